def matmul_kernel(
    a_ptr,
    b_ptr,
    c_ptr,
    M,
    N,
    K,
    stride_am,
    stride_ak,
    stride_bk,
    stride_bn,
    stride_cm,
    stride_cn,
    BLOCK_M: tl.constexpr,
    BLOCK_N: tl.constexpr,
    BLOCK_K: tl.constexpr,
    GROUP_M: tl.constexpr,
):
    pid = tl.program_id(axis=0)
    num_pid_m = tl.cdiv(M, BLOCK_M)
    num_pid_n = tl.cdiv(N, BLOCK_N)
    num_pid_in_group = GROUP_M * num_pid_n
    group_id = pid // num_pid_in_group
    first_pid_m = group_id * GROUP_M
    group_size_m = min(num_pid_m - first_pid_m, GROUP_M)
    pid_m = first_pid_m + ((pid % num_pid_in_group) % group_size_m)
    pid_n = (pid % num_pid_in_group) // group_size_m

    offs_am = (pid_m * BLOCK_M + tl.arange(0, BLOCK_M)) % M
    offs_bn = (pid_n * BLOCK_N + tl.arange(0, BLOCK_N)) % N
    offs_k = tl.arange(0, BLOCK_K)
    a_ptrs = a_ptr + offs_am[:, None] * stride_am + offs_k[None, :] * stride_ak
    b_ptrs = b_ptr + offs_k[:, None] * stride_bk + offs_bn[None, :] * stride_bn

    acc = tl.zeros((BLOCK_M, BLOCK_N), dtype=tl.float32)
    for kk in range(0, tl.cdiv(K, BLOCK_K)):
        a = tl.load(a_ptrs, mask=offs_k[None, :] < K - kk * BLOCK_K, other=0.0)
        b = tl.load(b_ptrs, mask=offs_k[:, None] < K - kk * BLOCK_K, other=0.0)
        acc = tl.dot(a, b, acc)
        a_ptrs += BLOCK_K * stride_ak
        b_ptrs += BLOCK_K * stride_bk

    c = acc.to(c_ptr.dtype.element_ty)
    offs_cm = pid_m * BLOCK_M + tl.arange(0, BLOCK_M)
    offs_cn = pid_n * BLOCK_N + tl.arange(0, BLOCK_N)
    c_ptrs = c_ptr + offs_cm[:, None] * stride_cm + offs_cn[None, :] * stride_cn
    mask = (offs_cm[:, None] < M) & (offs_cn[None, :] < N)
    tl.store(c_ptrs, c, mask=mask)

# config = {"BLOCK_K": 64, "BLOCK_M": 512, "BLOCK_N": 256, "GROUP_M": 8, "arch": "sm_80", "dtype": "bf16", "num_ctas": 1, "num_stages": 2, "num_warps": 8}
# arch = sm_80


// ===== COMPILED SASS (sm_80) =====

	.target	sm_80

	.elftype	@"ET_EXEC"


//--------------------- .note.nv.tkinfo           --------------------------
	.section	.note.nv.tkinfo,"",@"SHT_NOTE"
	.sectionflags	@"SHF_NOTE_NV_TKINFO"
	.tkinfo
        /*0018*/ 	.word	0x00000002
        /*0030*/ 	.string	""
        /*0030*/ 	.string	"ptxas"
        /*0030*/ 	.string	"Cuda compilation tools, release 13.0, V13.0.88"
        /*0030*/ 	.string	"Build cuda_13.0.r13.0/compiler.36424714_0"
        /*0030*/ 	.string	"-v  -suppress-debug-info  -lineinfo  -arch sm_80 "



//--------------------- .note.nv.cuinfo           --------------------------
	.section	.note.nv.cuinfo,"",@"SHT_NOTE"
	.sectionflags	@"SHF_NOTE_NV_CUINFO"
        /*0018*/ 	.short	0x0002
        /*001a*/ 	.short	0x0050
        /*001c*/ 	.short	0x0082
	.zero		2


//--------------------- .nv.info                  --------------------------
	.section	.nv.info,"",@"SHT_CUDA_INFO"
	.align	4


	//----- nvinfo : EIATTR_REGCOUNT
	.align		4
        /*0000*/ 	.byte	0x04, 0x2f
        /*0002*/ 	.short	(.L_1 - .L_0)
	.align		4
.L_0:
        /*0004*/ 	.word	index@(matmul_kernel)
        /*0008*/ 	.word	0x00000020


	//----- nvinfo : EIATTR_FRAME_SIZE
	.align		4
.L_1:
        /*000c*/ 	.byte	0x04, 0x11
        /*000e*/ 	.short	(.L_3 - .L_2)
	.align		4
.L_2:
        /*0010*/ 	.word	index@(matmul_kernel)
        /*0014*/ 	.word	0x000038e0


	//----- nvinfo : EIATTR_MIN_STACK_SIZE
	.align		4
.L_3:
        /*0018*/ 	.byte	0x04, 0x12
        /*001a*/ 	.short	(.L_5 - .L_4)
	.align		4
.L_4:
        /*001c*/ 	.word	index@(matmul_kernel)
        /*0020*/ 	.word	0x000038e0
.L_5:


//--------------------- .nv.info.matmul_kernel    --------------------------
	.section	.nv.info.matmul_kernel,"",@"SHT_CUDA_INFO"
	.sectionflags	@""
	.align	4


	//----- nvinfo : EIATTR_CUDA_API_VERSION
	.align		4
        /*0000*/ 	.byte	0x04, 0x37
        /*0002*/ 	.short	(.L_7 - .L_6)
.L_6:
        /*0004*/ 	.word	0x00000082


	//----- nvinfo : EIATTR_SW2861232_WAR
	.align		4
.L_7:
        /*0008*/ 	.byte	0x01, 0x35
	.zero		2


	//----- nvinfo : EIATTR_PARAM_CBANK
	.align		4
        /*000c*/ 	.byte	0x04, 0x0a
        /*000e*/ 	.short	(.L_9 - .L_8)
	.align		4
.L_8:
        /*0010*/ 	.word	index@(.nv.constant0.matmul_kernel)
        /*0014*/ 	.short	0x0160
        /*0016*/ 	.short	0x0050


	//----- nvinfo : EIATTR_CBANK_PARAM_SIZE
	.align		4
.L_9:
        /*0018*/ 	.byte	0x03, 0x19
        /*001a*/ 	.short	0x0050


	//----- nvinfo : EIATTR_KPARAM_INFO
	.align		4
        /*001c*/ 	.byte	0x04, 0x17
        /*001e*/ 	.short	(.L_11 - .L_10)
.L_10:
        /*0020*/ 	.word	0x00000000
        /*0024*/ 	.short	0x000d
        /*0026*/ 	.short	0x0048
        /*0028*/ 	.byte	0x00, 0xf4, 0x21, 0x00


	//----- nvinfo : EIATTR_KPARAM_INFO
	.align		4
.L_11:
        /*002c*/ 	.byte	0x04, 0x17
        /*002e*/ 	.short	(.L_13 - .L_12)
.L_12:
        /*0030*/ 	.word	0x00000000
        /*0034*/ 	.short	0x000c
        /*0036*/ 	.short	0x0040
        /*0038*/ 	.byte	0x00, 0xf4, 0x21, 0x00


	//----- nvinfo : EIATTR_KPARAM_INFO
	.align		4
.L_13:
        /*003c*/ 	.byte	0x04, 0x17
        /*003e*/ 	.short	(.L_15 - .L_14)
.L_14:
        /*0040*/ 	.word	0x00000000
        /*0044*/ 	.short	0x000b
        /*0046*/ 	.short	0x0038
        /*0048*/ 	.byte	0x00, 0xf0, 0x11, 0x00


	//----- nvinfo : EIATTR_KPARAM_INFO
	.align		4
.L_15:
        /*004c*/ 	.byte	0x04, 0x17
        /*004e*/ 	.short	(.L_17 - .L_16)
.L_16:
        /*0050*/ 	.word	0x00000000
        /*0054*/ 	.short	0x000a
        /*0056*/ 	.short	0x0034
        /*0058*/ 	.byte	0x00, 0xf0, 0x11, 0x00


	//----- nvinfo : EIATTR_KPARAM_INFO
	.align		4
.L_17:
        /*005c*/ 	.byte	0x04, 0x17
        /*005e*/ 	.short	(.L_19 - .L_18)
.L_18:
        /*0060*/ 	.word	0x00000000
        /*0064*/ 	.short	0x0009
        /*0066*/ 	.short	0x0030
        /*0068*/ 	.byte	0x00, 0xf0, 0x11, 0x00


	//----- nvinfo : EIATTR_KPARAM_INFO
	.align		4
.L_19:
        /*006c*/ 	.byte	0x04, 0x17
        /*006e*/ 	.short	(.L_21 - .L_20)
.L_20:
        /*0070*/ 	.word	0x00000000
        /*0074*/ 	.short	0x0008
        /*0076*/ 	.short	0x002c
        /*0078*/ 	.byte	0x00, 0xf0, 0x11, 0x00


	//----- nvinfo : EIATTR_KPARAM_INFO
	.align		4
.L_21:
        /*007c*/ 	.byte	0x04, 0x17
        /*007e*/ 	.short	(.L_23 - .L_22)
.L_22:
        /*0080*/ 	.word	0x00000000
        /*0084*/ 	.short	0x0007
        /*0086*/ 	.short	0x0028
        /*0088*/ 	.byte	0x00, 0xf0, 0x11, 0x00


	//----- nvinfo : EIATTR_KPARAM_INFO
	.align		4
.L_23:
        /*008c*/ 	.byte	0x04, 0x17
        /*008e*/ 	.short	(.L_25 - .L_24)
.L_24:
        /*0090*/ 	.word	0x00000000
        /*0094*/ 	.short	0x0006
        /*0096*/ 	.short	0x0024
        /*0098*/ 	.byte	0x00, 0xf0, 0x11, 0x00


	//----- nvinfo : EIATTR_KPARAM_INFO
	.align		4
.L_25:
        /*009c*/ 	.byte	0x04, 0x17
        /*009e*/ 	.short	(.L_27 - .L_26)
.L_26:
        /*00a0*/ 	.word	0x00000000
        /*00a4*/ 	.short	0x0005
        /*00a6*/ 	.short	0x0020
        /*00a8*/ 	.byte	0x00, 0xf0, 0x11, 0x00


	//----- nvinfo : EIATTR_KPARAM_INFO
	.align		4
.L_27:
        /*00ac*/ 	.byte	0x04, 0x17
        /*00ae*/ 	.short	(.L_29 - .L_28)
.L_28:
        /*00b0*/ 	.word	0x00000000
        /*00b4*/ 	.short	0x0004
        /*00b6*/ 	.short	0x001c
        /*00b8*/ 	.byte	0x00, 0xf0, 0x11, 0x00


	//----- nvinfo : EIATTR_KPARAM_INFO
	.align		4
.L_29:
        /*00bc*/ 	.byte	0x04, 0x17
        /*00be*/ 	.short	(.L_31 - .L_30)
.L_30:
        /*00c0*/ 	.word	0x00000000
        /*00c4*/ 	.short	0x0003
        /*00c6*/ 	.short	0x0018
        /*00c8*/ 	.byte	0x00, 0xf0, 0x11, 0x00


	//----- nvinfo : EIATTR_KPARAM_INFO
	.align		4
.L_31:
        /*00cc*/ 	.byte	0x04, 0x17
        /*00ce*/ 	.short	(.L_33 - .L_32)
.L_32:
        /*00d0*/ 	.word	0x00000000
        /*00d4*/ 	.short	0x0002
        /*00d6*/ 	.short	0x0010
        /*00d8*/ 	.byte	0x00, 0xf4, 0x21, 0x00


	//----- nvinfo : EIATTR_KPARAM_INFO
	.align		4
.L_33:
        /*00dc*/ 	.byte	0x04, 0x17
        /*00de*/ 	.short	(.L_35 - .L_34)
.L_34:
        /*00e0*/ 	.word	0x00000000
        /*00e4*/ 	.short	0x0001
        /*00e6*/ 	.short	0x0008
        /*00e8*/ 	.byte	0x00, 0xf4, 0x21, 0x00


	//----- nvinfo : EIATTR_KPARAM_INFO
	.align		4
.L_35:
        /*00ec*/ 	.byte	0x04, 0x17
        /*00ee*/ 	.short	(.L_37 - .L_36)
.L_36:
        /*00f0*/ 	.word	0x00000000
        /*00f4*/ 	.short	0x0000
        /*00f6*/ 	.short	0x0000
        /*00f8*/ 	.byte	0x00, 0xf4, 0x21, 0x00


	//----- nvinfo : EIATTR_MAXREG_COUNT
	.align		4
.L_37:
        /*00fc*/ 	.byte	0x03, 0x1b
        /*00fe*/ 	.short	0x00ff


	//----- nvinfo : EIATTR_NUM_BARRIERS
	.align		4
        /*0100*/ 	.byte	0x02, 0x4c
        /*0102*/ 	.byte	0x01
	.zero		1


	//----- nvinfo : EIATTR_ANNOTATIONS
	.align		4
        /*0104*/ 	.byte	0x04, 0x55
        /*0106*/ 	.short	(.L_39 - .L_38)


	//   ....[0]....
.L_38:
        /*0108*/ 	.word	0x00000001
        /*010c*/ 	.byte	0x10, 0x05, 0x00, 0x00, 0x01, 0x00, 0x00, 0x00, 0x20, 0x05, 0x00, 0x00, 0x01, 0x00, 0x00, 0x00
        /* <DEDUP_REMOVED lines=1327> */
        /*540c*/ 	.byte	0x40, 0x50, 0x01, 0x00, 0x01, 0x00, 0x00, 0x00, 0x50, 0x50, 0x01, 0x00


	//----- nvinfo : EIATTR_MERCURY_ISA_VERSION
	.align		4
.L_39:
        /*5418*/ 	.byte	0x03, 0x5f
        /*541a*/ 	.short	0x0000


	//----- nvinfo : EIATTR_EXIT_INSTR_OFFSETS
	.align		4
        /*541c*/ 	.byte	0x04, 0x1c
        /*541e*/ 	.short	(.L_41 - .L_40)


	//   ....[0]....
.L_40:
        /*5420*/ 	.word	0x00049a40


	//   ....[1]....
        /*5424*/ 	.word	0x00049a70


	//----- nvinfo : EIATTR_REQNTID
	.align		4
.L_41:
        /*5428*/ 	.byte	0x04, 0x10
        /*542a*/ 	.short	(.L_43 - .L_42)
.L_42:
        /*542c*/ 	.word	0x00000100
        /*5430*/ 	.word	0x00000001
        /*5434*/ 	.word	0x00000001
.L_43:


//--------------------- .nv.callgraph             --------------------------
	.section	.nv.callgraph,"",@"SHT_CUDA_CALLGRAPH"
	.align	4
	.sectionentsize	8
	.align		4
        /*0000*/ 	.word	0x00000000
	.align		4
        /*0004*/ 	.word	0xffffffff
	.align		4
        /*0008*/ 	.word	0x00000000
	.align		4
        /*000c*/ 	.word	0xfffffffe
	.align		4
        /*0010*/ 	.word	0x00000000
	.align		4
        /*0014*/ 	.word	0xfffffffd
	.align		4
        /*0018*/ 	.word	0x00000000
	.align		4
        /*001c*/ 	.word	0xfffffffc


//--------------------- .nv.rel.action            --------------------------
	.section	.nv.rel.action,"",@"SHT_CUDA_RELOCINFO"
	.align	8
	.sectionentsize	8
        /*0000*/ 	.byte	0x73, 0x00, 0x00, 0x00, 0x00, 0x00, 0x00, 0x00, 0x00, 0x00, 0x00, 0x11, 0x25, 0x00, 0x05, 0x36


//--------------------- .nv.constant0.matmul_kernel --------------------------
	.section	.nv.constant0.matmul_kernel,"a",@progbits
	.sectionflags	@""
	.align	4
.nv.constant0.matmul_kernel:
	.zero		432


//--------------------- .text.matmul_kernel       --------------------------
	.section	.text.matmul_kernel,"ax",@progbits
	.sectioninfo	@"SHI_REGISTERS=32"
	.align	128
        .global         matmul_kernel
        .type           matmul_kernel,@function
        .size           matmul_kernel,(.L_x_5 - matmul_kernel)
        .other          matmul_kernel,@"STO_CUDA_ENTRY STV_DEFAULT"
matmul_kernel:
.text.matmul_kernel:
[----:B------:R-:W-:-:S03]  /*0000*/  IMAD.MOV.U32 R1, RZ, RZ, c[0x0][0x28] ;  /* 0x00000a00ff017624 */ /* 0x000fc600078e00ff */
[----:B------:R-:W-:Y:S01]  /*0010*/  IMAD.MOV.U32 R0, RZ, RZ, c[0x0][0x17c] ;  /* 0x00005f00ff007624 */ /* 0x000fe200078e00ff */
[----:B------:R-:W0:Y:S01]  /*0020*/  S2R R12, SR_TID.X ;  /* 0x00000000000c7919 */ /* 0x000e220000002100 */
[----:B------:R-:W-:Y:S01]  /*0030*/  IADD3 R1, R1, -0x38e0, RZ ;  /* 0xffffc72001017810 */ /* 0x000fe20007ffe0ff */
[----:B------:R-:W-:Y:S02]  /*0040*/  ULDC.64 UR6, c[0x0][0x118] ;  /* 0x0000460000067ab9 */ /* 0x000fe40000000a00 */
[----:B------:R-:W-:-:S04]  /*0050*/  IADD3 R0, R0, 0xff, RZ ;  /* 0x000000ff00007810 */ /* 0x000fc80007ffe0ff */
[----:B------:R-:W-:-:S04]  /*0060*/  SHF.R.S32.HI R3, RZ, 0x1f, R0 ;  /* 0x0000001fff037819 */ /* 0x000fc80000011400 */
[----:B------:R-:W-:-:S04]  /*0070*/  LEA.HI R3, R3, R0, RZ, 0x8 ;  /* 0x0000000003037211 */ /* 0x000fc800078f40ff */
[----:B------:R-:W-:Y:S02]  /*0080*/  SHF.R.S32.HI R0, RZ, 0x8, R3 ;  /* 0x00000008ff007819 */ /* 0x000fe40000011403 */
[----:B------:R-:W1:Y:S03]  /*0090*/  S2R R3, SR_CTAID.X ;  /* 0x0000000000037919 */ /* 0x000e660000002500 */
[----:B------:R-:W-:Y:S01]  /*00a0*/  IMAD.SHL.U32 R0, R0, 0x8, RZ ;  /* 0x0000000800007824 */ /* 0x000fe200078e00ff */
[----:B0-----:R-:W-:-:S04]  /*00b0*/  LOP3.LUT R14, R12, 0xff, RZ, 0xc0, !PT ;  /* 0x000000ff0c0e7812 */ /* 0x001fc800078ec0ff */
[-C--:B------:R-:W-:Y:S02]  /*00c0*/  IABS R7, R0.reuse ;  /* 0x0000000000077213 */ /* 0x080fe40000000000 */
[----:B------:R-:W-:Y:S02]  /*00d0*/  IABS R10, R0 ;  /* 0x00000000000a7213 */ /* 0x000fe40000000000 */
[----:B------:R-:W0:Y:S01]  /*00e0*/  I2F.RP R2, R7 ;  /* 0x0000000700027306 */ /* 0x000e220000209400 */
[----:B-1----:R-:W-:-:S07]  /*00f0*/  IABS R8, R3 ;  /* 0x0000000300087213 */ /* 0x002fce0000000000 */
[----:B0-----:R-:W0:Y:S02]  /*0100*/  MUFU.RCP R2, R2 ;  /* 0x0000000200027308 */ /* 0x001e240000001000 */
[----:B0-----:R-:W-:Y:S01]  /*0110*/  IADD3 R4, R2, 0xffffffe, RZ ;  /* 0x0ffffffe02047810 */ /* 0x001fe20007ffe0ff */
[----:B------:R-:W-:-:S05]  /*0120*/  IMAD.MOV R2, RZ, RZ, -R10 ;  /* 0x000000ffff027224 */ /* 0x000fca00078e0a0a */
[----:B------:R0:W1:Y:S02]  /*0130*/  F2I.FTZ.U32.TRUNC.NTZ R5, R4 ;  /* 0x0000000400057305 */ /* 0x000064000021f000 */
[----:B0-----:R-:W-:Y:S02]  /*0140*/  IMAD.MOV.U32 R4, RZ, RZ, RZ ;  /* 0x000000ffff047224 */ /* 0x001fe400078e00ff */
[----:B-1----:R-:W-:-:S04]  /*0150*/  IMAD.MOV R6, RZ, RZ, -R5 ;  /* 0x000000ffff067224 */ /* 0x002fc800078e0a05 */
[----:B------:R-:W-:Y:S02]  /*0160*/  IMAD R9, R6, R7, RZ ;  /* 0x0000000706097224 */ /* 0x000fe400078e02ff */
[----:B------:R-:W-:Y:S02]  /*0170*/  IMAD.MOV.U32 R6, RZ, RZ, R8 ;  /* 0x000000ffff067224 */ /* 0x000fe400078e0008 */
[----:B------:R-:W-:-:S06]  /*0180*/  IMAD.HI.U32 R5, R5, R9, R4 ;  /* 0x0000000905057227 */ /* 0x000fcc00078e0004 */
[----:B------:R-:W-:-:S04]  /*0190*/  IMAD.HI.U32 R5, R5, R6, RZ ;  /* 0x0000000605057227 */ /* 0x000fc800078e00ff */
[----:B------:R-:W-:-:S05]  /*01a0*/  IMAD R2, R5, R2, R6 ;  /* 0x0000000205027224 */ /* 0x000fca00078e0206 */
[----:B------:R-:W-:-:S13]  /*01b0*/  ISETP.GT.U32.AND P1, PT, R7, R2, PT ;  /* 0x000000020700720c */ /* 0x000fda0003f24070 */
[----:B------:R-:W-:Y:S01]  /*01c0*/  @!P1 IMAD.IADD R2, R2, 0x1, -R7 ;  /* 0x0000000102029824 */ /* 0x000fe200078e0a07 */
[----:B------:R-:W-:Y:S02]  /*01d0*/  @!P1 IADD3 R5, R5, 0x1, RZ ;  /* 0x0000000105059810 */ /* 0x000fe40007ffe0ff */
[----:B------:R-:W-:Y:S02]  /*01e0*/  ISETP.NE.AND P1, PT, R0, RZ, PT ;  /* 0x000000ff0000720c */ /* 0x000fe40003f25270 */
[----:B------:R-:W-:Y:S02]  /*01f0*/  ISETP.GE.U32.AND P0, PT, R2, R7, PT ;  /* 0x000000070200720c */ /* 0x000fe40003f06070 */
[----:B------:R-:W-:-:S04]  /*0200*/  LOP3.LUT R2, R3, R0, RZ, 0x3c, !PT ;  /* 0x0000000003027212 */ /* 0x000fc800078e3cff */
[----:B------:R-:W-:Y:S01]  /*0210*/  ISETP.GE.AND P2, PT, R2, RZ, PT ;  /* 0x000000ff0200720c */ /* 0x000fe20003f46270 */
[----:B------:R-:W-:-:S05]  /*0220*/  IMAD.MOV.U32 R2, RZ, RZ, c[0x0][0x178] ;  /* 0x00005e00ff027624 */ /* 0x000fca00078e00ff */
[----:B------:R-:W-:Y:S02]  /*0230*/  IADD3 R2, R2, 0x1ff, RZ ;  /* 0x000001ff02027810 */ /* 0x000fe40007ffe0ff */
[----:B------:R-:W-:-:S05]  /*0240*/  @P0 IADD3 R5, R5, 0x1, RZ ;  /* 0x0000000105050810 */ /* 0x000fca0007ffe0ff */
[----:B------:R-:W-:Y:S01]  /*0250*/  IMAD.MOV.U32 R4, RZ, RZ, R5 ;  /* 0x000000ffff047224 */ /* 0x000fe200078e0005 */
[----:B------:R-:W-:-:S03]  /*0260*/  SHF.R.S32.HI R5, RZ, 0x1f, R2 ;  /* 0x0000001fff057819 */ /* 0x000fc60000011402 */
[----:B------:R-:W-:Y:S01]  /*0270*/  @!P2 IMAD.MOV R4, RZ, RZ, -R4 ;  /* 0x000000ffff04a224 */ /* 0x000fe200078e0a04 */
[----:B------:R-:W-:Y:S02]  /*0280*/  @!P1 LOP3.LUT R4, RZ, R0, RZ, 0x33, !PT ;  /* 0x00000000ff049212 */ /* 0x000fe400078e33ff */
[----:B------:R-:W-:-:S03]  /*0290*/  LEA.HI R5, R5, R2, RZ, 0x9 ;  /* 0x0000000205057211 */ /* 0x000fc600078f48ff */
[----:B------:R-:W-:Y:S02]  /*02a0*/  IMAD.SHL.U32 R2, R4, 0x8, RZ ;  /* 0x0000000804027824 */ /* 0x000fe400078e00ff */
[----:B------:R-:W-:-:S03]  /*02b0*/  IMAD.MOV R4, RZ, RZ, -R4 ;  /* 0x000000ffff047224 */ /* 0x000fc600078e0a04 */
[----:B------:R-:W-:Y:S01]  /*02c0*/  LEA.HI.SX32 R5, R5, -R2, 0x17 ;  /* 0x8000000205057211 */ /* 0x000fe200078fbaff */
[----:B------:R-:W-:Y:S02]  /*02d0*/  IMAD R13, R0, R4, R3 ;  /* 0x00000004000d7224 */ /* 0x000fe400078e0203 */
[----:B------:R-:W-:Y:S01]  /*02e0*/  IMAD.MOV.U32 R4, RZ, RZ, RZ ;  /* 0x000000ffff047224 */ /* 0x000fe200078e00ff */
[----:B------:R-:W-:Y:S02]  /*02f0*/  IMNMX R6, R5, 0x8, PT ;  /* 0x0000000805067817 */ /* 0x000fe40003800200 */
[----:B------:R-:W-:Y:S02]  /*0300*/  IABS R11, R13 ;  /* 0x0000000d000b7213 */ /* 0x000fe40000000000 */
[----:B------:R-:W-:-:S04]  /*0310*/  IABS R9, R6 ;  /* 0x0000000600097213 */ /* 0x000fc80000000000 */
[----:B------:R-:W0:Y:S08]  /*0320*/  I2F.RP R7, R9 ;  /* 0x0000000900077306 */ /* 0x000e300000209400 */
[----:B0-----:R-:W0:Y:S02]  /*0330*/  MUFU.RCP R7, R7 ;  /* 0x0000000700077308 */ /* 0x001e240000001000 */
[----:B0-----:R-:W-:Y:S01]  /*0340*/  IADD3 R5, R7, 0xffffffe, RZ ;  /* 0x0ffffffe07057810 */ /* 0x001fe20007ffe0ff */
[----:B------:R-:W-:-:S05]  /*0350*/  IMAD.MOV.U32 R7, RZ, RZ, 0x3f ;  /* 0x0000003fff077424 */ /* 0x000fca00078e00ff */
[----:B------:R-:W0:Y:S01]  /*0360*/  F2I.FTZ.U32.TRUNC.NTZ R5, R5 ;  /* 0x0000000500057305 */ /* 0x000e22000021f000 */
[----:B------:R-:W-:Y:S01]  /*0370*/  IADD3 R7, R7, c[0x0][0x180], RZ ;  /* 0x0000600007077a10 */ /* 0x000fe20007ffe0ff */
[----:B0-----:R-:W-:-:S04]  /*0380*/  IMAD.MOV R8, RZ, RZ, -R5 ;  /* 0x000000ffff087224 */ /* 0x001fc800078e0a05 */
[----:B------:R-:W-:-:S04]  /*0390*/  IMAD.MOV.U32 R0, RZ, RZ, R8 ;  /* 0x000000ffff007224 */ /* 0x000fc800078e0008 */
[----:B------:R-:W-:Y:S01]  /*03a0*/  IMAD R3, R0, R9, RZ ;  /* 0x0000000900037224 */ /* 0x000fe200078e02ff */
[----:B------:R-:W-:-:S03]  /*03b0*/  IABS R0, R6 ;  /* 0x0000000600007213 */ /* 0x000fc60000000000 */
[----:B------:R-:W-:-:S04]  /*03c0*/  IMAD.HI.U32 R4, R5, R3, R4 ;  /* 0x0000000305047227 */ /* 0x000fc800078e0004 */
[----:B------:R-:W-:Y:S02]  /*03d0*/  IMAD.MOV R0, RZ, RZ, -R0 ;  /* 0x000000ffff007224 */ /* 0x000fe400078e0a00 */
        /* <DEDUP_REMOVED lines=8> */
[----:B------:R-:W-:-:S07]  /*0460*/  ISETP.GE.AND P2, PT, R0, RZ, PT ;  /* 0x000000ff0000720c */ /* 0x000fce0003f46270 */
[----:B------:R-:W-:Y:S02]  /*0470*/  @P0 IADD3 R4, R4, 0x1, RZ ;  /* 0x0000000104040810 */ /* 0x000fe40007ffe0ff */
[----:B------:R-:W-:-:S04]  /*0480*/  ISETP.GT.AND P0, PT, R7, 0x3f, PT ;  /* 0x0000003f0700780c */ /* 0x000fc80003f04270 */
[----:B------:R-:W-:Y:S01]  /*0490*/  @!P2 IMAD.MOV R4, RZ, RZ, -R4 ;  /* 0x000000ffff04a224 */ /* 0x000fe200078e0a04 */
[----:B------:R-:W-:-:S05]  /*04a0*/  @!P1 LOP3.LUT R4, RZ, R6, RZ, 0x33, !PT ;  /* 0x00000006ff049212 */ /* 0x000fca00078e33ff */
[----:B------:R-:W-:Y:S02]  /*04b0*/  IMAD.MOV R3, RZ, RZ, -R4 ;  /* 0x000000ffff037224 */ /* 0x000fe400078e0a04 */
[----:B------:R-:W-:Y:S02]  /*04c0*/  IMAD.SHL.U32 R0, R4, 0x100, RZ ;  /* 0x0000010004007824 */ /* 0x000fe400078e00ff */
[----:B------:R-:W-:-:S04]  /*04d0*/  IMAD R3, R6, R3, R13 ;  /* 0x0000000306037224 */ /* 0x000fc800078e020d */
[----:B------:R-:W-:-:S04]  /*04e0*/  IMAD.IADD R3, R2, 0x1, R3 ;  /* 0x0000000102037824 */ /* 0x000fc800078e0203 */
[----:B------:R-:W-:-:S05]  /*04f0*/  IMAD R29, R3, 0x200, R14 ;  /* 0x00000200031d7824 */ /* 0x000fca00078e020e */
[----:B------:R-:W-:Y:S01]  /*0500*/  IADD3 R28, R29, 0x100, RZ ;  /* 0x000001001d1c7810 */ /* 0x000fe20007ffe0ff */
[----:B------:R0:W-:Y:S04]  /*0510*/  STL [R1+0xc5c], R29 ;  /* 0x000c5c1d01007387 */ /* 0x0001e80000100800 */
[----:B------:R0:W-:Y:S04]  /*0520*/  STL [R1+0xc58], R0 ;  /* 0x000c580001007387 */ /* 0x0001e80000100800 */
[----:B------:R0:W-:Y:S01]  /*0530*/  STL [R1+0xc60], R28 ;  /* 0x000c601c01007387 */ /* 0x0001e20000100800 */
[----:B------:R-:W-:Y:S05]  /*0540*/  @P0 BRA `(.L_x_0) ;  /* 0x00000f7000000947 */ /* 0x000fea0003800000 */
[----:B0-----:R-:W-:Y:S01]  /*0550*/  IMAD.SHL.U32 R0, R12, 0x20, RZ ;  /* 0x000000200c007824 */ /* 0x001fe200078e00ff */
[----:B------:R-:W-:Y:S01]  /*0560*/  CS2R R24, SRZ ;  /* 0x0000000000187805 */ /* 0x000fe2000001ff00 */
[----:B------:R-:W-:Y:S01]  /*0570*/  CS2R R26, SRZ ;  /* 0x00000000001a7805 */ /* 0x000fe2000001ff00 */
[----:B------:R-:W-:Y:S01]  /*0580*/  CS2R R20, SRZ ;  /* 0x0000000000147805 */ /* 0x000fe2000001ff00 */
[----:B------:R-:W-:Y:S01]  /*0590*/  CS2R R22, SRZ ;  /* 0x0000000000167805 */ /* 0x000fe2000001ff00 */
[----:B------:R0:W-:Y:S01]  /*05a0*/  STL [R1+0x1280], R0 ;  /* 0x0012800001007387 */ /* 0x0001e20000100800 */
[----:B------:R-:W-:Y:S01]  /*05b0*/  CS2R R16, SRZ ;  /* 0x0000000000107805 */ /* 0x000fe2000001ff00 */
[----:B------:R-:W-:Y:S01]  /*05c0*/  CS2R R18, SRZ ;  /* 0x0000000000127805 */ /* 0x000fe2000001ff00 */
[----:B------:R-:W-:Y:S01]  /*05d0*/  CS2R R12, SRZ ;  /* 0x00000000000c7805 */ /* 0x000fe2000001ff00 */
[----:B------:R0:W-:Y:S01]  /*05e0*/  STL [R1], RZ ;  /* 0x000000ff01007387 */ /* 0x0001e20000100800 */
[----:B------:R-:W-:Y:S01]  /*05f0*/  CS2R R14, SRZ ;  /* 0x00000000000e7805 */ /* 0x000fe2000001ff00 */
[----:B------:R-:W-:Y:S01]  /*0600*/  CS2R R8, SRZ ;  /* 0x0000000000087805 */ /* 0x000fe2000001ff00 */
[----:B------:R-:W-:Y:S01]  /*0610*/  CS2R R10, SRZ ;  /* 0x00000000000a7805 */ /* 0x000fe2000001ff00 */
[----:B------:R0:W-:Y:S01]  /*0620*/  STL [R1+0x4], RZ ;  /* 0x000004ff01007387 */ /* 0x0001e20000100800 */
[----:B------:R-:W-:Y:S01]  /*0630*/  CS2R R4, SRZ ;  /* 0x0000000000047805 */ /* 0x000fe2000001ff00 */
[----:B------:R-:W-:-:S02]  /*0640*/  CS2R R6, SRZ ;  /* 0x0000000000067805 */ /* 0x000fc4000001ff00 */
[----:B------:R0:W-:Y:S04]  /*0650*/  STL [R1+0x8], RZ ;  /* 0x000008ff01007387 */ /* 0x0001e80000100800 */
        /* <DEDUP_REMOVED lines=228> */
[----:B------:R0:W-:Y:S01]  /*14a0*/  STL [R1+0x39c], RZ ;  /* 0x00039cff01007387 */ /* 0x0001e20000100800 */
[----:B------:R-:W-:Y:S05]  /*14b0*/  BRA `(.L_x_1) ;  /* 0x0003aa1000007947 */ /* 0x000fea0003800000 */
.L_x_0:
[----:B------:R-:W-:Y:S01]  /*14c0*/  IABS R6, c[0x0][0x178] ;  /* 0x00005e0000067a13 */ /* 0x000fe20000000000 */
[----:B------:R-:W-:Y:S01]  /*14d0*/  IMAD.MOV.U32 R10, RZ, RZ, R0 ;  /* 0x000000ffff0a7224 */ /* 0x000fe200078e0000 */
[----:B0-----:R-:W-:Y:S01]  /*14e0*/  IABS R0, c[0x0][0x17c] ;  /* 0x00005f0000007a13 */ /* 0x001fe20000000000 */
[----:B------:R-:W0:Y:S01]  /*14f0*/  S2R R15, SR_TID.X ;  /* 0x00000000000f7919 */ /* 0x000e220000002100 */
[----:B------:R-:W1:Y:S01]  /*1500*/  I2F.RP R8, R6 ;  /* 0x0000000600087306 */ /* 0x000e620000209400 */
[----:B------:R-:W-:-:S07]  /*1510*/  IABS R13, R28 ;  /* 0x0000001c000d7213 */ /* 0x000fce0000000000 */
[----:B------:R-:W2:Y:S08]  /*1520*/  I2F.RP R9, R0 ;  /* 0x0000000000097306 */ /* 0x000eb00000209400 */
[----:B-1----:R-:W1:Y:S01]  /*1530*/  MUFU.RCP R8, R8 ;  /* 0x0000000800087308 */ /* 0x002e620000001000 */
[----:B0-----:R-:W-:-:S07]  /*1540*/  SHF.R.U32.HI R4, RZ, 0x6, R15 ;  /* 0x00000006ff047819 */ /* 0x001fce000001160f */
[----:B--2---:R-:W0:Y:S01]  /*1550*/  MUFU.RCP R9, R9 ;  /* 0x0000000900097308 */ /* 0x004e220000001000 */
[----:B------:R-:W-:Y:S02]  /*1560*/  SGXT.U32 R4, R4, 0x2 ;  /* 0x000000020404781a */ /* 0x000fe40000000000 */
[----:B-1----:R-:W-:-:S05]  /*1570*/  IADD3 R2, R8, 0xffffffe, RZ ;  /* 0x0ffffffe08027810 */ /* 0x002fca0007ffe0ff */
[----:B------:R1:W2:Y:S01]  /*1580*/  F2I.FTZ.U32.TRUNC.NTZ R3, R2 ;  /* 0x0000000200037305 */ /* 0x0002a2000021f000 */
[----:B0-----:R-:W-:Y:S01]  /*1590*/  IADD3 R5, R9, 0xffffffe, RZ ;  /* 0x0ffffffe09057810 */ /* 0x001fe20007ffe0ff */
[----:B-1----:R-:W-:-:S06]  /*15a0*/  IMAD.MOV.U32 R2, RZ, RZ, RZ ;  /* 0x000000ffff027224 */ /* 0x002fcc00078e00ff */
[----:B------:R-:W0:Y:S01]  /*15b0*/  F2I.FTZ.U32.TRUNC.NTZ R5, R5 ;  /* 0x0000000500057305 */ /* 0x000e22000021f000 */
[----:B--2---:R-:W-:-:S04]  /*15c0*/  IMAD.MOV R11, RZ, RZ, -R3 ;  /* 0x000000ffff0b7224 */ /* 0x004fc800078e0a03 */
[----:B------:R-:W-:-:S04]  /*15d0*/  IMAD R11, R11, R6, RZ ;  /* 0x000000060b0b7224 */ /* 0x000fc800078e02ff */
[----:B------:R-:W-:Y:S01]  /*15e0*/  IMAD.HI.U32 R3, R3, R11, R2 ;  /* 0x0000000b03037227 */ /* 0x000fe200078e0002 */
[----:B------:R-:W-:Y:S02]  /*15f0*/  IABS R11, R29 ;  /* 0x0000001d000b7213 */ /* 0x000fe40000000000 */
[----:B------:R-:W-:Y:S01]  /*1600*/  LOP3.LUT R2, R10, R4, RZ, 0xfc, !PT ;  /* 0x000000040a027212 */ /* 0x000fe200078efcff */
[----:B0-----:R-:W-:Y:S02]  /*1610*/  IMAD.MOV R15, RZ, RZ, -R5 ;  /* 0x000000ffff0f7224 */ /* 0x001fe400078e0a05 */
[----:B------:R-:W-:Y:S01]  /*1620*/  IMAD.HI.U32 R4, R3, R11, RZ ;  /* 0x0000000b03047227 */ /* 0x000fe200078e00ff */
[C---:B------:R-:W-:Y:S02]  /*1630*/  LOP3.LUT R12, R2.reuse, 0xfc, RZ, 0xfc, !PT ;  /* 0x000000fc020c7812 */ /* 0x040fe400078efcff */
[----:B------:R-:W-:Y:S01]  /*1640*/  LOP3.LUT R27, R2, 0x24, RZ, 0xfc, !PT ;  /* 0x00000024021b7812 */ /* 0x000fe200078efcff */
[----:B------:R-:W-:Y:S01]  /*1650*/  IMAD.MOV R9, RZ, RZ, -R4 ;  /* 0x000000ffff097224 */ /* 0x000fe200078e0a04 */
[----:B------:R-:W-:Y:S01]  /*1660*/  IABS R10, R12 ;  /* 0x0000000c000a7213 */ /* 0x000fe20000000000 */
[----:B------:R-:W-:Y:S01]  /*1670*/  IMAD R15, R15, R0, RZ ;  /* 0x000000000f0f7224 */ /* 0x000fe200078e02ff */
[----:B------:R-:W-:Y:S01]  /*1680*/  ISETP.GE.AND P1, PT, R12, RZ, PT ;  /* 0x000000ff0c00720c */ /* 0x000fe20003f26270 */
[----:B------:R-:W-:Y:S01]  /*1690*/  IMAD.MOV.U32 R4, RZ, RZ, RZ ;  /* 0x000000ffff047224 */ /* 0x000fe200078e00ff */
[C---:B------:R-:W-:Y:S01]  /*16a0*/  LOP3.LUT R12, R2.reuse, 0xf0, RZ, 0xfc, !PT ;  /* 0x000000f0020c7812 */ /* 0x040fe200078efcff */
[----:B------:R-:W-:Y:S01]  /*16b0*/  IMAD.HI.U32 R8, R3, R13, RZ ;  /* 0x0000000d03087227 */ /* 0x000fe200078e00ff */
[----:B------:R-:W-:-:S02]  /*16c0*/  LOP3.LUT R25, R2, 0x28, RZ, 0xfc, !PT ;  /* 0x0000002802197812 */ /* 0x000fc400078efcff */
[----:B------:R-:W-:Y:S01]  /*16d0*/  IABS R14, R12 ;  /* 0x0000000c000e7213 */ /* 0x000fe20000000000 */
[----:B------:R-:W-:-:S04]  /*16e0*/  IMAD.HI.U32 R3, R5, R15, R4 ;  /* 0x0000000f05037227 */ /* 0x000fc800078e0004 */
[----:B------:R-:W-:Y:S01]  /*16f0*/  IMAD.MOV R5, RZ, RZ, -R8 ;  /* 0x000000ffff057224 */ /* 0x000fe200078e0a08 */
[----:B------:R-:W-:Y:S01]  /*1700*/  SHF.R.S32.HI R8, RZ, 0x1f, R7 ;  /* 0x0000001fff087819 */ /* 0x000fe20000011407 */
[C---:B------:R-:W-:Y:S02]  /*1710*/  IMAD R11, R6.reuse, R9, R11 ;  /* 0x00000009060b7224 */ /* 0x040fe400078e020b */
[----:B------:R-:W-:Y:S01]  /*1720*/  IMAD R13, R6, R5, R13 ;  /* 0x00000005060d7224 */ /* 0x000fe200078e020d */
[----:B------:R-:W-:Y:S01]  /*1730*/  LOP3.LUT R5, R2, 0xf8, RZ, 0xfc, !PT ;  /* 0x000000f802057812 */ /* 0x000fe200078efcff */
[C---:B------:R-:W-:Y:S01]  /*1740*/  IMAD.HI.U32 R4, R3.reuse, R10, RZ ;  /* 0x0000000a03047227 */ /* 0x040fe200078e00ff */
[C---:B------:R-:W-:Y:S02]  /*1750*/  ISETP.GT.U32.AND P0, PT, R6.reuse, R11, PT ;  /* 0x0000000b0600720c */ /* 0x040fe40003f04070 */
[----:B------:R-:W-:Y:S02]  /*1760*/  ISETP.GT.U32.AND P4, PT, R6, R13, PT ;  /* 0x0000000d0600720c */ /* 0x000fe40003f84070 */
[----:B------:R-:W-:Y:S01]  /*1770*/  LEA.HI R7, R8, R7, RZ, 0x6 ;  /* 0x0000000708077211 */ /* 0x000fe200078f30ff */
[----:B------:R-:W-:Y:S01]  /*1780*/  IMAD.HI.U32 R8, R3, R14, RZ ;  /* 0x0000000e03087227 */ /* 0x000fe200078e00ff */
[----:B------:R-:W-:-:S02]  /*1790*/  IABS R15, R5 ;  /* 0x00000005000f7213 */ /* 0x000fc40000000000 */
[----:B------:R-:W-:Y:S01]  /*17a0*/  ISETP.GE.AND P3, PT, R5, RZ, PT ;  /* 0x000000ff0500720c */ /* 0x000fe20003f66270 */
[----:B------:R0:W-:Y:S01]  /*17b0*/  STL [R1+0xec], R7 ;  /* 0x0000ec0701007387 */ /* 0x0001e20000100800 */
[----:B------:R-:W-:Y:S01]  /*17c0*/  LOP3.LUT R5, R2, 0xf4, RZ, 0xfc, !PT ;  /* 0x000000f402057812 */ /* 0x000fe200078efcff */
[----:B------:R-:W-:Y:S02]  /*17d0*/  IMAD.MOV R17, RZ, RZ, -R8 ;  /* 0x000000ffff117224 */ /* 0x000fe400078e0a08 */
[--C-:B------:R-:W-:Y:S01]  /*17e0*/  @!P0 IMAD.IADD R11, R11, 0x1, -R6.reuse ;  /* 0x000000010b0b8824 */ /* 0x100fe200078e0a06 */
[----:B------:R-:W-:Y:S01]  /*17f0*/  ISETP.GE.AND P2, PT, R5, RZ, PT ;  /* 0x000000ff0500720c */ /* 0x000fe20003f46270 */
[----:B------:R-:W-:Y:S01]  /*1800*/  @!P4 IMAD.IADD R13, R13, 0x1, -R6 ;  /* 0x000000010d0dc824 */ /* 0x000fe200078e0a06 */
[----:B------:R-:W-:Y:S02]  /*1810*/  IABS R9, R5 ;  /* 0x0000000500097213 */ /* 0x000fe40000000000 */
[C---:B------:R-:W-:Y:S01]  /*1820*/  ISETP.GT.U32.AND P0, PT, R6.reuse, R11, PT ;  /* 0x0000000b0600720c */ /* 0x040fe20003f04070 */
[----:B0-----:R-:W-:Y:S01]  /*1830*/  IMAD.MOV R7, RZ, RZ, -R4 ;  /* 0x000000ffff077224 */ /* 0x001fe200078e0a04 */
[----:B------:R-:W-:Y:S01]  /*1840*/  ISETP.GT.U32.AND P5, PT, R6, R13, PT ;  /* 0x0000000d0600720c */ /* 0x000fe20003fa4070 */
[----:B------:R-:W-:-:S04]  /*1850*/  IMAD.HI.U32 R4, R3, R15, RZ ;  /* 0x0000000f03047227 */ /* 0x000fc800078e00ff */
[----:B------:R-:W-:Y:S02]  /*1860*/  IMAD.MOV R4, RZ, RZ, -R4 ;  /* 0x000000ffff047224 */ /* 0x000fe400078e0a04 */
[----:B------:R-:W-:Y:S01]  /*1870*/  IMAD R7, R0, R7, R10 ;  /* 0x0000000700077224 */ /* 0x000fe200078e020a */
[----:B------:R-:W-:Y:S01]  /*1880*/  LOP3.LUT R10, R2, 0xec, RZ, 0xfc, !PT ;  /* 0x000000ec020a7812 */ /* 0x000fe200078efcff */
[C---:B------:R-:W-:Y:S02]  /*1890*/  IMAD R15, R0.reuse, R4, R15 ;  /* 0x00000004000f7224 */ /* 0x040fe400078e020f */
[--C-:B------:R-:W-:Y:S01]  /*18a0*/  @!P0 IMAD.IADD R11, R11, 0x1, -R6.reuse ;  /* 0x000000010b0b8824 */ /* 0x100fe200078e0a06 */
[----:B------:R-:W-:Y:S01]  /*18b0*/  IABS R5, R10 ;  /* 0x0000000a00057213 */ /* 0x000fe20000000000 */
[----:B------:R-:W-:Y:S01]  /*18c0*/  @!P5 IMAD.IADD R13, R13, 0x1, -R6 ;  /* 0x000000010d0dd824 */ /* 0x000fe200078e0a06 */
[----:B------:R-:W-:Y:S02]  /*18d0*/  ISETP.GT.U32.AND P6, PT, R0, R15, PT ;  /* 0x0000000f0000720c */ /* 0x000fe40003fc4070 */
[----:B------:R-:W-:Y:S01]  /*18e0*/  ISETP.GE.AND P0, PT, R29, RZ, PT ;  /* 0x000000ff1d00720c */ /* 0x000fe20003f06270 */
[----:B------:R-:W-:Y:S01]  /*18f0*/  IMAD.MOV.U32 R4, RZ, RZ, R5 ;  /* 0x000000ffff047224 */ /* 0x000fe200078e0005 */
[----:B------:R-:W-:Y:S01]  /*1900*/  ISETP.GE.AND P5, PT, R28, RZ, PT ;  /* 0x000000ff1c00720c */ /* 0x000fe20003fa6270 */
[----:B------:R-:W-:Y:S01]  /*1910*/  IMAD.HI.U32 R5, R3, R9, RZ ;  /* 0x0000000903057227 */ /* 0x000fe200078e00ff */
[----:B------:R-:W-:-:S02]  /*1920*/  ISETP.GT.U32.AND P4, PT, R0, R7, PT ;  /* 0x000000070000720c */ /* 0x000fc40003f84070 */
[C---:B------:R-:W-:Y:S01]  /*1930*/  LOP3.LUT R29, R2.reuse, 0x20, RZ, 0xfc, !PT ;  /* 0x00000020021d7812 */ /* 0x040fe200078efcff */
[----:B------:R-:W-:Y:S01]  /*1940*/  IMAD.MOV R5, RZ, RZ, -R5 ;  /* 0x000000ffff057224 */ /* 0x000fe200078e0a05 */
[----:B------:R-:W-:Y:S01]  /*1950*/  LOP3.LUT R28, R2, 0x1c, RZ, 0xfc, !PT ;  /* 0x0000001c021c7812 */ /* 0x000fe200078efcff */
[----:B------:R-:W-:-:S04]  /*1960*/  IMAD.HI.U32 R6, R3, R4, RZ ;  /* 0x0000000403067227 */ /* 0x000fc800078e00ff */
[----:B------:R-:W-:Y:S02]  /*1970*/  @!P6 IMAD.IADD R15, R15, 0x1, -R0 ;  /* 0x000000010f0fe824 */ /* 0x000fe400078e0a00 */
[C---:B------:R-:W-:Y:S02]  /*1980*/  IMAD R9, R0.reuse, R5, R9 ;  /* 0x0000000500097224 */ /* 0x040fe400078e0209 */
[C---:B------:R-:W-:Y:S01]  /*1990*/  IMAD R5, R0.reuse, R17, R14 ;  /* 0x0000001100057224 */ /* 0x040fe200078e020e */
[C---:B------:R-:W-:Y:S01]  /*19a0*/  ISETP.GT.U32.AND P6, PT, R0.reuse, R15, PT ;  /* 0x0000000f0000720c */ /* 0x040fe20003fc4070 */
[----:B------:R-:W-:Y:S02]  /*19b0*/  IMAD.MOV R17, RZ, RZ, -R6 ;  /* 0x000000ffff117224 */ /* 0x000fe400078e0a06 */
[----:B------:R-:W-:Y:S02]  /*19c0*/  IMAD.MOV.U32 R6, RZ, RZ, R11 ;  /* 0x000000ffff067224 */ /* 0x000fe400078e000b */
[----:B------:R-:W-:Y:S01]  /*19d0*/  IMAD.MOV.U32 R8, RZ, RZ, R13 ;  /* 0x000000ffff087224 */ /* 0x000fe200078e000d */
[----:B------:R-:W-:Y:S01]  /*19e0*/  LOP3.LUT R13, RZ, c[0x0][0x178], RZ, 0x33, !PT ;  /* 0x00005e00ff0d7a12 */ /* 0x000fe200078e33ff */
[----:B------:R-:W-:Y:S01]  /*19f0*/  @!P0 IMAD.MOV R6, RZ, RZ, -R6 ;  /* 0x000000ffff068224 */ /* 0x000fe200078e0a06 */
[----:B------:R-:W-:Y:S01]  /*1a00*/  ISETP.NE.AND P0, PT, RZ, c[0x0][0x178], PT ;  /* 0x00005e00ff007a0c */ /* 0x000fe20003f05270 */
[----:B------:R-:W-:Y:S01]  /*1a10*/  @!P5 IMAD.MOV R8, RZ, RZ, -R8 ;  /* 0x000000ffff08d224 */ /* 0x000fe200078e0a08 */
[C---:B------:R-:W-:Y:S01]  /*1a20*/  ISETP.GT.U32.AND P5, PT, R0.reuse, R9, PT ;  /* 0x000000090000720c */ /* 0x040fe20003fa4070 */
[----:B------:R-:W-:Y:S01]  /*1a30*/  @!P4 IMAD.IADD R7, R7, 0x1, -R0 ;  /* 0x000000010707c824 */ /* 0x000fe200078e0a00 */
[C---:B------:R-:W-:Y:S01]  /*1a40*/  SEL R6, R13.reuse, R6, !P0 ;  /* 0x000000060d067207 */ /* 0x040fe20004000000 */
[C---:B------:R-:W-:Y:S01]  /*1a50*/  IMAD R11, R0.reuse, R17, R4 ;  /* 0x00000011000b7224 */ /* 0x040fe200078e0204 */
[----:B------:R-:W-:Y:S01]  /*1a60*/  SEL R4, R13, R8, !P0 ;  /* 0x000000080d047207 */ /* 0x000fe20004000000 */
[--C-:B------:R-:W-:Y:S01]  /*1a70*/  @!P6 IMAD.IADD R15, R15, 0x1, -R0.reuse ;  /* 0x000000010f0fe824 */ /* 0x100fe200078e0a00 */
[C---:B------:R-:W-:Y:S01]  /*1a80*/  ISETP.GT.U32.AND P0, PT, R0.reuse, R5, PT ;  /* 0x000000050000720c */ /* 0x040fe20003f04070 */
[----:B------:R-:W-:Y:S01]  /*1a90*/  STL [R1+0xd8], R6 ;  /* 0x0000d80601007387 */ /* 0x000fe20000100800 */
[C---:B------:R-:W-:Y:S01]  /*1aa0*/  ISETP.GT.U32.AND P4, PT, R0.reuse, R7, PT ;  /* 0x000000070000720c */ /* 0x040fe20003f84070 */
[----:B------:R-:W-:Y:S01]  /*1ab0*/  IMAD.MOV.U32 R19, RZ, RZ, R15 ;  /* 0x000000ffff137224 */ /* 0x000fe200078e000f */
[----:B------:R-:W-:Y:S01]  /*1ac0*/  ISETP.GT.U32.AND P6, PT, R0, R11, PT ;  /* 0x0000000b0000720c */ /* 0x000fe20003fc4070 */
[----:B------:R0:W-:Y:S01]  /*1ad0*/  STL [R1+0xe0], R4 ;  /* 0x0000e00401007387 */ /* 0x0001e20000100800 */
[C---:B------:R-:W-:Y:S01]  /*1ae0*/  LOP3.LUT R17, R2.reuse, 0xe4, RZ, 0xfc, !PT ;  /* 0x000000e402117812 */ /* 0x040fe200078efcff */
[----:B------:R-:W-:Y:S01]  /*1af0*/  @!P5 IMAD.IADD R9, R9, 0x1, -R0 ;  /* 0x000000010909d824 */ /* 0x000fe200078e0a00 */
[----:B------:R-:W-:Y:S01]  /*1b00*/  LOP3.LUT R8, R2, 0xe8, RZ, 0xfc, !PT ;  /* 0x000000e802087812 */ /* 0x000fe200078efcff */
[----:B------:R-:W-:Y:S01]  /*1b10*/  @!P3 IMAD.MOV R19, RZ, RZ, -R19 ;  /* 0x000000ffff13b224 */ /* 0x000fe200078e0a13 */
[----:B------:R-:W-:-:S02]  /*1b20*/  ISETP.GE.AND P5, PT, R10, RZ, PT ;  /* 0x000000ff0a00720c */ /* 0x000fc40003fa6270 */
[----:B------:R-:W-:Y:S01]  /*1b30*/  LOP3.LUT R10, R2, 0xe0, RZ, 0xfc, !PT ;  /* 0x000000e0020a7812 */ /* 0x000fe200078efcff */
[--C-:B------:R-:W-:Y:S01]  /*1b40*/  @!P0 IMAD.IADD R5, R5, 0x1, -R0.reuse ;  /* 0x0000000105058824 */ /* 0x100fe200078e0a00 */
[C---:B------:R-:W-:Y:S01]  /*1b50*/  ISETP.GT.U32.AND P0, PT, R0.reuse, R9, PT ;  /* 0x000000090000720c */ /* 0x040fe20003f04070 */
[--C-:B------:R-:W-:Y:S01]  /*1b60*/  @!P4 IMAD.IADD R7, R7, 0x1, -R0.reuse ;  /* 0x000000010707c824 */ /* 0x100fe200078e0a00 */
[----:B0-----:R-:W-:Y:S01]  /*1b70*/  IABS R4, R17 ;  /* 0x0000001100047213 */ /* 0x001fe20000000000 */
[----:B------:R-:W-:Y:S01]  /*1b80*/  @!P6 IMAD.IADD R11, R11, 0x1, -R0 ;  /* 0x000000010b0be824 */ /* 0x000fe200078e0a00 */
[----:B------:R-:W-:Y:S01]  /*1b90*/  ISETP.GT.U32.AND P6, PT, R0, R5, PT ;  /* 0x000000050000720c */ /* 0x000fe20003fc4070 */
[----:B------:R-:W-:Y:S01]  /*1ba0*/  IMAD.MOV.U32 R14, RZ, RZ, R7 ;  /* 0x000000ffff0e7224 */ /* 0x000fe200078e0007 */
[----:B------:R-:W-:Y:S01]  /*1bb0*/  ISETP.GE.AND P4, PT, R12, RZ, PT ;  /* 0x000000ff0c00720c */ /* 0x000fe20003f86270 */
[----:B------:R-:W-:Y:S01]  /*1bc0*/  IMAD.HI.U32 R7, R3, R4, RZ ;  /* 0x0000000403077227 */ /* 0x000fe200078e00ff */
[----:B------:R-:W-:-:S03]  /*1bd0*/  IABS R12, R8 ;  /* 0x00000008000c7213 */ /* 0x000fc60000000000 */
[----:B------:R-:W-:Y:S02]  /*1be0*/  IMAD.MOV R7, RZ, RZ, -R7 ;  /* 0x000000ffff077224 */ /* 0x000fe400078e0a07 */
[----:B------:R-:W-:-:S04]  /*1bf0*/  IMAD.HI.U32 R6, R3, R12, RZ ;  /* 0x0000000c03067227 */ /* 0x000fc800078e00ff */
[C---:B------:R-:W-:Y:S02]  /*1c00*/  IMAD R7, R0.reuse, R7, R4 ;  /* 0x0000000700077224 */ /* 0x040fe400078e0204 */
[----:B------:R-:W-:Y:S01]  /*1c10*/  @!P1 IMAD.MOV R14, RZ, RZ, -R14 ;  /* 0x000000ffff0e9224 */ /* 0x000fe200078e0a0e */
[C---:B------:R-:W-:Y:S01]  /*1c20*/  ISETP.GT.U32.AND P1, PT, R0.reuse, R11, PT ;  /* 0x0000000b0000720c */ /* 0x040fe20003f24070 */
[----:B------:R-:W-:Y:S02]  /*1c30*/  IMAD.MOV R13, RZ, RZ, -R6 ;  /* 0x000000ffff0d7224 */ /* 0x000fe400078e0a06 */
[----:B------:R-:W-:Y:S01]  /*1c40*/  @!P6 IMAD.IADD R5, R5, 0x1, -R0 ;  /* 0x000000010505e824 */ /* 0x000fe200078e0a00 */
[C---:B------:R-:W-:Y:S01]  /*1c50*/  ISETP.GT.U32.AND P6, PT, R0.reuse, R7, PT ;  /* 0x000000070000720c */ /* 0x040fe20003fc4070 */
[----:B------:R-:W-:Y:S01]  /*1c60*/  IMAD R6, R0, R13, R12 ;  /* 0x0000000d00067224 */ /* 0x000fe200078e020c */
[----:B------:R-:W-:Y:S01]  /*1c70*/  IABS R13, R10 ;  /* 0x0000000a000d7213 */ /* 0x000fe20000000000 */
[----:B------:R0:W-:Y:S01]  /*1c80*/  STL [R1+0x14], R14 ;  /* 0x0000140e01007387 */ /* 0x0001e20000100800 */
[----:B------:R-:W-:Y:S01]  /*1c90*/  @!P0 IMAD.IADD R9, R9, 0x1, -R0 ;  /* 0x0000000109098824 */ /* 0x000fe200078e0a00 */
[----:B------:R-:W-:-:S02]  /*1ca0*/  LOP3.LUT R12, R2, 0xd8, RZ, 0xfc, !PT ;  /* 0x000000d8020c7812 */ /* 0x000fc400078efcff */
[----:B------:R-:W-:Y:S01]  /*1cb0*/  IMAD.HI.U32 R16, R3, R13, RZ ;  /* 0x0000000d03107227 */ /* 0x000fe200078e00ff */
[----:B------:R-:W-:Y:S01]  /*1cc0*/  ISETP.GT.U32.AND P0, PT, R0, R6, PT ;  /* 0x000000060000720c */ /* 0x000fe20003f04070 */
[----:B------:R-:W-:Y:S01]  /*1cd0*/  STL [R1+0x10], R19 ;  /* 0x0000101301007387 */ /* 0x000fe20000100800 */
[----:B------:R-:W-:Y:S01]  /*1ce0*/  IABS R18, R12 ;  /* 0x0000000c00127213 */ /* 0x000fe20000000000 */
[----:B------:R-:W-:Y:S01]  /*1cf0*/  @!P1 IMAD.IADD R11, R11, 0x1, -R0 ;  /* 0x000000010b0b9824 */ /* 0x000fe200078e0a00 */
[----:B------:R-:W-:Y:S01]  /*1d00*/  ISETP.GE.AND P1, PT, R8, RZ, PT ;  /* 0x000000ff0800720c */ /* 0x000fe20003f26270 */
[----:B------:R-:W-:Y:S01]  /*1d10*/  IMAD.MOV R8, RZ, RZ, -R16 ;  /* 0x000000ffff087224 */ /* 0x000fe200078e0a10 */
[----:B0-----:R-:W-:Y:S01]  /*1d20*/  LOP3.LUT R14, R2, 0xdc, RZ, 0xfc, !PT ;  /* 0x000000dc020e7812 */ /* 0x001fe200078efcff */
[--C-:B------:R-:W-:Y:S02]  /*1d30*/  @!P6 IMAD.IADD R7, R7, 0x1, -R0.reuse ;  /* 0x000000010707e824 */ /* 0x100fe400078e0a00 */
[C---:B------:R-:W-:Y:S01]  /*1d40*/  IMAD R13, R0.reuse, R8, R13 ;  /* 0x00000008000d7224 */ /* 0x040fe200078e020d */
[----:B------:R-:W-:Y:S01]  /*1d50*/  IABS R4, R14 ;  /* 0x0000000e00047213 */ /* 0x000fe20000000000 */
[----:B------:R-:W-:Y:S01]  /*1d60*/  @!P2 IMAD.MOV R9, RZ, RZ, -R9 ;  /* 0x000000ffff09a224 */ /* 0x000fe200078e0a09 */
[----:B------:R-:W-:Y:S01]  /*1d70*/  ISETP.GT.U32.AND P6, PT, R0, R7, PT ;  /* 0x000000070000720c */ /* 0x000fe20003fc4070 */
[----:B------:R-:W-:Y:S01]  /*1d80*/  @!P0 IMAD.IADD R6, R6, 0x1, -R0 ;  /* 0x0000000106068824 */ /* 0x000fe200078e0a00 */
[C---:B------:R-:W-:Y:S01]  /*1d90*/  ISETP.GT.U32.AND P2, PT, R0.reuse, R13, PT ;  /* 0x0000000d0000720c */ /* 0x040fe20003f44070 */
[----:B------:R-:W-:Y:S01]  /*1da0*/  IMAD.HI.U32 R16, R3, R4, RZ ;  /* 0x0000000403107227 */ /* 0x000fe200078e00ff */
[----:B------:R-:W-:Y:S01]  /*1db0*/  ISETP.GE.AND P0, PT, R17, RZ, PT ;  /* 0x000000ff1100720c */ /* 0x000fe20003f06270 */
[----:B------:R0:W-:Y:S01]  /*1dc0*/  STL [R1+0xc], R9 ;  /* 0x00000c0901007387 */ /* 0x0001e20000100800 */
[----:B------:R-:W-:Y:S01]  /*1dd0*/  ISETP.GT.U32.AND P3, PT, R0, R6, PT ;  /* 0x000000060000720c */ /* 0x000fe20003f64070 */
[----:B------:R-:W-:-:S02]  /*1de0*/  IMAD.MOV R15, RZ, RZ, -R16 ;  /* 0x000000ffff0f7224 */ /* 0x000fc400078e0a10 */
[----:B------:R-:W-:Y:S02]  /*1df0*/  IMAD.MOV.U32 R16, RZ, RZ, R5 ;  /* 0x000000ffff107224 */ /* 0x000fe400078e0005 */
[----:B------:R-:W-:Y:S02]  /*1e00*/  IMAD.MOV.U32 R5, RZ, RZ, R11 ;  /* 0x000000ffff057224 */ /* 0x000fe400078e000b */
[----:B------:R-:W-:Y:S01]  /*1e10*/  IMAD R11, R0, R15, R4 ;  /* 0x0000000f000b7224 */ /* 0x000fe200078e0204 */
[----:B------:R-:W-:Y:S01]  /*1e20*/  LOP3.LUT R4, R2, 0xd4, RZ, 0xfc, !PT ;  /* 0x000000d402047812 */ /* 0x000fe200078efcff */
[----:B------:R-:W-:Y:S02]  /*1e30*/  IMAD.MOV.U32 R8, RZ, RZ, R18 ;  /* 0x000000ffff087224 */ /* 0x000fe400078e0012 */
[----:B------:R-:W-:Y:S01]  /*1e40*/  @!P6 IMAD.IADD R7, R7, 0x1, -R0 ;  /* 0x000000010707e824 */ /* 0x000fe200078e0a00 */
[----:B------:R-:W-:Y:S01]  /*1e50*/  ISETP.GT.U32.AND P6, PT, R0, R11, PT ;  /* 0x0000000b0000720c */ /* 0x000fe20003fc4070 */
[----:B0-----:R-:W-:Y:S01]  /*1e60*/  IMAD.HI.U32 R9, R3, R8, RZ ;  /* 0x0000000803097227 */ /* 0x001fe200078e00ff */
[----:B------:R-:W-:-:S03]  /*1e70*/  IABS R19, R4 ;  /* 0x0000000400137213 */ /* 0x000fc60000000000 */
[--C-:B------:R-:W-:Y:S02]  /*1e80*/  @!P2 IMAD.IADD R13, R13, 0x1, -R0.reuse ;  /* 0x000000010d0da824 */ /* 0x100fe400078e0a00 */
[----:B------:R-:W-:Y:S02]  /*1e90*/  IMAD.MOV R9, RZ, RZ, -R9 ;  /* 0x000000ffff097224 */ /* 0x000fe400078e0a09 */
[----:B------:R-:W-:Y:S01]  /*1ea0*/  @!P3 IMAD.IADD R6, R6, 0x1, -R0 ;  /* 0x000000010606b824 */ /* 0x000fe200078e0a00 */
[C---:B------:R-:W-:Y:S01]  /*1eb0*/  ISETP.GT.U32.AND P2, PT, R0.reuse, R13, PT ;  /* 0x0000000d0000720c */ /* 0x040fe20003f44070 */
[----:B------:R-:W-:Y:S01]  /*1ec0*/  IMAD R9, R0, R9, R8 ;  /* 0x0000000900097224 */ /* 0x000fe200078e0208 */
[----:B------:R-:W-:Y:S01]  /*1ed0*/  LOP3.LUT R8, R2, 0xcc, RZ, 0xfc, !PT ;  /* 0x000000cc02087812 */ /* 0x000fe200078efcff */
[----:B------:R-:W-:Y:S01]  /*1ee0*/  @!P0 IMAD.MOV R7, RZ, RZ, -R7 ;  /* 0x000000ffff078224 */ /* 0x000fe200078e0a07 */
[----:B------:R-:W-:Y:S01]  /*1ef0*/  ISETP.GE.AND P3, PT, R12, RZ, PT ;  /* 0x000000ff0c00720c */ /* 0x000fe20003f66270 */
[----:B------:R-:W-:Y:S01]  /*1f00*/  @!P6 IMAD.IADD R11, R11, 0x1, -R0 ;  /* 0x000000010b0be824 */ /* 0x000fe200078e0a00 */
[----:B------:R-:W-:Y:S01]  /*1f10*/  ISETP.GT.U32.AND P0, PT, R0, R9, PT ;  /* 0x000000090000720c */ /* 0x000fe20003f04070 */
[----:B------:R-:W-:Y:S01]  /*1f20*/  @!P4 IMAD.MOV R16, RZ, RZ, -R16 ;  /* 0x000000ffff10c224 */ /* 0x000fe200078e0a10 */
[----:B------:R-:W-:Y:S01]  /*1f30*/  ISETP.GE.AND P4, PT, R10, RZ, PT ;  /* 0x000000ff0a00720c */ /* 0x000fe20003f86270 */
[----:B------:R-:W-:Y:S01]  /*1f40*/  @!P1 IMAD.MOV R6, RZ, RZ, -R6 ;  /* 0x000000ffff069224 */ /* 0x000fe200078e0a06 */
[----:B------:R-:W-:Y:S01]  /*1f50*/  ISETP.GE.AND P1, PT, R4, RZ, PT ;  /* 0x000000ff0400720c */ /* 0x000fe20003f26270 */
[----:B------:R-:W-:Y:S01]  /*1f60*/  IMAD.HI.U32 R4, R3, R19, RZ ;  /* 0x0000001303047227 */ /* 0x000fe200078e00ff */
[----:B------:R-:W-:Y:S01]  /*1f70*/  LOP3.LUT R10, R2, 0xd0, RZ, 0xfc, !PT ;  /* 0x000000d0020a7812 */ /* 0x000fe200078efcff */
[----:B------:R0:W-:Y:S01]  /*1f80*/  STL [R1+0x8], R16 ;  /* 0x0000081001007387 */ /* 0x0001e20000100800 */
[----:B------:R-:W-:Y:S01]  /*1f90*/  ISETP.GT.U32.AND P6, PT, R0, R11, PT ;  /* 0x0000000b0000720c */ /* 0x000fe20003fc4070 */
[----:B------:R-:W-:Y:S01]  /*1fa0*/  @!P5 IMAD.MOV R5, RZ, RZ, -R5 ;  /* 0x000000ffff05d224 */ /* 0x000fe200078e0a05 */
[----:B------:R-:W-:Y:S01]  /*1fb0*/  ISETP.GE.AND P5, PT, R14, RZ, PT ;  /* 0x000000ff0e00720c */ /* 0x000fe20003fa6270 */
[----:B------:R-:W-:Y:S01]  /*1fc0*/  @!P2 IMAD.IADD R13, R13, 0x1, -R0 ;  /* 0x000000010d0da824 */ /* 0x000fe200078e0a00 */
[----:B------:R-:W-:Y:S01]  /*1fd0*/  IABS R14, R10 ;  /* 0x0000000a000e7213 */ /* 0x000fe20000000000 */
[----:B------:R-:W-:Y:S01]  /*1fe0*/  IMAD.MOV R4, RZ, RZ, -R4 ;  /* 0x000000ffff047224 */ /* 0x000fe200078e0a04 */
[----:B------:R-:W-:Y:S01]  /*1ff0*/  IABS R12, R8 ;  /* 0x00000008000c7213 */ /* 0x000fe20000000000 */
[----:B------:R-:W-:Y:S01]  /*2000*/  @!P0 IMAD.IADD R9, R9, 0x1, -R0 ;  /* 0x0000000109098824 */ /* 0x000fe200078e0a00 */
[----:B------:R-:W-:Y:S01]  /*2010*/  ISETP.GE.AND P2, PT, R10, RZ, PT ;  /* 0x000000ff0a00720c */ /* 0x000fe20003f46270 */
[----:B0-----:R-:W-:Y:S01]  /*2020*/  IMAD.MOV.U32 R16, RZ, RZ, R13 ;  /* 0x000000ffff107224 */ /* 0x001fe200078e000d */
[----:B------:R-:W-:Y:S01]  /*2030*/  LOP3.LUT R10, R2, 0xc8, RZ, 0xfc, !PT ;  /* 0x000000c8020a7812 */ /* 0x000fe200078efcff */
[C---:B------:R-:W-:Y:S01]  /*2040*/  IMAD R19, R0.reuse, R4, R19 ;  /* 0x0000000400137224 */ /* 0x040fe200078e0213 */
[----:B------:R-:W-:Y:S01]  /*2050*/  ISETP.GT.U32.AND P0, PT, R0, R9, PT ;  /* 0x000000090000720c */ /* 0x000fe20003f04070 */
[----:B------:R-:W-:-:S04]  /*2060*/  IMAD.HI.U32 R4, R3, R14, RZ ;  /* 0x0000000e03047227 */ /* 0x000fc800078e00ff */
[----:B------:R-:W-:Y:S01]  /*2070*/  @!P4 IMAD.MOV R16, RZ, RZ, -R16 ;  /* 0x000000ffff10c224 */ /* 0x000fe200078e0a10 */
[----:B------:R-:W-:Y:S01]  /*2080*/  ISETP.GT.U32.AND P4, PT, R0, R19, PT ;  /* 0x000000130000720c */ /* 0x000fe20003f84070 */
[----:B------:R-:W-:Y:S01]  /*2090*/  IMAD.MOV R15, RZ, RZ, -R4 ;  /* 0x000000ffff0f7224 */ /* 0x000fe200078e0a04 */
[----:B------:R-:W-:Y:S01]  /*20a0*/  LOP3.LUT R4, R2, 0xc4, RZ, 0xfc, !PT ;  /* 0x000000c402047812 */ /* 0x000fe200078efcff */
[----:B------:R-:W-:Y:S01]  /*20b0*/  @!P6 IMAD.IADD R11, R11, 0x1, -R0 ;  /* 0x000000010b0be824 */ /* 0x000fe200078e0a00 */
[----:B------:R0:W-:Y:S01]  /*20c0*/  STL [R1+0x48], R16 ;  /* 0x0000481001007387 */ /* 0x0001e20000100800 */
[----:B------:R-:W-:Y:S01]  /*20d0*/  IMAD R14, R0, R15, R14 ;  /* 0x0000000f000e7224 */ /* 0x000fe200078e020e */
[----:B------:R-:W-:Y:S01]  /*20e0*/  ISETP.GE.AND P6, PT, R8, RZ, PT ;  /* 0x000000ff0800720c */ /* 0x000fe20003fc6270 */
[----:B------:R-:W-:Y:S01]  /*20f0*/  IMAD.MOV.U32 R13, RZ, RZ, R12 ;  /* 0x000000ffff0d7224 */ /* 0x000fe200078e000c */
[----:B------:R-:W-:Y:S01]  /*2100*/  IABS R12, R10 ;  /* 0x0000000a000c7213 */ /* 0x000fe20000000000 */
[----:B------:R-:W-:Y:S01]  /*2110*/  @!P0 IMAD.IADD R9, R9, 0x1, -R0 ;  /* 0x0000000109098824 */ /* 0x000fe200078e0a00 */
[----:B------:R-:W-:Y:S01]  /*2120*/  ISETP.GE.AND P0, PT, R10, RZ, PT ;  /* 0x000000ff0a00720c */ /* 0x000fe20003f06270 */
[----:B------:R-:W-:Y:S01]  /*2130*/  IMAD.HI.U32 R8, R3, R13, RZ ;  /* 0x0000000d03087227 */ /* 0x000fe200078e00ff */
[----:B------:R-:W-:-:S03]  /*2140*/  IABS R10, R4 ;  /* 0x00000004000a7213 */ /* 0x000fc60000000000 */
[----:B0-----:R-:W-:Y:S02]  /*2150*/  IMAD.MOV.U32 R16, RZ, RZ, R11 ;  /* 0x000000ffff107224 */ /* 0x001fe400078e000b */
[----:B------:R-:W-:Y:S01]  /*2160*/  IMAD.MOV.U32 R15, RZ, RZ, R9 ;  /* 0x000000ffff0f7224 */ /* 0x000fe200078e0009 */
[----:B------:R-:W-:Y:S01]  /*2170*/  LOP3.LUT R9, R2, 0xbc, RZ, 0xfc, !PT ;  /* 0x000000bc02097812 */ /* 0x000fe200078efcff */
[----:B------:R-:W-:Y:S01]  /*2180*/  @!P5 IMAD.MOV R16, RZ, RZ, -R16 ;  /* 0x000000ffff10d224 */ /* 0x000fe200078e0a10 */
[C---:B------:R-:W-:Y:S01]  /*2190*/  ISETP.GT.U32.AND P5, PT, R0.reuse, R14, PT ;  /* 0x0000000e0000720c */ /* 0x040fe20003fa4070 */
[----:B------:R-:W-:Y:S01]  /*21a0*/  IMAD.MOV R8, RZ, RZ, -R8 ;  /* 0x000000ffff087224 */ /* 0x000fe200078e0a08 */
[----:B------:R-:W-:Y:S01]  /*21b0*/  IABS R18, R9 ;  /* 0x0000000900127213 */ /* 0x000fe20000000000 */
[----:B------:R-:W-:Y:S01]  /*21c0*/  @!P3 IMAD.MOV R15, RZ, RZ, -R15 ;  /* 0x000000ffff0fb224 */ /* 0x000fe200078e0a0f */
[----:B------:R-:W-:Y:S01]  /*21d0*/  STL [R1+0x50], R16 ;  /* 0x0000501001007387 */ /* 0x000fe20000100800 */
[----:B------:R-:W-:-:S02]  /*21e0*/  IMAD R13, R0, R8, R13 ;  /* 0x00000008000d7224 */ /* 0x000fc400078e020d */
[----:B------:R-:W-:Y:S01]  /*21f0*/  @!P4 IMAD.IADD R19, R19, 0x1, -R0 ;  /* 0x000000011313c824 */ /* 0x000fe200078e0a00 */
[----:B------:R0:W-:Y:S01]  /*2200*/  STL [R1+0x58], R15 ;  /* 0x0000580f01007387 */ /* 0x0001e20000100800 */
[----:B------:R-:W-:Y:S01]  /*2210*/  IMAD.MOV.U32 R11, RZ, RZ, R12 ;  /* 0x000000ffff0b7224 */ /* 0x000fe200078e000c */
[C---:B------:R-:W-:Y:S02]  /*2220*/  ISETP.GT.U32.AND P3, PT, R0.reuse, R13, PT ;  /* 0x0000000d0000720c */ /* 0x040fe40003f64070 */
[----:B------:R-:W-:Y:S01]  /*2230*/  ISETP.GT.U32.AND P4, PT, R0, R19, PT ;  /* 0x000000130000720c */ /* 0x000fe20003f84070 */
[----:B------:R-:W-:Y:S01]  /*2240*/  @!P5 IMAD.IADD R14, R14, 0x1, -R0 ;  /* 0x000000010e0ed824 */ /* 0x000fe200078e0a00 */
[----:B------:R-:W-:Y:S01]  /*2250*/  LOP3.LUT R12, R2, 0xc0, RZ, 0xfc, !PT ;  /* 0x000000c0020c7812 */ /* 0x000fe200078efcff */
[----:B------:R-:W-:-:S03]  /*2260*/  IMAD.HI.U32 R8, R3, R11, RZ ;  /* 0x0000000b03087227 */ /* 0x000fc600078e00ff */
[----:B------:R-:W-:Y:S01]  /*2270*/  ISETP.GT.U32.AND P5, PT, R0, R14, PT ;  /* 0x0000000e0000720c */ /* 0x000fe20003fa4070 */
[----:B0-----:R-:W-:Y:S01]  /*2280*/  IMAD.HI.U32 R15, R3, R10, RZ ;  /* 0x0000000a030f7227 */ /* 0x001fe200078e00ff */
[----:B------:R-:W-:-:S03]  /*2290*/  IABS R17, R12 ;  /* 0x0000000c00117213 */ /* 0x000fc60000000000 */
[----:B------:R-:W-:Y:S02]  /*22a0*/  IMAD.MOV R15, RZ, RZ, -R15 ;  /* 0x000000ffff0f7224 */ /* 0x000fe400078e0a0f */
[----:B------:R-:W-:Y:S02]  /*22b0*/  IMAD.MOV R8, RZ, RZ, -R8 ;  /* 0x000000ffff087224 */ /* 0x000fe400078e0a08 */
[----:B------:R-:W-:Y:S02]  /*22c0*/  IMAD R10, R0, R15, R10 ;  /* 0x0000000f000a7224 */ /* 0x000fe400078e020a */
[--C-:B------:R-:W-:Y:S02]  /*22d0*/  @!P3 IMAD.IADD R13, R13, 0x1, -R0.reuse ;  /* 0x000000010d0db824 */ /* 0x100fe400078e0a00 */
[--C-:B------:R-:W-:Y:S01]  /*22e0*/  @!P5 IMAD.IADD R14, R14, 0x1, -R0.reuse ;  /* 0x000000010e0ed824 */ /* 0x100fe200078e0a00 */
[C---:B------:R-:W-:Y:S01]  /*22f0*/  ISETP.GT.U32.AND P5, PT, R0.reuse, R10, PT ;  /* 0x0000000a0000720c */ /* 0x040fe20003fa4070 */
[C---:B------:R-:W-:Y:S01]  /*2300*/  IMAD R11, R0.reuse, R8, R11 ;  /* 0x00000008000b7224 */ /* 0x040fe200078e020b */
[----:B------:R-:W-:Y:S01]  /*2310*/  ISETP.GT.U32.AND P3, PT, R0, R13, PT ;  /* 0x0000000d0000720c */ /* 0x000fe20003f64070 */
[----:B------:R-:W-:Y:S01]  /*2320*/  @!P4 IMAD.IADD R19, R19, 0x1, -R0 ;  /* 0x000000011313c824 */ /* 0x000fe200078e0a00 */
[----:B------:R-:W-:Y:S01]  /*2330*/  LOP3.LUT R8, R2, 0xb8, RZ, 0xfc, !PT ;  /* 0x000000b802087812 */ /* 0x000fe200078efcff */
[----:B------:R-:W-:Y:S01]  /*2340*/  IMAD.HI.U32 R15, R3, R17, RZ ;  /* 0x00000011030f7227 */ /* 0x000fe200078e00ff */
[----:B------:R-:W-:-:S02]  /*2350*/  ISETP.GT.U32.AND P4, PT, R0, R11, PT ;  /* 0x0000000b0000720c */ /* 0x000fc40003f84070 */
[----:B------:R-:W-:Y:S01]  /*2360*/  IABS R16, R8 ;  /* 0x0000000800107213 */ /* 0x000fe20000000000 */
[----:B------:R-:W-:Y:S02]  /*2370*/  IMAD.MOV R15, RZ, RZ, -R15 ;  /* 0x000000ffff0f7224 */ /* 0x000fe400078e0a0f */
[----:B------:R-:W-:Y:S02]  /*2380*/  IMAD.MOV.U32 R20, RZ, RZ, R19 ;  /* 0x000000ffff147224 */ /* 0x000fe400078e0013 */
[----:B------:R-:W-:Y:S02]  /*2390*/  @!P5 IMAD.IADD R10, R10, 0x1, -R0 ;  /* 0x000000010a0ad824 */ /* 0x000fe400078e0a00 */
[----:B------:R-:W-:Y:S02]  /*23a0*/  IMAD R17, R0, R15, R17 ;  /* 0x0000000f00117224 */ /* 0x000fe400078e0211 */
[----:B------:R-:W-:Y:S01]  /*23b0*/  @!P1 IMAD.MOV R20, RZ, RZ, -R20 ;  /* 0x000000ffff149224 */ /* 0x000fe200078e0a14 */
[----:B------:R-:W-:Y:S01]  /*23c0*/  ISETP.GE.AND P1, PT, R4, RZ, PT ;  /* 0x000000ff0400720c */ /* 0x000fe20003f26270 */
[----:B------:R-:W-:Y:S01]  /*23d0*/  IMAD.HI.U32 R4, R3, R18, RZ ;  /* 0x0000001203047227 */ /* 0x000fe200078e00ff */
[----:B------:R-:W-:-:S02]  /*23e0*/  ISETP.GT.U32.AND P5, PT, R0, R10, PT ;  /* 0x0000000a0000720c */ /* 0x000fc40003fa4070 */
[----:B------:R-:W-:Y:S01]  /*23f0*/  STL [R1+0x6c], R20 ;  /* 0x00006c1401007387 */ /* 0x000fe20000100800 */
[----:B------:R-:W-:Y:S01]  /*2400*/  @!P3 IMAD.IADD R13, R13, 0x1, -R0 ;  /* 0x000000010d0db824 */ /* 0x000fe200078e0a00 */
[----:B------:R-:W-:Y:S01]  /*2410*/  ISETP.GT.U32.AND P3, PT, R0, R17, PT ;  /* 0x000000110000720c */ /* 0x000fe20003f64070 */
[----:B------:R-:W-:Y:S01]  /*2420*/  @!P2 IMAD.MOV R14, RZ, RZ, -R14 ;  /* 0x000000ffff0ea224 */ /* 0x000fe200078e0a0e */
[----:B------:R-:W-:Y:S01]  /*2430*/  ISETP.GE.AND P2, PT, R12, RZ, PT ;  /* 0x000000ff0c00720c */ /* 0x000fe20003f46270 */
[----:B------:R-:W-:Y:S02]  /*2440*/  @!P4 IMAD.IADD R11, R11, 0x1, -R0 ;  /* 0x000000010b0bc824 */ /* 0x000fe400078e0a00 */
[----:B------:R-:W-:Y:S01]  /*2450*/  IMAD.HI.U32 R12, R3, R16, RZ ;  /* 0x00000010030c7227 */ /* 0x000fe200078e00ff */
[----:B------:R0:W-:Y:S02]  /*2460*/  STL [R1+0xa4], R14 ;  /* 0x0000a40e01007387 */ /* 0x0001e40000100800 */
[----:B------:R-:W-:Y:S01]  /*2470*/  ISETP.GT.U32.AND P4, PT, R0, R11, PT ;  /* 0x0000000b0000720c */ /* 0x000fe20003f84070 */
[----:B------:R-:W-:-:S02]  /*2480*/  IMAD.MOV R4, RZ, RZ, -R4 ;  /* 0x000000ffff047224 */ /* 0x000fc400078e0a04 */
[----:B------:R-:W-:Y:S02]  /*2490*/  IMAD.MOV R12, RZ, RZ, -R12 ;  /* 0x000000ffff0c7224 */ /* 0x000fe400078e0a0c */
[----:B------:R-:W-:Y:S01]  /*24a0*/  IMAD R18, R0, R4, R18 ;  /* 0x0000000400127224 */ /* 0x000fe200078e0212 */
[----:B------:R-:W-:Y:S01]  /*24b0*/  LOP3.LUT R4, R2, 0xb0, RZ, 0xfc, !PT ;  /* 0x000000b002047812 */ /* 0x000fe200078efcff */
[----:B------:R-:W-:Y:S02]  /*24c0*/  IMAD R16, R0, R12, R16 ;  /* 0x0000000c00107224 */ /* 0x000fe400078e0210 */
[--C-:B------:R-:W-:Y:S01]  /*24d0*/  @!P5 IMAD.IADD R10, R10, 0x1, -R0.reuse ;  /* 0x000000010a0ad824 */ /* 0x100fe200078e0a00 */
[C---:B------:R-:W-:Y:S01]  /*24e0*/  ISETP.GT.U32.AND P5, PT, R0.reuse, R18, PT ;  /* 0x000000120000720c */ /* 0x040fe20003fa4070 */
[--C-:B------:R-:W-:Y:S01]  /*24f0*/  @!P3 IMAD.IADD R17, R17, 0x1, -R0.reuse ;  /* 0x000000011111b824 */ /* 0x100fe200078e0a00 */
[----:B------:R-:W-:Y:S01]  /*2500*/  IABS R12, R4 ;  /* 0x00000004000c7213 */ /* 0x000fe20000000000 */
[----:B------:R-:W-:Y:S01]  /*2510*/  @!P6 IMAD.MOV R13, RZ, RZ, -R13 ;  /* 0x000000ffff0de224 */ /* 0x000fe200078e0a0d */
[C---:B------:R-:W-:Y:S01]  /*2520*/  ISETP.GT.U32.AND P6, PT, R0.reuse, R16, PT ;  /* 0x000000100000720c */ /* 0x040fe20003fc4070 */
[----:B------:R-:W-:Y:S01]  /*2530*/  @!P4 IMAD.IADD R11, R11, 0x1, -R0 ;  /* 0x000000010b0bc824 */ /* 0x000fe200078e0a00 */
[----:B------:R-:W-:Y:S01]  /*2540*/  ISETP.GT.U32.AND P3, PT, R0, R17, PT ;  /* 0x000000110000720c */ /* 0x000fe20003f64070 */
[----:B------:R-:W-:Y:S01]  /*2550*/  IMAD.MOV.U32 R15, RZ, RZ, R10 ;  /* 0x000000ffff0f7224 */ /* 0x000fe200078e000a */
[----:B------:R-:W-:Y:S01]  /*2560*/  ISETP.GE.AND P4, PT, R9, RZ, PT ;  /* 0x000000ff0900720c */ /* 0x000fe20003f86270 */
[----:B------:R-:W-:Y:S01]  /*2570*/  IMAD.MOV.U32 R19, RZ, RZ, R11 ;  /* 0x000000ffff137224 */ /* 0x000fe200078e000b */
[----:B------:R-:W-:Y:S01]  /*2580*/  LOP3.LUT R9, R2, 0xb4, RZ, 0xfc, !PT ;  /* 0x000000b402097812 */ /* 0x000fe200078efcff */
[----:B------:R-:W-:Y:S01]  /*2590*/  @!P1 IMAD.MOV R15, RZ, RZ, -R15 ;  /* 0x000000ffff0f9224 */ /* 0x000fe200078e0a0f */
[----:B------:R1:W-:Y:S01]  /*25a0*/  STL [R1+0xac], R13 ;  /* 0x0000ac0d01007387 */ /* 0x0003e20000100800 */
[--C-:B------:R-:W-:Y:S01]  /*25b0*/  @!P5 IMAD.IADD R18, R18, 0x1, -R0.reuse ;  /* 0x000000011212d824 */ /* 0x100fe200078e0a00 */
[----:B0-----:R-:W-:Y:S01]  /*25c0*/  IABS R14, R9 ;  /* 0x00000009000e7213 */ /* 0x001fe20000000000 */
[----:B------:R-:W-:Y:S01]  /*25d0*/  @!P0 IMAD.MOV R19, RZ, RZ, -R19 ;  /* 0x000000ffff138224 */ /* 0x000fe200078e0a13 */
[----:B------:R-:W-:Y:S01]  /*25e0*/  ISETP.GE.AND P0, PT, R8, RZ, PT ;  /* 0x000000ff0800720c */ /* 0x000fe20003f06270 */
[--C-:B------:R-:W-:Y:S01]  /*25f0*/  @!P6 IMAD.IADD R16, R16, 0x1, -R0.reuse ;  /* 0x000000011010e824 */ /* 0x100fe200078e0a00 */
[C---:B------:R-:W-:Y:S01]  /*2600*/  ISETP.GT.U32.AND P5, PT, R0.reuse, R18, PT ;  /* 0x000000120000720c */ /* 0x040fe20003fa4070 */
[----:B------:R-:W-:Y:S01]  /*2610*/  IMAD.HI.U32 R8, R3, R14, RZ ;  /* 0x0000000e03087227 */ /* 0x000fe200078e00ff */
[----:B------:R-:W-:Y:S01]  /*2620*/  ISETP.GE.AND P1, PT, R9, RZ, PT ;  /* 0x000000ff0900720c */ /* 0x000fe20003f26270 */
[----:B------:R0:W-:Y:S01]  /*2630*/  STL [R1+0xb8], R19 ;  /* 0x0000b81301007387 */ /* 0x0001e20000100800 */
[----:B------:R-:W-:Y:S01]  /*2640*/  ISETP.GT.U32.AND P6, PT, R0, R16, PT ;  /* 0x000000100000720c */ /* 0x000fe20003fc4070 */
[----:B------:R-:W-:Y:S01]  /*2650*/  @!P3 IMAD.IADD R17, R17, 0x1, -R0 ;  /* 0x000000011111b824 */ /* 0x000fe200078e0a00 */
[----:B------:R-:W-:Y:S01]  /*2660*/  ISETP.GE.AND P3, PT, R4, RZ, PT ;  /* 0x000000ff0400720c */ /* 0x000fe20003f66270 */
[C---:B------:R-:W-:Y:S01]  /*2670*/  IMAD.HI.U32 R4, R3.reuse, R12, RZ ;  /* 0x0000000c03047227 */ /* 0x040fe200078e00ff */
[C---:B------:R-:W-:Y:S01]  /*2680*/  LOP3.LUT R9, R2.reuse, 0xac, RZ, 0xfc, !PT ;  /* 0x000000ac02097812 */ /* 0x040fe200078efcff */
[----:B------:R2:W-:Y:S01]  /*2690*/  STL [R1+0xbc], R15 ;  /* 0x0000bc0f01007387 */ /* 0x0005e20000100800 */
[----:B-1----:R-:W-:Y:S01]  /*26a0*/  LOP3.LUT R13, R2, 0xa4, RZ, 0xfc, !PT ;  /* 0x000000a4020d7812 */ /* 0x002fe200078efcff */
[----:B------:R-:W-:Y:S01]  /*26b0*/  IMAD.MOV R8, RZ, RZ, -R8 ;  /* 0x000000ffff087224 */ /* 0x000fe200078e0a08 */
[----:B------:R-:W-:Y:S01]  /*26c0*/  IABS R11, R9 ;  /* 0x00000009000b7213 */ /* 0x000fe20000000000 */
[----:B------:R-:W-:Y:S01]  /*26d0*/  IMAD.MOV R4, RZ, RZ, -R4 ;  /* 0x000000ffff047224 */ /* 0x000fe200078e0a04 */
[----:B0-----:R-:W-:Y:S01]  /*26e0*/  IABS R19, R13 ;  /* 0x0000000d00137213 */ /* 0x001fe20000000000 */
[----:B------:R-:W-:Y:S01]  /*26f0*/  IMAD R14, R0, R8, R14 ;  /* 0x00000008000e7224 */ /* 0x000fe200078e020e */
[----:B------:R-:W-:Y:S01]  /*2700*/  LOP3.LUT R8, R2, 0xa8, RZ, 0xfc, !PT ;  /* 0x000000a802087812 */ /* 0x000fe200078efcff */
[----:B------:R-:W-:Y:S01]  /*2710*/  IMAD R12, R0, R4, R12 ;  /* 0x00000004000c7224 */ /* 0x000fe200078e020c */
[----:B------:R-:W-:Y:S01]  /*2720*/  LOP3.LUT R4, R2, 0xa0, RZ, 0xfc, !PT ;  /* 0x000000a002047812 */ /* 0x000fe200078efcff */
[----:B------:R-:W-:Y:S01]  /*2730*/  @!P5 IMAD.IADD R18, R18, 0x1, -R0 ;  /* 0x000000011212d824 */ /* 0x000fe200078e0a00 */
[----:B------:R-:W-:Y:S01]  /*2740*/  ISETP.GT.U32.AND P5, PT, R0, R14, PT ;  /* 0x0000000e0000720c */ /* 0x000fe20003fa4070 */
[----:B------:R-:W-:Y:S01]  /*2750*/  IMAD.HI.U32 R10, R3, R11, RZ ;  /* 0x0000000b030a7227 */ /* 0x000fe200078e00ff */
[----:B------:R-:W-:-:S02]  /*2760*/  IABS R20, R8 ;  /* 0x0000000800147213 */ /* 0x000fc40000000000 */
[----:B--2---:R-:W-:Y:S01]  /*2770*/  IABS R15, R4 ;  /* 0x00000004000f7213 */ /* 0x004fe20000000000 */
[----:B------:R-:W-:Y:S01]  /*2780*/  @!P6 IMAD.IADD R16, R16, 0x1, -R0 ;  /* 0x000000011010e824 */ /* 0x000fe200078e0a00 */
[C---:B------:R-:W-:Y:S01]  /*2790*/  ISETP.GT.U32.AND P6, PT, R0.reuse, R12, PT ;  /* 0x0000000c0000720c */ /* 0x040fe20003fc4070 */
[----:B------:R-:W-:Y:S02]  /*27a0*/  IMAD.MOV R10, RZ, RZ, -R10 ;  /* 0x000000ffff0a7224 */ /* 0x000fe400078e0a0a */
[----:B------:R-:W-:Y:S02]  /*27b0*/  IMAD.MOV.U32 R23, RZ, RZ, R17 ;  /* 0x000000ffff177224 */ /* 0x000fe400078e0011 */
[----:B------:R-:W-:Y:S01]  /*27c0*/  IMAD R11, R0, R10, R11 ;  /* 0x0000000a000b7224 */ /* 0x000fe200078e020b */
[----:B------:R-:W-:Y:S01]  /*27d0*/  LOP3.LUT R10, R2, 0x9c, RZ, 0xfc, !PT ;  /* 0x0000009c020a7812 */ /* 0x000fe200078efcff */
[----:B------:R-:W-:Y:S02]  /*27e0*/  @!P5 IMAD.IADD R14, R14, 0x1, -R0 ;  /* 0x000000010e0ed824 */ /* 0x000fe400078e0a00 */
[----:B------:R-:W-:Y:S01]  /*27f0*/  @!P2 IMAD.MOV R23, RZ, RZ, -R23 ;  /* 0x000000ffff17a224 */ /* 0x000fe200078e0a17 */
[C---:B------:R-:W-:Y:S01]  /*2800*/  ISETP.GT.U32.AND P5, PT, R0.reuse, R11, PT ;  /* 0x0000000b0000720c */ /* 0x040fe20003fa4070 */
[----:B------:R-:W-:Y:S01]  /*2810*/  IMAD.HI.U32 R22, R3, R20, RZ ;  /* 0x0000001403167227 */ /* 0x000fe200078e00ff */
[----:B------:R-:W-:-:S02]  /*2820*/  ISETP.GT.U32.AND P2, PT, R0, R14, PT ;  /* 0x0000000e0000720c */ /* 0x000fc40003f44070 */
[----:B------:R-:W-:Y:S01]  /*2830*/  STL [R1+0xb4], R23 ;  /* 0x0000b41701007387 */ /* 0x000fe20000100800 */
[----:B------:R-:W-:Y:S01]  /*2840*/  @!P6 IMAD.IADD R12, R12, 0x1, -R0 ;  /* 0x000000010c0ce824 */ /* 0x000fe200078e0a00 */
[----:B------:R-:W-:Y:S01]  /*2850*/  ISETP.GE.AND P6, PT, R9, RZ, PT ;  /* 0x000000ff0900720c */ /* 0x000fe20003fc6270 */
[----:B------:R-:W-:Y:S01]  /*2860*/  @!P4 IMAD.MOV R18, RZ, RZ, -R18 ;  /* 0x000000ffff12c224 */ /* 0x000fe200078e0a12 */
[----:B------:R-:W-:Y:S01]  /*2870*/  IABS R9, R10 ;  /* 0x0000000a00097213 */ /* 0x000fe20000000000 */
[C---:B------:R-:W-:Y:S01]  /*2880*/  IMAD.HI.U32 R17, R3.reuse, R15, RZ ;  /* 0x0000000f03117227 */ /* 0x040fe200078e00ff */
[----:B------:R-:W-:Y:S02]  /*2890*/  ISETP.GT.U32.AND P4, PT, R0, R12, PT ;  /* 0x0000000c0000720c */ /* 0x000fe40003f84070 */
[----:B------:R0:W-:Y:S01]  /*28a0*/  STL [R1+0x44], R18 ;  /* 0x0000441201007387 */ /* 0x0001e20000100800 */
[----:B------:R-:W-:-:S04]  /*28b0*/  IMAD.HI.U32 R21, R3, R19, RZ ;  /* 0x0000001303157227 */ /* 0x000fc800078e00ff */
[----:B------:R-:W-:Y:S02]  /*28c0*/  IMAD.MOV R22, RZ, RZ, -R22 ;  /* 0x000000ffff167224 */ /* 0x000fe400078e0a16 */
[----:B------:R-:W-:Y:S02]  /*28d0*/  IMAD.MOV R17, RZ, RZ, -R17 ;  /* 0x000000ffff117224 */ /* 0x000fe400078e0a11 */
[----:B------:R-:W-:Y:S02]  /*28e0*/  IMAD.MOV R21, RZ, RZ, -R21 ;  /* 0x000000ffff157224 */ /* 0x000fe400078e0a15 */
[C---:B------:R-:W-:Y:S02]  /*28f0*/  IMAD R20, R0.reuse, R22, R20 ;  /* 0x0000001600147224 */ /* 0x040fe400078e0214 */
[----:B------:R-:W-:Y:S02]  /*2900*/  @!P5 IMAD.IADD R11, R11, 0x1, -R0 ;  /* 0x000000010b0bd824 */ /* 0x000fe400078e0a00 */
[----:B------:R-:W-:-:S02]  /*2910*/  IMAD R15, R0, R17, R15 ;  /* 0x00000011000f7224 */ /* 0x000fc400078e020f */
[C---:B------:R-:W-:Y:S01]  /*2920*/  IMAD R19, R0.reuse, R21, R19 ;  /* 0x0000001500137224 */ /* 0x040fe200078e0213 */
[----:B------:R-:W-:Y:S01]  /*2930*/  ISETP.GT.U32.AND P5, PT, R0, R11, PT ;  /* 0x0000000b0000720c */ /* 0x000fe20003fa4070 */
[----:B------:R-:W-:Y:S01]  /*2940*/  @!P2 IMAD.IADD R14, R14, 0x1, -R0 ;  /* 0x000000010e0ea824 */ /* 0x000fe200078e0a00 */
[C---:B------:R-:W-:Y:S01]  /*2950*/  ISETP.GT.U32.AND P2, PT, R0.reuse, R20, PT ;  /* 0x000000140000720c */ /* 0x040fe20003f44070 */
[----:B------:R-:W-:Y:S01]  /*2960*/  @!P0 IMAD.MOV R16, RZ, RZ, -R16 ;  /* 0x000000ffff108224 */ /* 0x000fe200078e0a10 */
[----:B------:R-:W-:Y:S01]  /*2970*/  ISETP.GT.U32.AND P0, PT, R0, R19, PT ;  /* 0x000000130000720c */ /* 0x000fe20003f04070 */
[----:B------:R-:W-:Y:S01]  /*2980*/  @!P4 IMAD.IADD R12, R12, 0x1, -R0 ;  /* 0x000000010c0cc824 */ /* 0x000fe200078e0a00 */
[----:B------:R-:W-:Y:S01]  /*2990*/  ISETP.GT.U32.AND P4, PT, R0, R15, PT ;  /* 0x0000000f0000720c */ /* 0x000fe20003f84070 */
[----:B0-----:R-:W-:Y:S01]  /*29a0*/  IMAD.MOV.U32 R18, RZ, RZ, R14 ;  /* 0x000000ffff127224 */ /* 0x001fe200078e000e */
[----:B------:R0:W-:Y:S01]  /*29b0*/  STL [R1+0x90], R16 ;  /* 0x0000901001007387 */ /* 0x0001e20000100800 */
[----:B------:R-:W-:-:S04]  /*29c0*/  IMAD.HI.U32 R14, R3, R9, RZ ;  /* 0x00000009030e7227 */ /* 0x000fc800078e00ff */
[----:B------:R-:W-:Y:S01]  /*29d0*/  @!P1 IMAD.MOV R18, RZ, RZ, -R18 ;  /* 0x000000ffff129224 */ /* 0x000fe200078e0a12 */
[----:B------:R-:W-:Y:S01]  /*29e0*/  ISETP.GE.AND P1, PT, R8, RZ, PT ;  /* 0x000000ff0800720c */ /* 0x000fe20003f26270 */
[----:B------:R-:W-:Y:S01]  /*29f0*/  @!P2 IMAD.IADD R20, R20, 0x1, -R0 ;  /* 0x000000011414a824 */ /* 0x000fe200078e0a00 */
[----:B------:R-:W-:Y:S01]  /*2a00*/  LOP3.LUT R8, R2, 0x98, RZ, 0xfc, !PT ;  /* 0x0000009802087812 */ /* 0x000fe200078efcff */
[----:B------:R-:W-:Y:S01]  /*2a10*/  IMAD.MOV R14, RZ, RZ, -R14 ;  /* 0x000000ffff0e7224 */ /* 0x000fe200078e0a0e */
[----:B------:R-:W-:Y:S01]  /*2a20*/  STL [R1+0x94], R18 ;  /* 0x0000941201007387 */ /* 0x000fe20000100800 */
[----:B0-----:R-:W-:Y:S01]  /*2a30*/  IMAD.MOV.U32 R16, RZ, RZ, R12 ;  /* 0x000000ffff107224 */ /* 0x001fe200078e000c */
[----:B------:R-:W-:Y:S01]  /*2a40*/  ISETP.GE.AND P2, PT, R4, RZ, PT ;  /* 0x000000ff0400720c */ /* 0x000fe20003f46270 */
[----:B------:R-:W-:Y:S01]  /*2a50*/  @!P5 IMAD.IADD R11, R11, 0x1, -R0 ;  /* 0x000000010b0bd824 */ /* 0x000fe200078e0a00 */
[----:B------:R-:W-:Y:S01]  /*2a60*/  ISETP.GE.AND P5, PT, R13, RZ, PT ;  /* 0x000000ff0d00720c */ /* 0x000fe20003fa6270 */
[----:B------:R-:W-:Y:S01]  /*2a70*/  @!P3 IMAD.MOV R16, RZ, RZ, -R16 ;  /* 0x000000ffff10b224 */ /* 0x000fe200078e0a10 */
[----:B------:R-:W-:Y:S01]  /*2a80*/  IABS R13, R8 ;  /* 0x00000008000d7213 */ /* 0x000fe20000000000 */
[----:B------:R-:W-:-:S02]  /*2a90*/  @!P4 IMAD.IADD R15, R15, 0x1, -R0 ;  /* 0x000000010f0fc824 */ /* 0x000fc400078e0a00 */
[----:B------:R-:W-:Y:S01]  /*2aa0*/  @!P0 IMAD.IADD R19, R19, 0x1, -R0 ;  /* 0x0000000113138824 */ /* 0x000fe200078e0a00 */
[----:B------:R0:W-:Y:S01]  /*2ab0*/  STL [R1+0xa0], R16 ;  /* 0x0000a01001007387 */ /* 0x0001e20000100800 */
[C---:B------:R-:W-:Y:S01]  /*2ac0*/  IMAD R4, R0.reuse, R14, R9 ;  /* 0x0000000e00047224 */ /* 0x040fe200078e0209 */
[----:B------:R-:W-:Y:S01]  /*2ad0*/  ISETP.GT.U32.AND P0, PT, R0, R20, PT ;  /* 0x000000140000720c */ /* 0x000fe20003f04070 */
[----:B------:R-:W-:Y:S01]  /*2ae0*/  IMAD.HI.U32 R14, R3, R13, RZ ;  /* 0x0000000d030e7227 */ /* 0x000fe200078e00ff */
[----:B------:R-:W-:Y:S02]  /*2af0*/  LOP3.LUT R9, R2, 0x94, RZ, 0xfc, !PT ;  /* 0x0000009402097812 */ /* 0x000fe400078efcff */
[C---:B------:R-:W-:Y:S01]  /*2b00*/  ISETP.GT.U32.AND P4, PT, R0.reuse, R15, PT ;  /* 0x0000000f0000720c */ /* 0x040fe20003f84070 */
[----:B------:R-:W-:Y:S01]  /*2b10*/  IMAD.MOV R14, RZ, RZ, -R14 ;  /* 0x000000ffff0e7224 */ /* 0x000fe200078e0a0e */
[----:B------:R-:W-:Y:S01]  /*2b20*/  IABS R12, R9 ;  /* 0x00000009000c7213 */ /* 0x000fe20000000000 */
[----:B0-----:R-:W-:Y:S01]  /*2b30*/  IMAD.MOV.U32 R16, RZ, RZ, R11 ;  /* 0x000000ffff107224 */ /* 0x001fe200078e000b */
[C---:B------:R-:W-:Y:S01]  /*2b40*/  ISETP.GT.U32.AND P3, PT, R0.reuse, R19, PT ;  /* 0x000000130000720c */ /* 0x040fe20003f64070 */
[----:B------:R-:W-:-:S02]  /*2b50*/  IMAD R13, R0, R14, R13 ;  /* 0x0000000e000d7224 */ /* 0x000fc400078e020d */
[----:B------:R-:W-:Y:S01]  /*2b60*/  @!P6 IMAD.MOV R16, RZ, RZ, -R16 ;  /* 0x000000ffff10e224 */ /* 0x000fe200078e0a10 */
[----:B------:R-:W-:Y:S01]  /*2b70*/  ISETP.GT.U32.AND P6, PT, R0, R4, PT ;  /* 0x000000040000720c */ /* 0x000fe20003fc4070 */
[----:B------:R-:W-:Y:S02]  /*2b80*/  IMAD.MOV.U32 R11, RZ, RZ, R12 ;  /* 0x000000ffff0b7224 */ /* 0x000fe400078e000c */
[--C-:B------:R-:W-:Y:S01]  /*2b90*/  @!P0 IMAD.IADD R20, R20, 0x1, -R0.reuse ;  /* 0x0000000114148824 */ /* 0x100fe200078e0a00 */
[----:B------:R-:W-:Y:S01]  /*2ba0*/  ISETP.GE.AND P0, PT, R10, RZ, PT ;  /* 0x000000ff0a00720c */ /* 0x000fe20003f06270 */
[----:B------:R-:W-:Y:S01]  /*2bb0*/  IMAD.HI.U32 R12, R3, R11, RZ ;  /* 0x0000000b030c7227 */ /* 0x000fe200078e00ff */
[----:B------:R-:W-:Y:S01]  /*2bc0*/  LOP3.LUT R10, R2, 0x90, RZ, 0xfc, !PT ;  /* 0x00000090020a7812 */ /* 0x000fe200078efcff */
[----:B------:R0:W-:Y:S02]  /*2bd0*/  STL [R1+0xb0], R16 ;  /* 0x0000b01001007387 */ /* 0x0001e40000100800 */
[--C-:B------:R-:W-:Y:S01]  /*2be0*/  @!P4 IMAD.IADD R15, R15, 0x1, -R0.reuse ;  /* 0x000000010f0fc824 */ /* 0x100fe200078e0a00 */
[----:B------:R-:W-:Y:S01]  /*2bf0*/  ISETP.GT.U32.AND P4, PT, R0, R13, PT ;  /* 0x0000000d0000720c */ /* 0x000fe20003f84070 */
[----:B------:R-:W-:Y:S01]  /*2c00*/  @!P3 IMAD.IADD R19, R19, 0x1, -R0 ;  /* 0x000000011313b824 */ /* 0x000fe200078e0a00 */
[----:B------:R-:W-:Y:S01]  /*2c10*/  IABS R18, R10 ;  /* 0x0000000a00127213 */ /* 0x000fe20000000000 */
[----:B------:R-:W-:Y:S01]  /*2c20*/  IMAD.MOV R12, RZ, RZ, -R12 ;  /* 0x000000ffff0c7224 */ /* 0x000fe200078e0a0c */
[----:B------:R-:W-:Y:S01]  /*2c30*/  ISETP.GE.AND P3, PT, R8, RZ, PT ;  /* 0x000000ff0800720c */ /* 0x000fe20003f66270 */
[----:B------:R-:W-:Y:S01]  /*2c40*/  @!P6 IMAD.IADD R4, R4, 0x1, -R0 ;  /* 0x000000010404e824 */ /* 0x000fe200078e0a00 */
[----:B------:R-:W-:Y:S01]  /*2c50*/  ISETP.GE.AND P6, PT, R9, RZ, PT ;  /* 0x000000ff0900720c */ /* 0x000fe20003fc6270 */
[----:B------:R-:W-:Y:S01]  /*2c60*/  IMAD.MOV.U32 R23, RZ, RZ, R20 ;  /* 0x000000ffff177224 */ /* 0x000fe200078e0014 */
[----:B------:R-:W-:Y:S01]  /*2c70*/  LOP3.LUT R9, R2, 0x88, RZ, 0xfc, !PT ;  /* 0x0000008802097812 */ /* 0x000fe200078efcff */
[----:B------:R-:W-:Y:S01]  /*2c80*/  IMAD R11, R0, R12, R11 ;  /* 0x0000000c000b7224 */ /* 0x000fe200078e020b */
[----:B------:R-:W-:Y:S01]  /*2c90*/  LOP3.LUT R12, R2, 0x8c, RZ, 0xfc, !PT ;  /* 0x0000008c020c7812 */ /* 0x000fe200078efcff */
[----:B------:R-:W-:Y:S01]  /*2ca0*/  IMAD.MOV.U32 R22, RZ, RZ, R19 ;  /* 0x000000ffff167224 */ /* 0x000fe200078e0013 */
[----:B0-----:R-:W-:Y:S01]  /*2cb0*/  IABS R16, R9 ;  /* 0x0000000900107213 */ /* 0x001fe20000000000 */
[----:B------:R-:W-:Y:S01]  /*2cc0*/  @!P1 IMAD.MOV R23, RZ, RZ, -R23 ;  /* 0x000000ffff179224 */ /* 0x000fe200078e0a17 */
[----:B------:R-:W-:Y:S01]  /*2cd0*/  ISETP.GT.U32.AND P1, PT, R0, R4, PT ;  /* 0x000000040000720c */ /* 0x000fe20003f24070 */
[----:B------:R-:W-:Y:S01]  /*2ce0*/  IMAD.HI.U32 R21, R3, R18, RZ ;  /* 0x0000001203157227 */ /* 0x000fe200078e00ff */
[----:B------:R-:W-:-:S02]  /*2cf0*/  IABS R17, R12 ;  /* 0x0000000c00117213 */ /* 0x000fc40000000000 */
[----:B------:R-:W-:Y:S01]  /*2d00*/  LOP3.LUT R8, R2, 0x84, RZ, 0xfc, !PT ;  /* 0x0000008402087812 */ /* 0x000fe200078efcff */
[----:B------:R-:W-:Y:S01]  /*2d10*/  @!P5 IMAD.MOV R22, RZ, RZ, -R22 ;  /* 0x000000ffff16d224 */ /* 0x000fe200078e0a16 */
[----:B------:R-:W-:Y:S01]  /*2d20*/  ISETP.GT.U32.AND P5, PT, R0, R11, PT ;  /* 0x0000000b0000720c */ /* 0x000fe20003fa4070 */
[----:B------:R-:W-:Y:S01]  /*2d30*/  IMAD.MOV R21, RZ, RZ, -R21 ;  /* 0x000000ffff157224 */ /* 0x000fe200078e0a15 */
[----:B------:R-:W-:Y:S01]  /*2d40*/  STL [R1+0xa8], R23 ;  /* 0x0000a81701007387 */ /* 0x000fe20000100800 */
[----:B------:R-:W-:Y:S01]  /*2d50*/  @!P4 IMAD.IADD R13, R13, 0x1, -R0 ;  /* 0x000000010d0dc824 */ /* 0x000fe200078e0a00 */
[----:B------:R-:W-:Y:S01]  /*2d60*/  IABS R14, R8 ;  /* 0x00000008000e7213 */ /* 0x000fe20000000000 */
[----:B------:R-:W-:Y:S01]  /*2d70*/  @!P2 IMAD.MOV R15, RZ, RZ, -R15 ;  /* 0x000000ffff0fa224 */ /* 0x000fe200078e0a0f */
[----:B------:R-:W-:Y:S01]  /*2d80*/  ISETP.GE.AND P2, PT, R10, RZ, PT ;  /* 0x000000ff0a00720c */ /* 0x000fe20003f46270 */
[C---:B------:R-:W-:Y:S01]  /*2d90*/  IMAD R10, R0.reuse, R21, R18 ;  /* 0x00000015000a7224 */ /* 0x040fe200078e0212 */
[----:B------:R-:W-:Y:S01]  /*2da0*/  ISETP.GT.U32.AND P4, PT, R0, R13, PT ;  /* 0x0000000d0000720c */ /* 0x000fe20003f84070 */
[----:B------:R-:W-:Y:S01]  /*2db0*/  @!P1 IMAD.IADD R4, R4, 0x1, -R0 ;  /* 0x0000000104049824 */ /* 0x000fe200078e0a00 */
[----:B------:R0:W-:Y:S01]  /*2dc0*/  STL [R1+0x9c], R22 ;  /* 0x00009c1601007387 */ /* 0x0001e20000100800 */
[----:B------:R-:W-:Y:S01]  /*2dd0*/  IMAD.MOV.U32 R19, RZ, RZ, R16 ;  /* 0x000000ffff137224 */ /* 0x000fe200078e0010 */
[----:B------:R-:W-:Y:S01]  /*2de0*/  ISETP.GT.U32.AND P1, PT, R0, R10, PT ;  /* 0x0000000a0000720c */ /* 0x000fe20003f24070 */
[----:B------:R-:W-:Y:S01]  /*2df0*/  @!P5 IMAD.IADD R11, R11, 0x1, -R0 ;  /* 0x000000010b0bd824 */ /* 0x000fe200078e0a00 */
[----:B------:R1:W-:Y:S01]  /*2e00*/  STL [R1+0x98], R15 ;  /* 0x0000980f01007387 */ /* 0x0003e20000100800 */
[----:B------:R-:W-:-:S03]  /*2e10*/  IMAD.HI.U32 R16, R3, R17, RZ ;  /* 0x0000001103107227 */ /* 0x000fc600078e00ff */
[----:B------:R-:W-:Y:S01]  /*2e20*/  ISETP.GT.U32.AND P5, PT, R0, R11, PT ;  /* 0x0000000b0000720c */ /* 0x000fe20003fa4070 */
[----:B------:R-:W-:Y:S01]  /*2e30*/  IMAD.MOV R16, RZ, RZ, -R16 ;  /* 0x000000ffff107224 */ /* 0x000fe200078e0a10 */
[----:B0-----:R-:W-:Y:S01]  /*2e40*/  IABS R22, R29 ;  /* 0x0000001d00167213 */ /* 0x001fe20000000000 */
[----:B------:R-:W-:Y:S01]  /*2e50*/  @!P4 IMAD.IADD R13, R13, 0x1, -R0 ;  /* 0x000000010d0dc824 */ /* 0x000fe200078e0a00 */
[----:B------:R-:W-:Y:S01]  /*2e60*/  ISETP.GE.AND P4, PT, R12, RZ, PT ;  /* 0x000000ff0c00720c */ /* 0x000fe20003f86270 */
[----:B------:R-:W-:-:S04]  /*2e70*/  IMAD.HI.U32 R18, R3, R14, RZ ;  /* 0x0000000e03127227 */ /* 0x000fc800078e00ff */
[----:B-1----:R-:W-:-:S04]  /*2e80*/  IMAD.HI.U32 R15, R3, R19, RZ ;  /* 0x00000013030f7227 */ /* 0x002fc800078e00ff */
[----:B------:R-:W-:Y:S01]  /*2e90*/  IMAD.MOV R12, RZ, RZ, -R15 ;  /* 0x000000ffff0c7224 */ /* 0x000fe200078e0a0f */
[----:B------:R-:W-:Y:S01]  /*2ea0*/  LOP3.LUT R15, R2, 0x80, RZ, 0xfc, !PT ;  /* 0x00000080020f7812 */ /* 0x000fe200078efcff */
[----:B------:R-:W-:Y:S02]  /*2eb0*/  @!P1 IMAD.IADD R10, R10, 0x1, -R0 ;  /* 0x000000010a0a9824 */ /* 0x000fe400078e0a00 */
[C---:B------:R-:W-:Y:S02]  /*2ec0*/  IMAD R16, R0.reuse, R16, R17 ;  /* 0x0000001000107224 */ /* 0x040fe400078e0211 */
[----:B------:R-:W-:Y:S01]  /*2ed0*/  IMAD.MOV R17, RZ, RZ, -R18 ;  /* 0x000000ffff117224 */ /* 0x000fe200078e0a12 */
[C---:B------:R-:W-:Y:S01]  /*2ee0*/  ISETP.GT.U32.AND P1, PT, R0.reuse, R10, PT ;  /* 0x0000000a0000720c */ /* 0x040fe20003f24070 */
[----:B------:R-:W-:Y:S01]  /*2ef0*/  IMAD R12, R0, R12, R19 ;  /* 0x0000000c000c7224 */ /* 0x000fe200078e0213 */
[----:B------:R-:W-:Y:S01]  /*2f00*/  IABS R18, R15 ;  /* 0x0000000f00127213 */ /* 0x000fe20000000000 */
[----:B------:R-:W-:-:S02]  /*2f10*/  IMAD.MOV.U32 R20, RZ, RZ, R4 ;  /* 0x000000ffff147224 */ /* 0x000fc400078e0004 */
[C---:B------:R-:W-:Y:S02]  /*2f20*/  IMAD R4, R0.reuse, R17, R14 ;  /* 0x0000001100047224 */ /* 0x040fe400078e020e */
[----:B------:R-:W-:Y:S01]  /*2f30*/  @!P5 IMAD.IADD R11, R11, 0x1, -R0 ;  /* 0x000000010b0bd824 */ /* 0x000fe200078e0a00 */
[C---:B------:R-:W-:Y:S01]  /*2f40*/  ISETP.GT.U32.AND P5, PT, R0.reuse, R12, PT ;  /* 0x0000000c0000720c */ /* 0x040fe20003fa4070 */
[----:B------:R-:W-:Y:S02]  /*2f50*/  IMAD.MOV.U32 R14, RZ, RZ, R13 ;  /* 0x000000ffff0e7224 */ /* 0x000fe400078e000d */
[----:B------:R-:W-:Y:S02]  /*2f60*/  IMAD.MOV.U32 R17, RZ, RZ, R18 ;  /* 0x000000ffff117224 */ /* 0x000fe400078e0012 */
[----:B------:R-:W-:Y:S01]  /*2f70*/  @!P0 IMAD.MOV R20, RZ, RZ, -R20 ;  /* 0x000000ffff148224 */ /* 0x000fe200078e0a14 */
[----:B------:R-:W-:Y:S01]  /*2f80*/  ISETP.GT.U32.AND P0, PT, R0, R16, PT ;  /* 0x000000100000720c */ /* 0x000fe20003f04070 */
[----:B------:R-:W-:Y:S01]  /*2f90*/  IMAD.MOV.U32 R18, RZ, RZ, R11 ;  /* 0x000000ffff127224 */ /* 0x000fe200078e000b */
[----:B------:R-:W-:Y:S01]  /*2fa0*/  LOP3.LUT R11, R2, 0x78, RZ, 0xfc, !PT ;  /* 0x00000078020b7812 */ /* 0x000fe200078efcff */
[----:B------:R-:W-:Y:S01]  /*2fb0*/  @!P3 IMAD.MOV R14, RZ, RZ, -R14 ;  /* 0x000000ffff0eb224 */ /* 0x000fe200078e0a0e */
[----:B------:R-:W-:Y:S01]  /*2fc0*/  STL [R1+0x3c], R20 ;  /* 0x00003c1401007387 */ /* 0x000fe20000100800 */
[----:B------:R-:W-:Y:S01]  /*2fd0*/  @!P6 IMAD.MOV R18, RZ, RZ, -R18 ;  /* 0x000000ffff12e224 */ /* 0x000fe200078e0a12 */
[----:B------:R-:W-:Y:S01]  /*2fe0*/  ISETP.GE.AND P3, PT, R9, RZ, PT ;  /* 0x000000ff0900720c */ /* 0x000fe20003f66270 */
[----:B------:R-:W-:Y:S01]  /*2ff0*/  @!P1 IMAD.IADD R10, R10, 0x1, -R0 ;  /* 0x000000010a0a9824 */ /* 0x000fe200078e0a00 */
[----:B------:R0:W-:Y:S01]  /*3000*/  STL [R1+0x38], R14 ;  /* 0x0000380e01007387 */ /* 0x0001e20000100800 */
[----:B------:R-:W-:Y:S01]  /*3010*/  IMAD.HI.U32 R13, R3, R17, RZ ;  /* 0x00000011030d7227 */ /* 0x000fe200078e00ff */
[----:B------:R-:W-:-:S02]  /*3020*/  ISETP.GE.AND P1, PT, R8, RZ, PT ;  /* 0x000000ff0800720c */ /* 0x000fc40003f26270 */
[----:B------:R1:W-:Y:S01]  /*3030*/  STL [R1+0x88], R18 ;  /* 0x0000881201007387 */ /* 0x0003e20000100800 */
[--C-:B------:R-:W-:Y:S01]  /*3040*/  @!P5 IMAD.IADD R12, R12, 0x1, -R0.reuse ;  /* 0x000000010c0cd824 */ /* 0x100fe200078e0a00 */
[----:B------:R-:W-:Y:S01]  /*3050*/  ISETP.GT.U32.AND P6, PT, R0, R4, PT ;  /* 0x000000040000720c */ /* 0x000fe20003fc4070 */
[----:B------:R-:W-:Y:S02]  /*3060*/  IMAD.MOV R13, RZ, RZ, -R13 ;  /* 0x000000ffff0d7224 */ /* 0x000fe400078e0a0d */
[----:B------:R-:W-:Y:S01]  /*3070*/  @!P0 IMAD.IADD R16, R16, 0x1, -R0 ;  /* 0x0000000110108824 */ /* 0x000fe200078e0a00 */
[----:B0-----:R-:W-:Y:S01]  /*3080*/  LOP3.LUT R14, R2, 0x7c, RZ, 0xfc, !PT ;  /* 0x0000007c020e7812 */ /* 0x001fe200078efcff */
[----:B------:R-:W-:Y:S01]  /*3090*/  IMAD R8, R0, R13, R17 ;  /* 0x0000000d00087224 */ /* 0x000fe200078e0211 */
[----:B------:R-:W-:Y:S01]  /*30a0*/  LOP3.LUT R13, R2, 0x70, RZ, 0xfc, !PT ;  /* 0x00000070020d7812 */ /* 0x000fe200078efcff */
[----:B-1----:R-:W-:Y:S01]  /*30b0*/  IMAD.MOV.U32 R18, RZ, RZ, R10 ;  /* 0x000000ffff127224 */ /* 0x002fe200078e000a */
[----:B------:R-:W-:-:S02]  /*30c0*/  IABS R9, R14 ;  /* 0x0000000e00097213 */ /* 0x000fc40000000000 */
[C---:B------:R-:W-:Y:S01]  /*30d0*/  ISETP.GT.U32.AND P5, PT, R0.reuse, R16, PT ;  /* 0x000000100000720c */ /* 0x040fe20003fa4070 */
[----:B------:R-:W-:Y:S01]  /*30e0*/  @!P2 IMAD.MOV R18, RZ, RZ, -R18 ;  /* 0x000000ffff12a224 */ /* 0x000fe200078e0a12 */
[----:B------:R-:W-:Y:S01]  /*30f0*/  ISETP.GT.U32.AND P2, PT, R0, R12, PT ;  /* 0x0000000c0000720c */ /* 0x000fe20003f44070 */
[----:B------:R-:W-:Y:S01]  /*3100*/  IMAD.HI.U32 R17, R3, R9, RZ ;  /* 0x0000000903117227 */ /* 0x000fe200078e00ff */
[----:B------:R-:W-:Y:S02]  /*3110*/  ISETP.GE.AND P0, PT, R15, RZ, PT ;  /* 0x000000ff0f00720c */ /* 0x000fe40003f06270 */
[----:B------:R-:W-:Y:S01]  /*3120*/  LOP3.LUT R10, R2, 0x74, RZ, 0xfc, !PT ;  /* 0x00000074020a7812 */ /* 0x000fe200078efcff */
[----:B------:R-:W-:Y:S01]  /*3130*/  IMAD.MOV R17, RZ, RZ, -R17 ;  /* 0x000000ffff117224 */ /* 0x000fe200078e0a11 */
[----:B------:R-:W-:Y:S01]  /*3140*/  IABS R15, R11 ;  /* 0x0000000b000f7213 */ /* 0x000fe20000000000 */
[--C-:B------:R-:W-:Y:S01]  /*3150*/  @!P6 IMAD.IADD R4, R4, 0x1, -R0.reuse ;  /* 0x000000010404e824 */ /* 0x100fe200078e0a00 */
[----:B------:R0:W-:Y:S01]  /*3160*/  STL [R1+0x8c], R18 ;  /* 0x00008c1201007387 */ /* 0x0001e20000100800 */
[----:B------:R-:W-:Y:S01]  /*3170*/  IMAD R9, R0, R17, R9 ;  /* 0x0000001100097224 */ /* 0x000fe200078e0209 */
[----:B------:R-:W-:Y:S01]  /*3180*/  IABS R19, R10 ;  /* 0x0000000a00137213 */ /* 0x000fe20000000000 */
[--C-:B------:R-:W-:Y:S01]  /*3190*/  @!P5 IMAD.IADD R16, R16, 0x1, -R0.reuse ;  /* 0x000000011010d824 */ /* 0x100fe200078e0a00 */
[----:B------:R-:W-:Y:S01]  /*31a0*/  ISETP.GT.U32.AND P5, PT, R0, R8, PT ;  /* 0x000000080000720c */ /* 0x000fe20003fa4070 */
[----:B------:R-:W-:Y:S01]  /*31b0*/  @!P2 IMAD.IADD R12, R12, 0x1, -R0 ;  /* 0x000000010c0ca824 */ /* 0x000fe200078e0a00 */
[C---:B------:R-:W-:Y:S01]  /*31c0*/  ISETP.GT.U32.AND P2, PT, R0.reuse, R9, PT ;  /* 0x000000090000720c */ /* 0x040fe20003f44070 */
[----:B------:R-:W-:Y:S01]  /*31d0*/  IMAD.HI.U32 R17, R3, R15, RZ ;  /* 0x0000000f03117227 */ /* 0x000fe200078e00ff */
[----:B------:R-:W-:-:S02]  /*31e0*/  ISETP.GT.U32.AND P6, PT, R0, R4, PT ;  /* 0x000000040000720c */ /* 0x000fc40003fc4070 */
[----:B0-----:R-:W-:Y:S01]  /*31f0*/  IABS R18, R13 ;  /* 0x0000000d00127213 */ /* 0x001fe20000000000 */
[----:B------:R-:W-:Y:S01]  /*3200*/  IMAD.MOV.U32 R20, RZ, RZ, R12 ;  /* 0x000000ffff147224 */ /* 0x000fe200078e000c */
[----:B------:R-:W-:Y:S01]  /*3210*/  LOP3.LUT R12, R2, 0x6c, RZ, 0xfc, !PT ;  /* 0x0000006c020c7812 */ /* 0x000fe200078efcff */
[----:B------:R-:W-:Y:S02]  /*3220*/  IMAD.MOV R17, RZ, RZ, -R17 ;  /* 0x000000ffff117224 */ /* 0x000fe400078e0a11 */
[----:B------:R-:W-:Y:S02]  /*3230*/  @!P3 IMAD.MOV R20, RZ, RZ, -R20 ;  /* 0x000000ffff14b224 */ /* 0x000fe400078e0a14 */
[--C-:B------:R-:W-:Y:S01]  /*3240*/  @!P5 IMAD.IADD R8, R8, 0x1, -R0.reuse ;  /* 0x000000010808d824 */ /* 0x100fe200078e0a00 */
[----:B------:R-:W-:Y:S01]  /*3250*/  ISETP.GE.AND P5, PT, R11, RZ, PT ;  /* 0x000000ff0b00720c */ /* 0x000fe20003fa6270 */
[--C-:B------:R-:W-:Y:S02]  /*3260*/  @!P2 IMAD.IADD R9, R9, 0x1, -R0.reuse ;  /* 0x000000010909a824 */ /* 0x100fe400078e0a00 */
[----:B------:R-:W-:Y:S01]  /*3270*/  @!P6 IMAD.IADD R4, R4, 0x1, -R0 ;  /* 0x000000010404e824 */ /* 0x000fe200078e0a00 */
[----:B------:R-:W-:Y:S01]  /*3280*/  ISETP.GE.AND P6, PT, R14, RZ, PT ;  /* 0x000000ff0e00720c */ /* 0x000fe20003fc6270 */
[----:B------:R-:W-:Y:S01]  /*3290*/  IMAD.HI.U32 R11, R3, R18, RZ ;  /* 0x00000012030b7227 */ /* 0x000fe200078e00ff */
[----:B------:R-:W-:-:S02]  /*32a0*/  ISETP.GT.U32.AND P3, PT, R0, R9, PT ;  /* 0x000000090000720c */ /* 0x000fc40003f64070 */
[----:B------:R-:W-:Y:S01]  /*32b0*/  ISETP.GT.U32.AND P2, PT, R0, R8, PT ;  /* 0x000000080000720c */ /* 0x000fe20003f44070 */
[----:B------:R-:W-:-:S04]  /*32c0*/  IMAD.HI.U32 R14, R3, R19, RZ ;  /* 0x00000013030e7227 */ /* 0x000fc800078e00ff */
[----:B------:R-:W-:Y:S02]  /*32d0*/  IMAD.MOV R11, RZ, RZ, -R11 ;  /* 0x000000ffff0b7224 */ /* 0x000fe400078e0a0b */
[----:B------:R-:W-:Y:S02]  /*32e0*/  IMAD.MOV R14, RZ, RZ, -R14 ;  /* 0x000000ffff0e7224 */ /* 0x000fe400078e0a0e */
[C---:B------:R-:W-:Y:S02]  /*32f0*/  IMAD R15, R0.reuse, R17, R15 ;  /* 0x00000011000f7224 */ /* 0x040fe400078e020f */
[----:B------:R-:W-:Y:S02]  /*3300*/  IMAD.MOV.U32 R21, RZ, RZ, R16 ;  /* 0x000000ffff157224 */ /* 0x000fe400078e0010 */
[C---:B------:R-:W-:Y:S01]  /*3310*/  IMAD R18, R0.reuse, R11, R18 ;  /* 0x0000000b00127224 */ /* 0x040fe200078e0212 */
[----:B------:R-:W-:Y:S01]  /*3320*/  IABS R11, R12 ;  /* 0x0000000c000b7213 */ /* 0x000fe20000000000 */
[----:B------:R-:W-:-:S02]  /*3330*/  IMAD R19, R0, R14, R19 ;  /* 0x0000000e00137224 */ /* 0x000fc400078e0213 */
[----:B------:R-:W-:Y:S01]  /*3340*/  @!P4 IMAD.MOV R21, RZ, RZ, -R21 ;  /* 0x000000ffff15c224 */ /* 0x000fe200078e0a15 */
[----:B------:R-:W-:Y:S01]  /*3350*/  ISETP.GT.U32.AND P4, PT, R0, R15, PT ;  /* 0x0000000f0000720c */ /* 0x000fe20003f84070 */
[----:B------:R-:W-:Y:S01]  /*3360*/  IMAD.MOV.U32 R14, RZ, RZ, R4 ;  /* 0x000000ffff0e7224 */ /* 0x000fe200078e0004 */
[----:B------:R-:W-:Y:S01]  /*3370*/  LOP3.LUT R4, R2, 0x68, RZ, 0xfc, !PT ;  /* 0x0000006802047812 */ /* 0x000fe200078efcff */
[----:B------:R-:W-:Y:S01]  /*3380*/  @!P3 IMAD.IADD R9, R9, 0x1, -R0 ;  /* 0x000000010909b824 */ /* 0x000fe200078e0a00 */
[C---:B------:R-:W-:Y:S01]  /*3390*/  ISETP.GT.U32.AND P3, PT, R0.reuse, R18, PT ;  /* 0x000000120000720c */ /* 0x040fe20003f64070 */
[----:B------:R-:W-:Y:S01]  /*33a0*/  @!P1 IMAD.MOV R14, RZ, RZ, -R14 ;  /* 0x000000ffff0e9224 */ /* 0x000fe200078e0a0e */
[----:B------:R-:W-:Y:S01]  /*33b0*/  ISETP.GT.U32.AND P1, PT, R0, R19, PT ;  /* 0x000000130000720c */ /* 0x000fe20003f24070 */
[----:B------:R-:W-:Y:S01]  /*33c0*/  @!P2 IMAD.IADD R8, R8, 0x1, -R0 ;  /* 0x000000010808a824 */ /* 0x000fe200078e0a00 */
[----:B------:R-:W-:Y:S01]  /*33d0*/  STL [R1+0x74], R21 ;  /* 0x0000741501007387 */ /* 0x000fe20000100800 */
[----:B------:R-:W-:-:S02]  /*33e0*/  ISETP.GE.AND P2, PT, R10, RZ, PT ;  /* 0x000000ff0a00720c */ /* 0x000fc40003f46270 */
[----:B------:R-:W-:Y:S01]  /*33f0*/  IABS R10, R4 ;  /* 0x00000004000a7213 */ /* 0x000fe20000000000 */
[----:B------:R-:W-:Y:S01]  /*3400*/  STL [R1+0x78], R20 ;  /* 0x0000781401007387 */ /* 0x000fe20000100800 */
[--C-:B------:R-:W-:Y:S01]  /*3410*/  @!P4 IMAD.IADD R15, R15, 0x1, -R0.reuse ;  /* 0x000000010f0fc824 */ /* 0x100fe200078e0a00 */
[----:B------:R-:W-:Y:S01]  /*3420*/  ISETP.GE.AND P4, PT, R13, RZ, PT ;  /* 0x000000ff0d00720c */ /* 0x000fe20003f86270 */
[----:B------:R-:W-:Y:S01]  /*3430*/  IMAD.HI.U32 R13, R3, R11, RZ ;  /* 0x0000000b030d7227 */ /* 0x000fe200078e00ff */
[----:B------:R0:W-:Y:S03]  /*3440*/  STL [R1+0x7c], R14 ;  /* 0x00007c0e01007387 */ /* 0x0001e60000100800 */
[--C-:B------:R-:W-:Y:S02]  /*3450*/  @!P3 IMAD.IADD R18, R18, 0x1, -R0.reuse ;  /* 0x000000011212b824 */ /* 0x100fe400078e0a00 */
[----:B------:R-:W-:Y:S01]  /*3460*/  @!P1 IMAD.IADD R19, R19, 0x1, -R0 ;  /* 0x0000000113139824 */ /* 0x000fe200078e0a00 */
[C---:B------:R-:W-:Y:S01]  /*3470*/  ISETP.GT.U32.AND P1, PT, R0.reuse, R15, PT ;  /* 0x0000000f0000720c */ /* 0x040fe20003f24070 */
[----:B------:R-:W-:Y:S01]  /*3480*/  IMAD.MOV R13, RZ, RZ, -R13 ;  /* 0x000000ffff0d7224 */ /* 0x000fe200078e0a0d */
[----:B------:R-:W-:Y:S01]  /*3490*/  ISETP.GT.U32.AND P3, PT, R0, R18, PT ;  /* 0x000000120000720c */ /* 0x000fe20003f64070 */
[----:B0-----:R-:W-:Y:S01]  /*34a0*/  IMAD.MOV.U32 R14, RZ, RZ, R8 ;  /* 0x000000ffff0e7224 */ /* 0x001fe200078e0008 */
[----:B------:R-:W-:Y:S01]  /*34b0*/  LOP3.LUT R8, R2, 0x64, RZ, 0xfc, !PT ;  /* 0x0000006402087812 */ /* 0x000fe200078efcff */
[----:B------:R-:W-:-:S02]  /*34c0*/  IMAD R11, R0, R13, R11 ;  /* 0x0000000d000b7224 */ /* 0x000fc400078e020b */
[----:B------:R-:W-:Y:S01]  /*34d0*/  @!P0 IMAD.MOV R14, RZ, RZ, -R14 ;  /* 0x000000ffff0e8224 */ /* 0x000fe200078e0a0e */
[----:B------:R-:W-:-:S04]  /*34e0*/  ISETP.GT.U32.AND P0, PT, R0, R19, PT ;  /* 0x000000130000720c */ /* 0x000fc80003f04070 */
[----:B------:R0:W-:Y:S01]  /*34f0*/  STL [R1+0x84], R14 ;  /* 0x0000840e01007387 */ /* 0x0001e20000100800 */
[--C-:B------:R-:W-:Y:S01]  /*3500*/  @!P1 IMAD.IADD R15, R15, 0x1, -R0.reuse ;  /* 0x000000010f0f9824 */ /* 0x100fe200078e0a00 */
[----:B------:R-:W-:Y:S01]  /*3510*/  ISETP.GT.U32.AND P1, PT, R0, R11, PT ;  /* 0x0000000b0000720c */ /* 0x000fe20003f24070 */
[----:B------:R-:W-:Y:S02]  /*3520*/  @!P3 IMAD.IADD R18, R18, 0x1, -R0 ;  /* 0x000000011212b824 */ /* 0x000fe400078e0a00 */
[----:B------:R-:W-:Y:S02]  /*3530*/  IMAD.MOV.U32 R20, RZ, RZ, R15 ;  /* 0x000000ffff147224 */ /* 0x000fe400078e000f */
[----:B------:R-:W-:Y:S02]  /*3540*/  @!P4 IMAD.MOV R18, RZ, RZ, -R18 ;  /* 0x000000ffff12c224 */ /* 0x000fe400078e0a12 */
[----:B------:R-:W-:Y:S01]  /*3550*/  @!P0 IMAD.IADD R19, R19, 0x1, -R0 ;  /* 0x0000000113138824 */ /* 0x000fe200078e0a00 */
[----:B------:R-:W-:Y:S01]  /*3560*/  ISETP.GE.AND P0, PT, R4, RZ, PT ;  /* 0x000000ff0400720c */ /* 0x000fe20003f06270 */
[----:B0-----:R-:W-:Y:S01]  /*3570*/  IMAD.MOV.U32 R14, RZ, RZ, R9 ;  /* 0x000000ffff0e7224 */ /* 0x001fe200078e0009 */
[----:B------:R-:W-:Y:S01]  /*3580*/  LOP3.LUT R4, R2, 0x5c, RZ, 0xfc, !PT ;  /* 0x0000005c02047812 */ /* 0x000fe200078efcff */
[----:B------:R-:W-:-:S03]  /*3590*/  IMAD.HI.U32 R9, R3, R10, RZ ;  /* 0x0000000a03097227 */ /* 0x000fc600078e00ff */
[----:B------:R-:W-:Y:S01]  /*35a0*/  IABS R16, R4 ;  /* 0x0000000400107213 */ /* 0x000fe20000000000 */
[----:B------:R-:W-:Y:S02]  /*35b0*/  IMAD.MOV R9, RZ, RZ, -R9 ;  /* 0x000000ffff097224 */ /* 0x000fe400078e0a09 */
[----:B------:R-:W-:Y:S01]  /*35c0*/  @!P6 IMAD.MOV R14, RZ, RZ, -R14 ;  /* 0x000000ffff0ee224 */ /* 0x000fe200078e0a0e */
[----:B------:R-:W-:Y:S01]  /*35d0*/  ISETP.GE.AND P6, PT, R12, RZ, PT ;  /* 0x000000ff0c00720c */ /* 0x000fe20003fc6270 */
[C---:B------:R-:W-:Y:S01]  /*35e0*/  IMAD R10, R0.reuse, R9, R10 ;  /* 0x00000009000a7224 */ /* 0x040fe200078e020a */
[----:B------:R-:W-:Y:S01]  /*35f0*/  IABS R12, R8 ;  /* 0x00000008000c7213 */ /* 0x000fe20000000000 */
[----:B------:R-:W-:Y:S01]  /*3600*/  @!P1 IMAD.IADD R11, R11, 0x1, -R0 ;  /* 0x000000010b0b9824 */ /* 0x000fe200078e0a00 */
[----:B------:R0:W-:Y:S01]  /*3610*/  STL [R1+0x80], R14 ;  /* 0x0000800e01007387 */ /* 0x0001e20000100800 */
[----:B------:R-:W-:Y:S01]  /*3620*/  @!P5 IMAD.MOV R20, RZ, RZ, -R20 ;  /* 0x000000ffff14d224 */ /* 0x000fe200078e0a14 */
[C---:B------:R-:W-:Y:S01]  /*3630*/  ISETP.GT.U32.AND P3, PT, R0.reuse, R10, PT ;  /* 0x0000000a0000720c */ /* 0x040fe20003f64070 */
[----:B------:R-:W-:Y:S01]  /*3640*/  IMAD.HI.U32 R17, R3, R12, RZ ;  /* 0x0000000c03117227 */ /* 0x000fe200078e00ff */
[----:B------:R-:W-:-:S02]  /*3650*/  ISETP.GT.U32.AND P5, PT, R0, R11, PT ;  /* 0x0000000b0000720c */ /* 0x000fc40003fa4070 */
[----:B------:R-:W-:Y:S01]  /*3660*/  LOP3.LUT R9, R2, 0x58, RZ, 0xfc, !PT ;  /* 0x0000005802097812 */ /* 0x000fe200078efcff */
[----:B------:R-:W-:Y:S01]  /*3670*/  IMAD.MOV R17, RZ, RZ, -R17 ;  /* 0x000000ffff117224 */ /* 0x000fe200078e0a11 */
[----:B------:R-:W-:Y:S01]  /*3680*/  ISETP.GE.AND P1, PT, R8, RZ, PT ;  /* 0x000000ff0800720c */ /* 0x000fe20003f26270 */
[----:B------:R-:W-:Y:S01]  /*3690*/  IMAD.HI.U32 R15, R3, R16, RZ ;  /* 0x00000010030f7227 */ /* 0x000fe200078e00ff */
[----:B0-----:R-:W-:Y:S01]  /*36a0*/  LOP3.LUT R14, R2, 0x60, RZ, 0xfc, !PT ;  /* 0x00000060020e7812 */ /* 0x001fe200078efcff */
[----:B------:R0:W-:Y:S01]  /*36b0*/  STL [R1+0x70], R20 ;  /* 0x0000701401007387 */ /* 0x0001e20000100800 */
[----:B------:R-:W-:Y:S01]  /*36c0*/  IABS R8, R9 ;  /* 0x0000000900087213 */ /* 0x000fe20000000000 */
[----:B------:R-:W-:Y:S01]  /*36d0*/  IMAD R12, R0, R17, R12 ;  /* 0x00000011000c7224 */ /* 0x000fe200078e020c */
[----:B------:R-:W-:Y:S01]  /*36e0*/  IABS R13, R14 ;  /* 0x0000000e000d7213 */ /* 0x000fe20000000000 */
[----:B------:R-:W-:Y:S01]  /*36f0*/  @!P3 IMAD.IADD R10, R10, 0x1, -R0 ;  /* 0x000000010a0ab824 */ /* 0x000fe200078e0a00 */
[----:B------:R-:W-:Y:S01]  /*3700*/  ISETP.GE.AND P4, PT, R14, RZ, PT ;  /* 0x000000ff0e00720c */ /* 0x000fe20003f86270 */
[----:B------:R-:W-:-:S02]  /*3710*/  IMAD.MOV R15, RZ, RZ, -R15 ;  /* 0x000000ffff0f7224 */ /* 0x000fc400078e0a0f */
[----:B------:R-:W-:Y:S01]  /*3720*/  IMAD.HI.U32 R17, R3, R13, RZ ;  /* 0x0000000d03117227 */ /* 0x000fe200078e00ff */
[----:B------:R-:W-:-:S03]  /*3730*/  ISETP.GT.U32.AND P3, PT, R0, R10, PT ;  /* 0x0000000a0000720c */ /* 0x000fc60003f64070 */
[----:B------:R-:W-:Y:S02]  /*3740*/  IMAD.MOV R17, RZ, RZ, -R17 ;  /* 0x000000ffff117224 */ /* 0x000fe400078e0a11 */
[----:B------:R-:W-:Y:S01]  /*3750*/  @!P2 IMAD.MOV R19, RZ, RZ, -R19 ;  /* 0x000000ffff13a224 */ /* 0x000fe200078e0a13 */
[C---:B------:R-:W-:Y:S01]  /*3760*/  ISETP.GT.U32.AND P2, PT, R0.reuse, R12, PT ;  /* 0x0000000c0000720c */ /* 0x040fe20003f44070 */
[C---:B------:R-:W-:Y:S02]  /*3770*/  IMAD R13, R0.reuse, R17, R13 ;  /* 0x00000011000d7224 */ /* 0x040fe400078e020d */
[----:B------:R-:W-:Y:S01]  /*3780*/  IMAD R16, R0, R15, R16 ;  /* 0x0000000f00107224 */ /* 0x000fe200078e0210 */
[----:B------:R-:W-:Y:S01]  /*3790*/  LOP3.LUT R15, R2, 0x54, RZ, 0xfc, !PT ;  /* 0x00000054020f7812 */ /* 0x000fe200078efcff */
[--C-:B------:R-:W-:Y:S01]  /*37a0*/  @!P5 IMAD.IADD R11, R11, 0x1, -R0.reuse ;  /* 0x000000010b0bd824 */ /* 0x100fe200078e0a00 */
[----:B------:R-:W-:Y:S01]  /*37b0*/  ISETP.GT.U32.AND P5, PT, R0, R13, PT ;  /* 0x0000000d0000720c */ /* 0x000fe20003fa4070 */
[--C-:B------:R-:W-:Y:S01]  /*37c0*/  @!P3 IMAD.IADD R10, R10, 0x1, -R0.reuse ;  /* 0x000000010a0ab824 */ /* 0x100fe200078e0a00 */
[----:B------:R-:W-:Y:S01]  /*37d0*/  ISETP.GT.U32.AND P3, PT, R0, R16, PT ;  /* 0x000000100000720c */ /* 0x000fe20003f64070 */
[----:B------:R-:W-:Y:S01]  /*37e0*/  IMAD.HI.U32 R14, R3, R8, RZ ;  /* 0x00000008030e7227 */ /* 0x000fe200078e00ff */
[----:B------:R-:W-:Y:S01]  /*37f0*/  IABS R17, R15 ;  /* 0x0000000f00117213 */ /* 0x000fe20000000000 */
[----:B------:R1:W-:Y:S02]  /*3800*/  STL [R1+0x5c], R19 ;  /* 0x00005c1301007387 */ /* 0x0003e40000100800 */
[----:B------:R-:W-:Y:S01]  /*3810*/  @!P2 IMAD.IADD R12, R12, 0x1, -R0 ;  /* 0x000000010c0ca824 */ /* 0x000fe200078e0a00 */
[----:B------:R-:W-:Y:S01]  /*3820*/  ISETP.GE.AND P2, PT, R4, RZ, PT ;  /* 0x000000ff0400720c */ /* 0x000fe20003f46270 */
[----:B0-----:R-:W-:Y:S01]  /*3830*/  IMAD.MOV.U32 R20, RZ, RZ, R11 ;  /* 0x000000ffff147224 */ /* 0x001fe200078e000b */
[----:B------:R0:W-:Y:S01]  /*3840*/  STL [R1+0x68], R18 ;  /* 0x0000681201007387 */ /* 0x0001e20000100800 */
[----:B------:R-:W-:Y:S01]  /*3850*/  IMAD.MOV R14, RZ, RZ, -R14 ;  /* 0x000000ffff0e7224 */ /* 0x000fe200078e0a0e */
[----:B------:R-:W-:Y:S01]  /*3860*/  LOP3.LUT R4, R2, 0x50, RZ, 0xfc, !PT ;  /* 0x0000005002047812 */ /* 0x000fe200078efcff */
[--C-:B------:R-:W-:Y:S01]  /*3870*/  @!P5 IMAD.IADD R13, R13, 0x1, -R0.reuse ;  /* 0x000000010d0dd824 */ /* 0x100fe200078e0a00 */
[----:B------:R-:W-:Y:S01]  /*3880*/  ISETP.GT.U32.AND P5, PT, R0, R12, PT ;  /* 0x0000000c0000720c */ /* 0x000fe20003fa4070 */
[----:B------:R-:W-:Y:S01]  /*3890*/  @!P3 IMAD.IADD R16, R16, 0x1, -R0 ;  /* 0x000000011010b824 */ /* 0x000fe200078e0a00 */
[----:B-1----:R-:W-:Y:S01]  /*38a0*/  IABS R19, R4 ;  /* 0x0000000400137213 */ /* 0x002fe20000000000 */
[----:B------:R-:W-:Y:S01]  /*38b0*/  @!P6 IMAD.MOV R20, RZ, RZ, -R20 ;  /* 0x000000ffff14e224 */ /* 0x000fe200078e0a14 */
[C---:B------:R-:W-:Y:S01]  /*38c0*/  ISETP.GT.U32.AND P6, PT, R0.reuse, R13, PT ;  /* 0x0000000d0000720c */ /* 0x040fe20003fc4070 */
[C---:B------:R-:W-:Y:S01]  /*38d0*/  IMAD R8, R0.reuse, R14, R8 ;  /* 0x0000000e00087224 */ /* 0x040fe200078e0208 */
[----:B------:R-:W-:Y:S01]  /*38e0*/  ISETP.GT.U32.AND P3, PT, R0, R16, PT ;  /* 0x000000100000720c */ /* 0x000fe20003f64070 */
[----:B0-----:R-:W-:Y:S01]  /*38f0*/  IMAD.HI.U32 R18, R3, R17, RZ ;  /* 0x0000001103127227 */ /* 0x001fe200078e00ff */
[----:B------:R-:W-:Y:S01]  /*3900*/  LOP3.LUT R14, R2, 0x4c, RZ, 0xfc, !PT ;  /* 0x0000004c020e7812 */ /* 0x000fe200078efcff */
[----:B------:R0:W-:Y:S02]  /*3910*/  STL [R1+0x64], R20 ;  /* 0x0000641401007387 */ /* 0x0001e40000100800 */
[----:B------:R-:W-:Y:S01]  /*3920*/  IMAD.MOV R18, RZ, RZ, -R18 ;  /* 0x000000ffff127224 */ /* 0x000fe200078e0a12 */
[----:B------:R-:W-:Y:S01]  /*3930*/  IABS R11, R14 ;  /* 0x0000000e000b7213 */ /* 0x000fe20000000000 */
[----:B------:R-:W-:Y:S01]  /*3940*/  @!P5 IMAD.IADD R12, R12, 0x1, -R0 ;  /* 0x000000010c0cd824 */ /* 0x000fe200078e0a00 */
[----:B------:R-:W-:Y:S01]  /*3950*/  ISETP.GE.AND P5, PT, R9, RZ, PT ;  /* 0x000000ff0900720c */ /* 0x000fe20003fa6270 */
[----:B------:R-:W-:-:S02]  /*3960*/  IMAD R9, R0, R18, R17 ;  /* 0x0000001200097224 */ /* 0x000fc400078e0211 */
[----:B------:R-:W-:-:S04]  /*3970*/  IMAD.HI.U32 R18, R3, R11, RZ ;  /* 0x0000000b03127227 */ /* 0x000fc800078e00ff */
[----:B0-----:R-:W-:Y:S02]  /*3980*/  IMAD.MOV.U32 R20, RZ, RZ, R10 ;  /* 0x000000ffff147224 */ /* 0x001fe400078e000a */
[----:B------:R-:W-:Y:S02]  /*3990*/  IMAD.MOV.U32 R10, RZ, RZ, R19 ;  /* 0x000000ffff0a7224 */ /* 0x000fe400078e0013 */
[----:B------:R-:W-:Y:S01]  /*39a0*/  @!P3 IMAD.IADD R16, R16, 0x1, -R0 ;  /* 0x000000011010b824 */ /* 0x000fe200078e0a00 */
[----:B------:R-:W-:Y:S01]  /*39b0*/  ISETP.GT.U32.AND P3, PT, R0, R9, PT ;  /* 0x000000090000720c */ /* 0x000fe20003f64070 */
[----:B------:R-:W-:-:S04]  /*39c0*/  IMAD.HI.U32 R17, R3, R10, RZ ;  /* 0x0000000a03117227 */ /* 0x000fc800078e00ff */
[----:B------:R-:W-:Y:S01]  /*39d0*/  @!P6 IMAD.IADD R13, R13, 0x1, -R0 ;  /* 0x000000010d0de824 */ /* 0x000fe200078e0a00 */
[----:B------:R-:W-:Y:S01]  /*39e0*/  ISETP.GE.AND P6, PT, R15, RZ, PT ;  /* 0x000000ff0f00720c */ /* 0x000fe20003fc6270 */
[----:B------:R-:W-:Y:S02]  /*39f0*/  IMAD.MOV R17, RZ, RZ, -R17 ;  /* 0x000000ffff117224 */ /* 0x000fe400078e0a11 */
[----:B------:R-:W-:Y:S01]  /*3a00*/  IMAD.MOV R15, RZ, RZ, -R18 ;  /* 0x000000ffff0f7224 */ /* 0x000fe200078e0a12 */
[----:B------:R-:W-:Y:S01]  /*3a10*/  LOP3.LUT R18, R2, 0x48, RZ, 0xfc, !PT ;  /* 0x0000004802127812 */ /* 0x000fe200078efcff */
[----:B------:R-:W-:Y:S01]  /*3a20*/  @!P0 IMAD.MOV R20, RZ, RZ, -R20 ;  /* 0x000000ffff148224 */ /* 0x000fe200078e0a14 */
[C---:B------:R-:W-:Y:S01]  /*3a30*/  ISETP.GT.U32.AND P0, PT, R0.reuse, R8, PT ;  /* 0x000000080000720c */ /* 0x040fe20003f04070 */
[C---:B------:R-:W-:Y:S01]  /*3a40*/  IMAD R10, R0.reuse, R17, R10 ;  /* 0x00000011000a7224 */ /* 0x040fe200078e020a */
[----:B------:R-:W-:Y:S01]  /*3a50*/  IABS R17, R18 ;  /* 0x0000001200117213 */ /* 0x000fe20000000000 */
[----:B------:R-:W-:Y:S01]  /*3a60*/  @!P3 IMAD.IADD R9, R9, 0x1, -R0 ;  /* 0x000000010909b824 */ /* 0x000fe200078e0a00 */
[----:B------:R0:W-:Y:S01]  /*3a70*/  STL [R1+0x60], R20 ;  /* 0x0000601401007387 */ /* 0x0001e20000100800 */
[----:B------:R-:W-:Y:S01]  /*3a80*/  IMAD.MOV.U32 R19, RZ, RZ, R13 ;  /* 0x000000ffff137224 */ /* 0x000fe200078e000d */
[C---:B------:R-:W-:Y:S01]  /*3a90*/  ISETP.GT.U32.AND P3, PT, R0.reuse, R10, PT ;  /* 0x0000000a0000720c */ /* 0x040fe20003f64070 */
[----:B------:R-:W-:Y:S01]  /*3aa0*/  IMAD R11, R0, R15, R11 ;  /* 0x0000000f000b7224 */ /* 0x000fe200078e020b */
[----:B------:R-:W-:Y:S01]  /*3ab0*/  LOP3.LUT R15, R2, 0x40, RZ, 0xfc, !PT ;  /* 0x00000040020f7812 */ /* 0x000fe200078efcff */
[----:B------:R-:W-:Y:S01]  /*3ac0*/  @!P4 IMAD.MOV R19, RZ, RZ, -R19 ;  /* 0x000000ffff13c224 */ /* 0x000fe200078e0a13 */
[----:B------:R-:W-:-:S03]  /*3ad0*/  ISETP.GT.U32.AND P4, PT, R0, R9, PT ;  /* 0x000000090000720c */ /* 0x000fc60003f84070 */
[----:B------:R-:W-:Y:S01]  /*3ae0*/  @!P0 IMAD.IADD R8, R8, 0x1, -R0 ;  /* 0x0000000108088824 */ /* 0x000fe200078e0a00 */
[----:B------:R-:W-:Y:S01]  /*3af0*/  ISETP.GE.AND P0, PT, R4, RZ, PT ;  /* 0x000000ff0400720c */ /* 0x000fe20003f06270 */
[----:B0-----:R-:W-:Y:S01]  /*3b00*/  IMAD.MOV.U32 R20, RZ, RZ, R12 ;  /* 0x000000ffff147224 */ /* 0x001fe200078e000c */
[----:B------:R-:W-:Y:S01]  /*3b10*/  LOP3.LUT R4, R2, 0x44, RZ, 0xfc, !PT ;  /* 0x0000004402047812 */ /* 0x000fe200078efcff */
[----:B------:R-:W-:Y:S02]  /*3b20*/  IMAD.MOV.U32 R12, RZ, RZ, R17 ;  /* 0x000000ffff0c7224 */ /* 0x000fe400078e0011 */
[----:B------:R-:W-:Y:S01]  /*3b30*/  @!P1 IMAD.MOV R20, RZ, RZ, -R20 ;  /* 0x000000ffff149224 */ /* 0x000fe200078e0a14 */
[----:B------:R-:W-:Y:S01]  /*3b40*/  ISETP.GT.U32.AND P1, PT, R0, R8, PT ;  /* 0x000000080000720c */ /* 0x000fe20003f24070 */
[----:B------:R-:W-:Y:S01]  /*3b50*/  IMAD.HI.U32 R17, R3, R12, RZ ;  /* 0x0000000c03117227 */ /* 0x000fe200078e00ff */
[----:B------:R-:W-:Y:S02]  /*3b60*/  IABS R13, R4 ;  /* 0x00000004000d7213 */ /* 0x000fe40000000000 */
[----:B------:R-:W-:Y:S01]  /*3b70*/  STL [R1+0x20], R20 ;  /* 0x0000201401007387 */ /* 0x000fe20000100800 */
[----:B------:R-:W-:-:S02]  /*3b80*/  IMAD.MOV R17, RZ, RZ, -R17 ;  /* 0x000000ffff117224 */ /* 0x000fc400078e0a11 */
[----:B------:R-:W-:Y:S01]  /*3b90*/  @!P4 IMAD.IADD R9, R9, 0x1, -R0 ;  /* 0x000000010909c824 */ /* 0x000fe200078e0a00 */
[----:B------:R0:W-:Y:S01]  /*3ba0*/  STL [R1+0x54], R19 ;  /* 0x0000541301007387 */ /* 0x0001e20000100800 */
[----:B------:R-:W-:Y:S02]  /*3bb0*/  IMAD R12, R0, R17, R12 ;  /* 0x00000011000c7224 */ /* 0x000fe400078e020c */
[--C-:B------:R-:W-:Y:S02]  /*3bc0*/  @!P3 IMAD.IADD R10, R10, 0x1, -R0.reuse ;  /* 0x000000010a0ab824 */ /* 0x100fe400078e0a00 */
[----:B------:R-:W-:Y:S01]  /*3bd0*/  @!P1 IMAD.IADD R8, R8, 0x1, -R0 ;  /* 0x0000000108089824 */ /* 0x000fe200078e0a00 */
[C---:B------:R-:W-:Y:S01]  /*3be0*/  ISETP.GT.U32.AND P4, PT, R0.reuse, R12, PT ;  /* 0x0000000c0000720c */ /* 0x040fe20003f84070 */
[----:B------:R-:W-:Y:S01]  /*3bf0*/  @!P6 IMAD.MOV R9, RZ, RZ, -R9 ;  /* 0x000000ffff09e224 */ /* 0x000fe200078e0a09 */
[----:B------:R-:W-:Y:S01]  /*3c00*/  ISETP.GT.U32.AND P3, PT, R0, R10, PT ;  /* 0x0000000a0000720c */ /* 0x000fe20003f64070 */
[----:B------:R-:W-:Y:S01]  /*3c10*/  @!P5 IMAD.MOV R8, RZ, RZ, -R8 ;  /* 0x000000ffff08d224 */ /* 0x000fe200078e0a08 */
[----:B------:R-:W-:Y:S01]  /*3c20*/  ISETP.GE.AND P1, PT, R14, RZ, PT ;  /* 0x000000ff0e00720c */ /* 0x000fe20003f26270 */
[----:B0-----:R-:W-:Y:S01]  /*3c30*/  IMAD.MOV.U32 R19, RZ, RZ, R16 ;  /* 0x000000ffff137224 */ /* 0x001fe200078e0010 */
[----:B------:R-:W-:-:S02]  /*3c40*/  IABS R16, R15 ;  /* 0x0000000f00107213 */ /* 0x000fc40000000000 */
[----:B------:R-:W-:Y:S01]  /*3c50*/  ISETP.GE.AND P6, PT, R4, RZ, PT ;  /* 0x000000ff0400720c */ /* 0x000fe20003fc6270 */
[----:B------:R-:W-:Y:S01]  /*3c60*/  @!P2 IMAD.MOV R19, RZ, RZ, -R19 ;  /* 0x000000ffff13a224 */ /* 0x000fe200078e0a13 */
[----:B------:R-:W-:Y:S01]  /*3c70*/  ISETP.GT.U32.AND P2, PT, R0, R11, PT ;  /* 0x0000000b0000720c */ /* 0x000fe20003f44070 */
[----:B------:R-:W-:Y:S01]  /*3c80*/  IMAD.MOV.U32 R14, RZ, RZ, R16 ;  /* 0x000000ffff0e7224 */ /* 0x000fe200078e0010 */
[----:B------:R-:W-:Y:S01]  /*3c90*/  LOP3.LUT R16, R2, 0x3c, RZ, 0xfc, !PT ;  /* 0x0000003c02107812 */ /* 0x000fe200078efcff */
[--C-:B------:R-:W-:Y:S01]  /*3ca0*/  @!P4 IMAD.IADD R12, R12, 0x1, -R0.reuse ;  /* 0x000000010c0cc824 */ /* 0x100fe200078e0a00 */
[----:B------:R0:W-:Y:S01]  /*3cb0*/  STL [R1+0x4c], R19 ;  /* 0x00004c1301007387 */ /* 0x0001e20000100800 */
[----:B------:R-:W-:Y:S01]  /*3cc0*/  IMAD.HI.U32 R17, R3, R14, RZ ;  /* 0x0000000e03117227 */ /* 0x000fe200078e00ff */
[----:B------:R-:W-:Y:S02]  /*3cd0*/  LOP3.LUT R4, R2, 0x34, RZ, 0xfc, !PT ;  /* 0x0000003402047812 */ /* 0x000fe400078efcff */
[----:B------:R-:W-:Y:S01]  /*3ce0*/  ISETP.GT.U32.AND P5, PT, R0, R12, PT ;  /* 0x0000000c0000720c */ /* 0x000fe20003fa4070 */
[--C-:B------:R-:W-:Y:S01]  /*3cf0*/  @!P3 IMAD.IADD R10, R10, 0x1, -R0.reuse ;  /* 0x000000010a0ab824 */ /* 0x100fe200078e0a00 */
[----:B------:R-:W-:Y:S03]  /*3d00*/  STL [R1+0x1320], R8 ;  /* 0x0013200801007387 */ /* 0x000fe60000100800 */
[----:B------:R-:W-:Y:S01]  /*3d10*/  @!P2 IMAD.IADD R11, R11, 0x1, -R0 ;  /* 0x000000010b0ba824 */ /* 0x000fe200078e0a00 */
[----:B------:R-:W-:Y:S01]  /*3d20*/  ISETP.GE.AND P2, PT, R18, RZ, PT ;  /* 0x000000ff1200720c */ /* 0x000fe20003f46270 */
[----:B0-----:R-:W-:Y:S01]  /*3d30*/  IMAD.HI.U32 R19, R3, R13, RZ ;  /* 0x0000000d03137227 */ /* 0x001fe200078e00ff */
[----:B------:R-:W-:Y:S01]  /*3d40*/  IABS R18, R16 ;  /* 0x0000001000127213 */ /* 0x000fe20000000000 */
[----:B------:R0:W-:Y:S01]  /*3d50*/  STL [R1+0x1324], R9 ;  /* 0x0013240901007387 */ /* 0x0001e20000100800 */
[----:B------:R-:W-:Y:S01]  /*3d60*/  ISETP.GT.U32.AND P4, PT, R0, R11, PT ;  /* 0x0000000b0000720c */ /* 0x000fe20003f84070 */
[----:B------:R-:W-:-:S02]  /*3d70*/  IMAD.MOV R19, RZ, RZ, -R19 ;  /* 0x000000ffff137224 */ /* 0x000fc400078e0a13 */
[----:B------:R-:W-:Y:S02]  /*3d80*/  @!P0 IMAD.MOV R10, RZ, RZ, -R10 ;  /* 0x000000ffff0a8224 */ /* 0x000fe400078e0a0a */
[C---:B------:R-:W-:Y:S02]  /*3d90*/  IMAD R13, R0.reuse, R19, R13 ;  /* 0x00000013000d7224 */ /* 0x040fe400078e020d */
[----:B------:R-:W-:Y:S01]  /*3da0*/  IMAD.MOV R19, RZ, RZ, -R17 ;  /* 0x000000ffff137224 */ /* 0x000fe200078e0a11 */
[----:B------:R1:W-:Y:S01]  /*3db0*/  STL [R1+0x1328], R10 ;  /* 0x0013280a01007387 */ /* 0x0003e20000100800 */
[----:B------:R-:W-:Y:S01]  /*3dc0*/  IMAD.MOV.U32 R17, RZ, RZ, R18 ;  /* 0x000000ffff117224 */ /* 0x000fe200078e0012 */
[C---:B------:R-:W-:Y:S01]  /*3dd0*/  ISETP.GT.U32.AND P3, PT, R0.reuse, R13, PT ;  /* 0x0000000d0000720c */ /* 0x040fe20003f64070 */
[----:B------:R-:W-:Y:S01]  /*3de0*/  IMAD R14, R0, R19, R14 ;  /* 0x00000013000e7224 */ /* 0x000fe200078e020e */
[C---:B------:R-:W-:Y:S01]  /*3df0*/  LOP3.LUT R19, R2.reuse, 0x30, RZ, 0xfc, !PT ;  /* 0x0000003002137812 */ /* 0x040fe200078efcff */
[----:B------:R-:W-:Y:S01]  /*3e00*/  IMAD.HI.U32 R18, R3, R17, RZ ;  /* 0x0000001103127227 */ /* 0x000fe200078e00ff */
[----:B0-----:R-:W-:-:S02]  /*3e10*/  LOP3.LUT R9, R2, 0x4, RZ, 0xfc, !PT ;  /* 0x0000000402097812 */ /* 0x001fc400078efcff */
[----:B------:R-:W-:Y:S01]  /*3e20*/  ISETP.GT.U32.AND P0, PT, R0, R14, PT ;  /* 0x0000000e0000720c */ /* 0x000fe20003f04070 */
[----:B------:R-:W-:Y:S01]  /*3e30*/  IMAD.MOV R18, RZ, RZ, -R18 ;  /* 0x000000ffff127224 */ /* 0x000fe200078e0a12 */
[----:B-1----:R-:W-:Y:S01]  /*3e40*/  LOP3.LUT R10, R2, 0x8, RZ, 0xfc, !PT ;  /* 0x00000008020a7812 */ /* 0x002fe200078efcff */
[--C-:B------:R-:W-:Y:S01]  /*3e50*/  @!P4 IMAD.IADD R11, R11, 0x1, -R0.reuse ;  /* 0x000000010b0bc824 */ /* 0x100fe200078e0a00 */
[----:B------:R-:W-:Y:S01]  /*3e60*/  ISETP.GE.AND P4, PT, R15, RZ, PT ;  /* 0x000000ff0f00720c */ /* 0x000fe20003f86270 */
[--C-:B------:R-:W-:Y:S01]  /*3e70*/  @!P5 IMAD.IADD R12, R12, 0x1, -R0.reuse ;  /* 0x000000010c0cd824 */ /* 0x100fe200078e0a00 */
[----:B------:R-:W-:Y:S01]  /*3e80*/  ISETP.GE.AND P5, PT, R16, RZ, PT ;  /* 0x000000ff1000720c */ /* 0x000fe20003fa6270 */
[----:B------:R-:W-:Y:S01]  /*3e90*/  IMAD R15, R0, R18, R17 ;  /* 0x00000012000f7224 */ /* 0x000fe200078e0211 */
[----:B------:R-:W-:Y:S01]  /*3ea0*/  IABS R17, R4 ;  /* 0x0000000400117213 */ /* 0x000fe20000000000 */
[----:B------:R-:W-:Y:S01]  /*3eb0*/  @!P3 IMAD.IADD R13, R13, 0x1, -R0 ;  /* 0x000000010d0db824 */ /* 0x000fe200078e0a00 */
[----:B------:R-:W-:Y:S01]  /*3ec0*/  IABS R18, R19 ;  /* 0x0000001300127213 */ /* 0x000fe20000000000 */
[----:B------:R-:W-:Y:S01]  /*3ed0*/  @!P1 IMAD.MOV R11, RZ, RZ, -R11 ;  /* 0x000000ffff0b9224 */ /* 0x000fe200078e0a0b */
[----:B------:R-:W-:Y:S01]  /*3ee0*/  LOP3.LUT R16, R2, 0x38, RZ, 0xfc, !PT ;  /* 0x0000003802107812 */ /* 0x000fe200078efcff */
[----:B------:R-:W-:Y:S01]  /*3ef0*/  @!P2 IMAD.MOV R12, RZ, RZ, -R12 ;  /* 0x000000ffff0ca224 */ /* 0x000fe200078e0a0c */
[----:B------:R-:W-:Y:S01]  /*3f00*/  ISETP.GT.U32.AND P1, PT, R0, R13, PT ;  /* 0x0000000d0000720c */ /* 0x000fe20003f24070 */
[----:B------:R-:W-:Y:S01]  /*3f10*/  @!P0 IMAD.IADD R14, R14, 0x1, -R0 ;  /* 0x000000010e0e8824 */ /* 0x000fe200078e0a00 */
[----:B------:R-:W-:Y:S01]  /*3f20*/  ISETP.GT.U32.AND P2, PT, R0, R15, PT ;  /* 0x0000000f0000720c */ /* 0x000fe20003f44070 */
[----:B------:R-:W-:Y:S01]  /*3f30*/  IMAD.HI.U32 R21, R3, R17, RZ ;  /* 0x0000001103157227 */ /* 0x000fe200078e00ff */
[----:B------:R-:W-:Y:S01]  /*3f40*/  ISETP.GE.AND P3, PT, R16, RZ, PT ;  /* 0x000000ff1000720c */ /* 0x000fe20003f66270 */
[----:B------:R0:W-:Y:S01]  /*3f50*/  STL [R1+0x132c], R11 ;  /* 0x00132c0b01007387 */ /* 0x0001e20000100800 */
[----:B------:R-:W-:-:S02]  /*3f60*/  ISETP.GT.U32.AND P0, PT, R0, R14, PT ;  /* 0x0000000e0000720c */ /* 0x000fc40003f04070 */
[----:B------:R-:W-:Y:S01]  /*3f70*/  IABS R16, R16 ;  /* 0x0000001000107213 */ /* 0x000fe20000000000 */
[----:B------:R1:W-:Y:S04]  /*3f80*/  STL [R1+0x1330], R12 ;  /* 0x0013300c01007387 */ /* 0x0003e80000100800 */
[--C-:B------:R-:W-:Y:S01]  /*3f90*/  @!P1 IMAD.IADD R13, R13, 0x1, -R0.reuse ;  /* 0x000000010d0d9824 */ /* 0x100fe200078e0a00 */
[----:B------:R-:W-:Y:S01]  /*3fa0*/  ISETP.GE.AND P1, PT, R4, RZ, PT ;  /* 0x000000ff0400720c */ /* 0x000fe20003f26270 */
[--C-:B------:R-:W-:Y:S01]  /*3fb0*/  @!P2 IMAD.IADD R15, R15, 0x1, -R0.reuse ;  /* 0x000000010f0fa824 */ /* 0x100fe200078e0a00 */
[----:B0-----:R-:W-:Y:S01]  /*3fc0*/  LOP3.LUT R11, R2, 0xc, RZ, 0xfc, !PT ;  /* 0x0000000c020b7812 */ /* 0x001fe200078efcff */
[----:B------:R-:W-:Y:S02]  /*3fd0*/  @!P6 IMAD.MOV R13, RZ, RZ, -R13 ;  /* 0x000000ffff0de224 */ /* 0x000fe400078e0a0d */
[----:B------:R-:W-:Y:S01]  /*3fe0*/  @!P0 IMAD.IADD R14, R14, 0x1, -R0 ;  /* 0x000000010e0e8824 */ /* 0x000fe200078e0a00 */
[----:B------:R-:W-:Y:S01]  /*3ff0*/  ISETP.GT.U32.AND P6, PT, R0, R15, PT ;  /* 0x0000000f0000720c */ /* 0x000fe20003fc4070 */
[----:B------:R-:W-:Y:S01]  /*4000*/  IMAD.HI.U32 R4, R3, R18, RZ ;  /* 0x0000001203047227 */ /* 0x000fe200078e00ff */
[----:B------:R-:W-:Y:S01]  /*4010*/  ISETP.GE.AND P0, PT, R19, RZ, PT ;  /* 0x000000ff1300720c */ /* 0x000fe20003f06270 */
[----:B------:R0:W-:Y:S01]  /*4020*/  STL [R1+0x1334], R13 ;  /* 0x0013340d01007387 */ /* 0x0001e20000100800 */
[----:B-1----:R-:W-:Y:S01]  /*4030*/  LOP3.LUT R12, R2, 0x10, RZ, 0xfc, !PT ;  /* 0x00000010020c7812 */ /* 0x002fe200078efcff */
[----:B------:R-:W-:Y:S01]  /*4040*/  IMAD.MOV R19, RZ, RZ, -R21 ;  /* 0x000000ffff137224 */ /* 0x000fe200078e0a15 */
[----:B------:R-:W-:Y:S01]  /*4050*/  IABS R21, R27 ;  /* 0x0000001b00157213 */ /* 0x000fe20000000000 */
[----:B------:R-:W-:-:S02]  /*4060*/  IMAD.MOV R4, RZ, RZ, -R4 ;  /* 0x000000ffff047224 */ /* 0x000fc400078e0a04 */
[----:B------:R-:W-:Y:S01]  /*4070*/  IMAD R17, R0, R19, R17 ;  /* 0x0000001300117224 */ /* 0x000fe200078e0211 */
[C---:B------:R-:W-:Y:S01]  /*4080*/  LOP3.LUT R19, R2.reuse, 0x2c, RZ, 0xfc, !PT ;  /* 0x0000002c02137812 */ /* 0x040fe200078efcff */
[----:B------:R-:W-:Y:S01]  /*4090*/  IMAD.HI.U32 R20, R3, R16, RZ ;  /* 0x0000001003147227 */ /* 0x000fe200078e00ff */
[----:B0-----:R-:W-:-:S03]  /*40a0*/  LOP3.LUT R13, R2, 0x14, RZ, 0xfc, !PT ;  /* 0x00000014020d7812 */ /* 0x001fc600078efcff */
[----:B------:R-:W-:Y:S01]  /*40b0*/  @!P6 IMAD.IADD R15, R15, 0x1, -R0 ;  /* 0x000000010f0fe824 */ /* 0x000fe200078e0a00 */
[C---:B------:R-:W-:Y:S01]  /*40c0*/  ISETP.GT.U32.AND P6, PT, R0.reuse, R17, PT ;  /* 0x000000110000720c */ /* 0x040fe20003fc4070 */
[C---:B------:R-:W-:Y:S02]  /*40d0*/  IMAD R18, R0.reuse, R4, R18 ;  /* 0x0000000400127224 */ /* 0x040fe400078e0212 */
[----:B------:R-:W-:Y:S02]  /*40e0*/  IMAD.MOV R20, RZ, RZ, -R20 ;  /* 0x000000ffff147224 */ /* 0x000fe400078e0a14 */
[----:B------:R-:W-:Y:S01]  /*40f0*/  @!P5 IMAD.MOV R15, RZ, RZ, -R15 ;  /* 0x000000ffff0fd224 */ /* 0x000fe200078e0a0f */
[C---:B------:R-:W-:Y:S01]  /*4100*/  ISETP.GT.U32.AND P5, PT, R0.reuse, R18, PT ;  /* 0x000000120000720c */ /* 0x040fe20003fa4070 */
[----:B------:R-:W-:Y:S01]  /*4110*/  IMAD R16, R0, R20, R16 ;  /* 0x0000001400107224 */ /* 0x000fe200078e0210 */
[----:B------:R-:W-:Y:S01]  /*4120*/  IABS R20, R25 ;  /* 0x0000001900147213 */ /* 0x000fe20000000000 */
[----:B------:R-:W-:-:S03]  /*4130*/  IMAD.HI.U32 R23, R3, R21, RZ ;  /* 0x0000001503177227 */ /* 0x000fc600078e00ff */
[C---:B------:R-:W-:Y:S01]  /*4140*/  ISETP.GT.U32.AND P2, PT, R0.reuse, R16, PT ;  /* 0x000000100000720c */ /* 0x040fe20003f44070 */
[----:B------:R-:W-:Y:S02]  /*4150*/  @!P6 IMAD.IADD R17, R17, 0x1, -R0 ;  /* 0x000000011111e824 */ /* 0x000fe400078e0a00 */
[----:B------:R-:W-:Y:S02]  /*4160*/  IMAD.MOV R23, RZ, RZ, -R23 ;  /* 0x000000ffff177224 */ /* 0x000fe400078e0a17 */
[----:B------:R-:W-:Y:S01]  /*4170*/  @!P4 IMAD.MOV R14, RZ, RZ, -R14 ;  /* 0x000000ffff0ec224 */ /* 0x000fe200078e0a0e */
[----:B------:R-:W-:Y:S01]  /*4180*/  ISETP.GT.U32.AND P6, PT, R0, R17, PT ;  /* 0x000000110000720c */ /* 0x000fe20003fc4070 */
[--C-:B------:R-:W-:Y:S01]  /*4190*/  @!P5 IMAD.IADD R18, R18, 0x1, -R0.reuse ;  /* 0x000000011212d824 */ /* 0x100fe200078e0a00 */
[----:B------:R-:W-:Y:S01]  /*41a0*/  ISETP.GE.AND P4, PT, R19, RZ, PT ;  /* 0x000000ff1300720c */ /* 0x000fe20003f86270 */
[C---:B------:R-:W-:Y:S01]  /*41b0*/  IMAD R21, R0.reuse, R23, R21 ;  /* 0x0000001700157224 */ /* 0x040fe200078e0215 */
[----:B------:R-:W-:Y:S01]  /*41c0*/  IABS R19, R19 ;  /* 0x0000001300137213 */ /* 0x000fe20000000000 */
[----:B------:R-:W-:Y:S01]  /*41d0*/  IMAD.HI.U32 R24, R3, R20, RZ ;  /* 0x0000001403187227 */ /* 0x000fe200078e00ff */
[----:B------:R-:W-:Y:S01]  /*41e0*/  ISETP.GT.U32.AND P5, PT, R0, R18, PT ;  /* 0x000000120000720c */ /* 0x000fe20003fa4070 */
[----:B------:R0:W-:Y:S01]  /*41f0*/  STL [R1+0x1338], R14 ;  /* 0x0013380e01007387 */ /* 0x0001e20000100800 */
[----:B------:R-:W-:Y:S01]  /*4200*/  IABS R23, R28 ;  /* 0x0000001c00177213 */ /* 0x000fe20000000000 */
[----:B------:R-:W-:-:S02]  /*4210*/  @!P2 IMAD.IADD R16, R16, 0x1, -R0 ;  /* 0x000000011010a824 */ /* 0x000fc400078e0a00 */
[----:B------:R-:W-:Y:S01]  /*4220*/  IMAD.HI.U32 R4, R3, R22, RZ ;  /* 0x0000001603047227 */ /* 0x000fe200078e00ff */
[----:B------:R-:W-:Y:S02]  /*4230*/  STL [R1+0x133c], R15 ;  /* 0x00133c0f01007387 */ /* 0x000fe40000100800 */
[----:B------:R-:W-:Y:S01]  /*4240*/  ISETP.GT.U32.AND P2, PT, R0, R16, PT ;  /* 0x000000100000720c */ /* 0x000fe20003f44070 */
[----:B------:R-:W-:Y:S02]  /*4250*/  @!P6 IMAD.IADD R17, R17, 0x1, -R0 ;  /* 0x000000011111e824 */ /* 0x000fe400078e0a00 */
[----:B------:R-:W-:Y:S01]  /*4260*/  IMAD.MOV R24, RZ, RZ, -R24 ;  /* 0x000000ffff187224 */ /* 0x000fe200078e0a18 */
[----:B0-----:R-:W-:Y:S01]  /*4270*/  LOP3.LUT R14, R2, 0x18, RZ, 0xfc, !PT ;  /* 0x00000018020e7812 */ /* 0x001fe200078efcff */
[----:B------:R-:W-:Y:S01]  /*4280*/  @!P1 IMAD.MOV R17, RZ, RZ, -R17 ;  /* 0x000000ffff119224 */ /* 0x000fe200078e0a11 */
[----:B------:R-:W-:Y:S01]  /*4290*/  ISETP.GT.U32.AND P1, PT, R0, R21, PT ;  /* 0x000000150000720c */ /* 0x000fe20003f24070 */
[----:B------:R-:W-:-:S04]  /*42a0*/  IMAD.HI.U32 R26, R3, R19, RZ ;  /* 0x00000013031a7227 */ /* 0x000fc800078e00ff */
[----:B------:R-:W-:Y:S02]  /*42b0*/  IMAD.MOV R4, RZ, RZ, -R4 ;  /* 0x000000ffff047224 */ /* 0x000fe400078e0a04 */
[----:B------:R-:W-:Y:S01]  /*42c0*/  IMAD R20, R0, R24, R20 ;  /* 0x0000001800147224 */ /* 0x000fe200078e0214 */
[----:B------:R-:W-:Y:S01]  /*42d0*/  IABS R24, R14 ;  /* 0x0000000e00187213 */ /* 0x000fe20000000000 */
[----:B------:R-:W-:Y:S02]  /*42e0*/  @!P5 IMAD.IADD R18, R18, 0x1, -R0 ;  /* 0x000000011212d824 */ /* 0x000fe400078e0a00 */
[----:B------:R-:W-:Y:S01]  /*42f0*/  IMAD.MOV R26, RZ, RZ, -R26 ;  /* 0x000000ffff1a7224 */ /* 0x000fe200078e0a1a */
[C---:B------:R-:W-:Y:S01]  /*4300*/  ISETP.GT.U32.AND P6, PT, R0.reuse, R20, PT ;  /* 0x000000140000720c */ /* 0x040fe20003fc4070 */
[----:B------:R-:W-:Y:S02]  /*4310*/  @!P1 IMAD.IADD R21, R21, 0x1, -R0 ;  /* 0x0000000115159824 */ /* 0x000fe400078e0a00 */
[----:B------:R-:W-:-:S02]  /*4320*/  IMAD R22, R0, R4, R22 ;  /* 0x0000000400167224 */ /* 0x000fc400078e0216 */
[----:B------:R-:W-:Y:S01]  /*4330*/  @!P0 IMAD.MOV R18, RZ, RZ, -R18 ;  /* 0x000000ffff128224 */ /* 0x000fe200078e0a12 */
[----:B------:R-:W-:Y:S01]  /*4340*/  ISETP.GT.U32.AND P0, PT, R0, R21, PT ;  /* 0x000000150000720c */ /* 0x000fe20003f04070 */
[----:B------:R-:W-:Y:S01]  /*4350*/  @!P2 IMAD.IADD R16, R16, 0x1, -R0 ;  /* 0x000000011010a824 */ /* 0x000fe200078e0a00 */
[C---:B------:R-:W-:Y:S01]  /*4360*/  ISETP.GT.U32.AND P5, PT, R0.reuse, R22, PT ;  /* 0x000000160000720c */ /* 0x040fe20003fa4070 */
[----:B------:R-:W-:Y:S01]  /*4370*/  IMAD R19, R0, R26, R19 ;  /* 0x0000001a00137224 */ /* 0x000fe200078e0213 */
[----:B------:R-:W-:Y:S01]  /*4380*/  ISETP.GE.AND P2, PT, R25, RZ, PT ;  /* 0x000000ff1900720c */ /* 0x000fe20003f46270 */
[----:B------:R-:W-:Y:S01]  /*4390*/  IMAD.HI.U32 R4, R3, R23, RZ ;  /* 0x0000001703047227 */ /* 0x000fe200078e00ff */
[----:B------:R-:W-:-:S03]  /*43a0*/  IABS R25, R13 ;  /* 0x0000000d00197213 */ /* 0x000fc60000000000 */
[----:B------:R-:W-:Y:S01]  /*43b0*/  @!P3 IMAD.MOV R16, RZ, RZ, -R16 ;  /* 0x000000ffff10b224 */ /* 0x000fe200078e0a10 */
[----:B------:R-:W-:Y:S01]  /*43c0*/  ISETP.GT.U32.AND P3, PT, R0, R19, PT ;  /* 0x000000130000720c */ /* 0x000fe20003f64070 */
[----:B------:R-:W-:Y:S02]  /*43d0*/  IMAD.MOV R4, RZ, RZ, -R4 ;  /* 0x000000ffff047224 */ /* 0x000fe400078e0a04 */
[--C-:B------:R-:W-:Y:S01]  /*43e0*/  @!P6 IMAD.IADD R20, R20, 0x1, -R0.reuse ;  /* 0x000000011414e824 */ /* 0x100fe200078e0a00 */
[----:B------:R0:W-:Y:S01]  /*43f0*/  STL [R1+0x1340], R16 ;  /* 0x0013401001007387 */ /* 0x0001e20000100800 */
[C---:B------:R-:W-:Y:S02]  /*4400*/  IMAD R23, R0.reuse, R4, R23 ;  /* 0x0000000400177224 */ /* 0x040fe400078e0217 */
[--C-:B------:R-:W-:Y:S01]  /*4410*/  @!P0 IMAD.IADD R21, R21, 0x1, -R0.reuse ;  /* 0x0000000115158824 */ /* 0x100fe200078e0a00 */
[----:B------:R-:W-:Y:S01]  /*4420*/  ISETP.GT.U32.AND P1, PT, R0, R20, PT ;  /* 0x000000140000720c */ /* 0x000fe20003f24070 */
[--C-:B------:R-:W-:Y:S01]  /*4430*/  @!P5 IMAD.IADD R22, R22, 0x1, -R0.reuse ;  /* 0x000000011616d824 */ /* 0x100fe200078e0a00 */
[C---:B------:R-:W-:Y:S01]  /*4440*/  ISETP.GT.U32.AND P0, PT, R0.reuse, R23, PT ;  /* 0x000000170000720c */ /* 0x040fe20003f04070 */
[----:B------:R-:W-:Y:S01]  /*4450*/  IMAD.HI.U32 R26, R3, R24, RZ ;  /* 0x00000018031a7227 */ /* 0x000fe200078e00ff */
[----:B------:R1:W-:Y:S02]  /*4460*/  STL [R1+0x1344], R17 ;  /* 0x0013441101007387 */ /* 0x0003e40000100800 */
[C---:B------:R-:W-:Y:S01]  /*4470*/  ISETP.GT.U32.AND P5, PT, R0.reuse, R22, PT ;  /* 0x000000160000720c */ /* 0x040fe20003fa4070 */
[----:B------:R-:W-:Y:S01]  /*4480*/  @!P3 IMAD.IADD R19, R19, 0x1, -R0 ;  /* 0x000000011313b824 */ /* 0x000fe200078e0a00 */
[----:B------:R-:W-:Y:S01]  /*4490*/  ISETP.GE.AND P3, PT, R27, RZ, PT ;  /* 0x000000ff1b00720c */ /* 0x000fe20003f66270 */
[----:B------:R-:W-:Y:S01]  /*44a0*/  IMAD.MOV R26, RZ, RZ, -R26 ;  /* 0x000000ffff1a7224 */ /* 0x000fe200078e0a1a */
[----:B------:R-:W-:Y:S01]  /*44b0*/  STL [R1+0x1348], R18 ;  /* 0x0013481201007387 */ /* 0x000fe20000100800 */
[----:B------:R-:W-:Y:S01]  /*44c0*/  IMAD.HI.U32 R27, R3, R25, RZ ;  /* 0x00000019031b7227 */ /* 0x000fe200078e00ff */
[----:B------:R-:W-:-:S03]  /*44d0*/  ISETP.GT.U32.AND P6, PT, R0, R19, PT ;  /* 0x000000130000720c */ /* 0x000fc60003fc4070 */
[----:B------:R-:W-:Y:S01]  /*44e0*/  IMAD R24, R0, R26, R24 ;  /* 0x0000001a00187224 */ /* 0x000fe200078e0218 */
[----:B------:R-:W-:Y:S01]  /*44f0*/  IABS R26, R12 ;  /* 0x0000000c001a7213 */ /* 0x000fe20000000000 */
[--C-:B------:R-:W-:Y:S02]  /*4500*/  @!P0 IMAD.IADD R23, R23, 0x1, -R0.reuse ;  /* 0x0000000117178824 */ /* 0x100fe400078e0a00 */
[--C-:B------:R-:W-:Y:S01]  /*4510*/  @!P1 IMAD.IADD R20, R20, 0x1, -R0.reuse ;  /* 0x0000000114149824 */ /* 0x100fe200078e0a00 */
[----:B------:R-:W-:Y:S01]  /*4520*/  ISETP.GT.U32.AND P0, PT, R0, R24, PT ;  /* 0x000000180000720c */ /* 0x000fe20003f04070 */
[----:B------:R-:W-:Y:S01]  /*4530*/  IMAD.MOV R4, RZ, RZ, -R27 ;  /* 0x000000ffff047224 */ /* 0x000fe200078e0a1b */
[----:B------:R-:W-:Y:S01]  /*4540*/  ISETP.GE.AND P1, PT, R28, RZ, PT ;  /* 0x000000ff1c00720c */ /* 0x000fe20003f26270 */
[--C-:B------:R-:W-:Y:S01]  /*4550*/  @!P5 IMAD.IADD R22, R22, 0x1, -R0.reuse ;  /* 0x000000011616d824 */ /* 0x100fe200078e0a00 */
[----:B------:R-:W-:Y:S01]  /*4560*/  IABS R28, R2 ;  /* 0x00000002001c7213 */ /* 0x000fe20000000000 */
[----:B------:R-:W-:Y:S01]  /*4570*/  IMAD R25, R0, R4, R25 ;  /* 0x0000000400197224 */ /* 0x000fe200078e0219 */
[----:B------:R-:W-:Y:S01]  /*4580*/  ISETP.GE.AND P5, PT, R2, RZ, PT ;  /* 0x000000ff0200720c */ /* 0x000fe20003fa6270 */
[----:B------:R-:W-:Y:S01]  /*4590*/  @!P6 IMAD.IADD R19, R19, 0x1, -R0 ;  /* 0x000000011313e824 */ /* 0x000fe200078e0a00 */
[----:B------:R-:W-:Y:S01]  /*45a0*/  IABS R27, R11 ;  /* 0x0000000b001b7213 */ /* 0x000fe20000000000 */
[----:B0-----:R-:W-:Y:S01]  /*45b0*/  IMAD.MOV.U32 R16, RZ, RZ, R28 ;  /* 0x000000ffff107224 */ /* 0x001fe200078e001c */
[----:B------:R-:W-:Y:S01]  /*45c0*/  IABS R2, R10 ;  /* 0x0000000a00027213 */ /* 0x000fe20000000000 */
[----:B------:R-:W-:Y:S01]  /*45d0*/  IMAD.HI.U32 R28, R3, R26, RZ ;  /* 0x0000001a031c7227 */ /* 0x000fe200078e00ff */
[----:B------:R-:W-:-:S02]  /*45e0*/  IABS R4, R9 ;  /* 0x0000000900047213 */ /* 0x000fc40000000000 */
[----:B------:R-:W-:Y:S01]  /*45f0*/  ISETP.GE.AND P6, PT, R29, RZ, PT ;  /* 0x000000ff1d00720c */ /* 0x000fe20003fc6270 */
[----:B------:R-:W-:-:S04]  /*4600*/  IMAD.HI.U32 R29, R3, R27, RZ ;  /* 0x0000001b031d7227 */ /* 0x000fc800078e00ff */
[----:B-1----:R-:W-:-:S04]  /*4610*/  IMAD.HI.U32 R17, R3, R2, RZ ;  /* 0x0000000203117227 */ /* 0x002fc800078e00ff */
[----:B------:R-:W-:-:S04]  /*4620*/  IMAD.HI.U32 R15, R3, R4, RZ ;  /* 0x00000004030f7227 */ /* 0x000fc800078e00ff */
[----:B------:R-:W-:-:S04]  /*4630*/  IMAD.HI.U32 R8, R3, R16, RZ ;  /* 0x0000001003087227 */ /* 0x000fc800078e00ff */
[----:B------:R-:W-:Y:S02]  /*4640*/  IMAD.MOV R3, RZ, RZ, -R28 ;  /* 0x000000ffff037224 */ /* 0x000fe400078e0a1c */
[----:B------:R-:W-:Y:S01]  /*4650*/  @!P0 IMAD.IADD R24, R24, 0x1, -R0 ;  /* 0x0000000118188824 */ /* 0x000fe200078e0a00 */
[----:B------:R-:W-:Y:S01]  /*4660*/  ISETP.GT.U32.AND P0, PT, R0, R25, PT ;  /* 0x000000190000720c */ /* 0x000fe20003f04070 */
[----:B------:R-:W-:Y:S02]  /*4670*/  IMAD.MOV R28, RZ, RZ, -R29 ;  /* 0x000000ffff1c7224 */ /* 0x000fe400078e0a1d */
[----:B------:R-:W-:Y:S02]  /*4680*/  IMAD.MOV R29, RZ, RZ, -R17 ;  /* 0x000000ffff1d7224 */ /* 0x000fe400078e0a11 */
[----:B------:R-:W-:Y:S02]  /*4690*/  IMAD.MOV R17, RZ, RZ, -R15 ;  /* 0x000000ffff117224 */ /* 0x000fe400078e0a0f */
[----:B------:R-:W-:-:S02]  /*46a0*/  IMAD.MOV R15, RZ, RZ, -R8 ;  /* 0x000000ffff0f7224 */ /* 0x000fc400078e0a08 */
[----:B------:R-:W0:Y:S01]  /*46b0*/  S2R R8, SR_TID.X ;  /* 0x0000000000087919 */ /* 0x000e220000002100 */
[C---:B------:R-:W-:Y:S02]  /*46c0*/  IMAD R26, R0.reuse, R3, R26 ;  /* 0x00000003001a7224 */ /* 0x040fe400078e021a */
[----:B------:R-:W-:Y:S02]  /*46d0*/  @!P3 IMAD.MOV R21, RZ, RZ, -R21 ;  /* 0x000000ffff15b224 */ /* 0x000fe400078e0a15 */
[----:B------:R-:W-:Y:S01]  /*46e0*/  @!P0 IMAD.IADD R25, R25, 0x1, -R0 ;  /* 0x0000000119198824 */ /* 0x000fe200078e0a00 */
[C---:B------:R-:W-:Y:S01]  /*46f0*/  ISETP.GT.U32.AND P0, PT, R0.reuse, R23, PT ;  /* 0x000000170000720c */ /* 0x040fe20003f04070 */
[C---:B------:R-:W-:Y:S01]  /*4700*/  IMAD R27, R0.reuse, R28, R27 ;  /* 0x0000001c001b7224 */ /* 0x040fe200078e021b */
[C---:B------:R-:W-:Y:S01]  /*4710*/  ISETP.GT.U32.AND P3, PT, R0.reuse, R26, PT ;  /* 0x0000001a0000720c */ /* 0x040fe20003f64070 */
[----:B------:R-:W-:Y:S01]  /*4720*/  @!P4 IMAD.MOV R19, RZ, RZ, -R19 ;  /* 0x000000ffff13c224 */ /* 0x000fe200078e0a13 */
[C---:B------:R-:W-:Y:S01]  /*4730*/  ISETP.GT.U32.AND P4, PT, R0.reuse, R24, PT ;  /* 0x000000180000720c */ /* 0x040fe20003f84070 */
[----:B------:R-:W-:-:S02]  /*4740*/  IMAD R3, R0, R17, R4 ;  /* 0x0000001100037224 */ /* 0x000fc400078e0204 */
[C---:B------:R-:W-:Y:S01]  /*4750*/  IMAD R4, R0.reuse, R15, R16 ;  /* 0x0000000f00047224 */ /* 0x040fe200078e0210 */
[----:B------:R-:W-:Y:S01]  /*4760*/  STL [R1+0x134c], R19 ;  /* 0x00134c1301007387 */ /* 0x000fe20000100800 */
[----:B------:R-:W-:Y:S01]  /*4770*/  @!P6 IMAD.MOV R22, RZ, RZ, -R22 ;  /* 0x000000ffff16e224 */ /* 0x000fe200078e0a16 */
[C---:B------:R-:W-:Y:S01]  /*4780*/  ISETP.GT.U32.AND P6, PT, R0.reuse, R27, PT ;  /* 0x0000001b0000720c */ /* 0x040fe20003fc4070 */
[C---:B------:R-:W-:Y:S02]  /*4790*/  IMAD R2, R0.reuse, R29, R2 ;  /* 0x0000001d00027224 */ /* 0x040fe400078e0202 */
[--C-:B------:R-:W-:Y:S01]  /*47a0*/  @!P0 IMAD.IADD R23, R23, 0x1, -R0.reuse ;  /* 0x0000000117178824 */ /* 0x100fe200078e0a00 */
[----:B------:R-:W-:Y:S01]  /*47b0*/  ISETP.GT.U32.AND P0, PT, R0, R4, PT ;  /* 0x000000040000720c */ /* 0x000fe20003f04070 */
[--C-:B------:R-:W-:Y:S01]  /*47c0*/  @!P3 IMAD.IADD R26, R26, 0x1, -R0.reuse ;  /* 0x000000011a1ab824 */ /* 0x100fe200078e0a00 */
[----:B------:R-:W-:Y:S01]  /*47d0*/  ISETP.GE.AND P3, PT, R14, RZ, PT ;  /* 0x000000ff0e00720c */ /* 0x000fe20003f66270 */
[----:B------:R-:W-:Y:S01]  /*47e0*/  @!P4 IMAD.IADD R24, R24, 0x1, -R0 ;  /* 0x000000011818c824 */ /* 0x000fe200078e0a00 */
[C---:B0-----:R-:W-:Y:S01]  /*47f0*/  LOP3.LUT R29, R8.reuse, 0x7, RZ, 0xc0, !PT ;  /* 0x00000007081d7812 */ /* 0x041fe200078ec0ff */
[----:B------:R-:W-:Y:S01]  /*4800*/  IMAD.SHL.U32 R28, R8, 0x2, RZ ;  /* 0x00000002081c7824 */ /* 0x000fe200078e00ff */
[----:B------:R-:W-:Y:S01]  /*4810*/  ISETP.GT.U32.AND P4, PT, R0, R2, PT ;  /* 0x000000020000720c */ /* 0x000fe20003f84070 */
[----:B------:R-:W-:Y:S01]  /*4820*/  @!P2 IMAD.MOV R20, RZ, RZ, -R20 ;  /* 0x000000ffff14a224 */ /* 0x000fe200078e0a14 */
[----:B------:R-:W-:Y:S01]  /*4830*/  LOP3.LUT R15, R8, 0xc0, RZ, 0xc0, !PT ;  /* 0x000000c0080f7812 */ /* 0x000fe200078ec0ff */
[----:B------:R-:W-:Y:S01]  /*4840*/  IMAD R16, R29, 0x90, RZ ;  /* 0x000000901d107824 */ /* 0x000fe200078e02ff */
[C---:B------:R-:W-:Y:S01]  /*4850*/  ISETP.GT.U32.AND P2, PT, R0.reuse, R25, PT ;  /* 0x000000190000720c */ /* 0x040fe20003f44070 */
[--C-:B------:R-:W-:Y:S01]  /*4860*/  @!P6 IMAD.IADD R27, R27, 0x1, -R0.reuse ;  /* 0x000000011b1be824 */ /* 0x100fe200078e0a00 */
[----:B------:R-:W-:Y:S01]  /*4870*/  ISETP.GT.U32.AND P6, PT, R0, R26, PT ;  /* 0x0000001a0000720c */ /* 0x000fe20003fc4070 */
[----:B------:R-:W-:Y:S01]  /*4880*/  @!P0 IMAD.IADD R4, R4, 0x1, -R0 ;  /* 0x0000000104048824 */ /* 0x000fe200078e0a00 */
[----:B------:R-:W-:Y:S01]  /*4890*/  LOP3.LUT R16, R16, 0x30, R28, 0x78, !PT ;  /* 0x0000003010107812 */ /* 0x000fe200078e781c */
[----:B------:R-:W-:Y:S01]  /*48a0*/  IMAD R29, R29, 0x410, RZ ;  /* 0x000004101d1d7824 */ /* 0x000fe200078e02ff */
[----:B------:R-:W-:Y:S01]  /*48b0*/  LOP3.LUT R28, R28, 0x10, RZ, 0xc0, !PT ;  /* 0x000000101c1c7812 */ /* 0x000fe200078ec0ff */
[----:B------:R-:W-:Y:S01]  /*48c0*/  @!P1 IMAD.MOV R23, RZ, RZ, -R23 ;  /* 0x000000ffff179224 */ /* 0x000fe200078e0a17 */
[----:B------:R-:W-:Y:S01]  /*48d0*/  ISETP.GT.U32.AND P0, PT, R0, R27, PT ;  /* 0x0000001b0000720c */ /* 0x000fe20003f04070 */
[----:B------:R-:W-:Y:S01]  /*48e0*/  @!P3 IMAD.MOV R24, RZ, RZ, -R24 ;  /* 0x000000ffff18b224 */ /* 0x000fe200078e0a18 */
[----:B------:R-:W-:Y:S01]  /*48f0*/  LEA.HI R28, R15, R28, RZ, 0x1f ;  /* 0x0000001c0f1c7211 */ /* 0x000fe200078ff8ff */
[----:B------:R-:W-:Y:S01]  /*4900*/  STL [R1+0x1350], R20 ;  /* 0x0013501401007387 */ /* 0x000fe20000100800 */
[--C-:B------:R-:W-:Y:S01]  /*4910*/  @!P4 IMAD.IADD R2, R2, 0x1, -R0.reuse ;  /* 0x000000010202c824 */ /* 0x100fe200078e0a00 */
[----:B------:R-:W-:Y:S01]  /*4920*/  ISETP.GT.U32.AND P4, PT, R0, R4, PT ;  /* 0x000000040000720c */ /* 0x000fe20003f84070 */
[--C-:B------:R-:W-:Y:S01]  /*4930*/  @!P2 IMAD.IADD R25, R25, 0x1, -R0.reuse ;  /* 0x000000011919a824 */ /* 0x100fe200078e0a00 */
[----:B------:R-:W-:Y:S01]  /*4940*/  STL [R1+0x1354], R21 ;  /* 0x0013541501007387 */ /* 0x000fe20000100800 */
[----:B------:R-:W-:Y:S01]  /*4950*/  LOP3.LUT R28, R29, R28, RZ, 0x3c, !PT ;  /* 0x0000001c1d1c7212 */ /* 0x000fe200078e3cff */
[----:B------:R-:W-:Y:S01]  /*4960*/  IMAD.SHL.U32 R29, R8, 0x200, RZ ;  /* 0x00000200081d7824 */ /* 0x000fe200078e00ff */
[----:B------:R-:W-:Y:S01]  /*4970*/  ISETP.GE.AND P3, PT, R13, RZ, PT ;  /* 0x000000ff0d00720c */ /* 0x000fe20003f66270 */
[----:B------:R-:W-:Y:S01]  /*4980*/  STL [R1+0x1358], R22 ;  /* 0x0013581601007387 */ /* 0x000fe20000100800 */
[--C-:B------:R-:W-:Y:S01]  /*4990*/  @!P6 IMAD.IADD R26, R26, 0x1, -R0.reuse ;  /* 0x000000011a1ae824 */ /* 0x100fe200078e0a00 */
[----:B------:R-:W-:Y:S01]  /*49a0*/  ISETP.GE.AND P6, PT, R12, RZ, PT ;  /* 0x000000ff0c00720c */ /* 0x000fe20003fc6270 */
[----:B------:R-:W-:Y:S01]  /*49b0*/  @!P0 IMAD.IADD R27, R27, 0x1, -R0 ;  /* 0x000000011b1b8824 */ /* 0x000fe200078e0a00 */
[----:B------:R-:W-:Y:S01]  /*49c0*/  STL [R1+0x135c], R23 ;  /* 0x00135c1701007387 */ /* 0x000fe20000100800 */
[----:B------:R-:W-:-:S02]  /*49d0*/  LOP3.LUT R29, R29, 0x2000, RZ, 0xc0, !PT ;  /* 0x000020001d1d7812 */ /* 0x000fc400078ec0ff */
[----:B------:R-:W-:Y:S01]  /*49e0*/  ISETP.GE.AND P0, PT, R11, RZ, PT ;  /* 0x000000ff0b00720c */ /* 0x000fe20003f06270 */
[----:B------:R-:W-:Y:S01]  /*49f0*/  STL [R1+0x1360], R24 ;  /* 0x0013601801007387 */ /* 0x000fe20000100800 */
[----:B------:R-:W-:Y:S01]  /*4a00*/  @!P4 IMAD.IADD R4, R4, 0x1, -R0 ;  /* 0x000000010404c824 */ /* 0x000fe200078e0a00 */
[----:B------:R-:W-:Y:S02]  /*4a10*/  ISETP.GE.AND P4, PT, R10, RZ, PT ;  /* 0x000000ff0a00720c */ /* 0x000fe40003f86270 */
[----:B------:R-:W2:Y:S01]  /*4a20*/  LDL.LU R14, [R1+0x14] ;  /* 0x00001400010e7983 */ /* 0x000ea20000300800 */
[C---:B------:R-:W-:Y:S02]  /*4a30*/  ISETP.GT.U32.AND P2, PT, R0.reuse, R3, PT ;  /* 0x000000030000720c */ /* 0x040fe40003f44070 */
[----:B------:R-:W-:Y:S01]  /*4a40*/  ISETP.GT.U32.AND P1, PT, R0, R2, PT ;  /* 0x000000020000720c */ /* 0x000fe20003f24070 */
[----:B------:R-:W3:Y:S01]  /*4a50*/  LDL.LU R13, [R1+0x10] ;  /* 0x00001000010d7983 */ /* 0x000ee20000300800 */
[----:B------:R-:W-:Y:S01]  /*4a60*/  IMAD.IADD R28, R29, 0x1, R28 ;  /* 0x000000011d1c7824 */ /* 0x000fe200078e021c */
[----:B------:R-:W-:-:S02]  /*4a70*/  LOP3.LUT R8, R8, 0x3f, RZ, 0xc0, !PT ;  /* 0x0000003f08087812 */ /* 0x000fc400078ec0ff */
[----:B------:R-:W4:Y:S04]  /*4a80*/  LDL.LU R12, [R1+0xc] ;  /* 0x00000c00010c7983 */ /* 0x000f280000300800 */
[----:B------:R-:W4:Y:S02]  /*4a90*/  LDL.LU R11, [R1+0x8] ;  /* 0x00000800010b7983 */ /* 0x000f240000300800 */
[--C-:B------:R-:W-:Y:S02]  /*4aa0*/  @!P2 IMAD.IADD R3, R3, 0x1, -R0.reuse ;  /* 0x000000010303a824 */ /* 0x100fe400078e0a00 */
[----:B------:R0:W-:Y:S01]  /*4ab0*/  STL [R1+0x1284], R28 ;  /* 0x0012841c01007387 */ /* 0x0001e20000100800 */
[----:B------:R-:W-:Y:S01]  /*4ac0*/  @!P1 IMAD.IADD R2, R2, 0x1, -R0 ;  /* 0x0000000102029824 */ /* 0x000fe200078e0a00 */
[----:B------:R-:W-:-:S02]  /*4ad0*/  ISETP.GE.AND P1, PT, R9, RZ, PT ;  /* 0x000000ff0900720c */ /* 0x000fc40003f26270 */
[----:B------:R-:W4:Y:S01]  /*4ae0*/  LDL.LU R10, [R1+0x48] ;  /* 0x00004800010a7983 */ /* 0x000f220000300800 */
[----:B------:R-:W-:Y:S01]  /*4af0*/  ISETP.GT.U32.AND P2, PT, R0, R3, PT ;  /* 0x000000030000720c */ /* 0x000fe20003f44070 */
[----:B------:R-:W-:Y:S02]  /*4b00*/  IMAD R15, R8, c[0x0][0x18c], RZ ;  /* 0x00006300080f7a24 */ /* 0x000fe400078e02ff */
[----:B------:R-:W-:Y:S01]  /*4b10*/  @!P3 IMAD.MOV R25, RZ, RZ, -R25 ;  /* 0x000000ffff19b224 */ /* 0x000fe200078e0a19 */
[----:B------:R-:W4:Y:S01]  /*4b20*/  LDL.LU R9, [R1+0x50] ;  /* 0x0000500001097983 */ /* 0x000f220000300800 */
[----:B------:R-:W-:Y:S02]  /*4b30*/  @!P6 IMAD.MOV R26, RZ, RZ, -R26 ;  /* 0x000000ffff1ae224 */ /* 0x000fe400078e0a1a */
[----:B------:R-:W-:Y:S01]  /*4b40*/  @!P0 IMAD.MOV R27, RZ, RZ, -R27 ;  /* 0x000000ffff1b8224 */ /* 0x000fe200078e0a1b */
[----:B------:R-:W4:Y:S01]  /*4b50*/  LDL.LU R8, [R1+0x58] ;  /* 0x0000580001087983 */ /* 0x000f220000300800 */
[----:B------:R-:W-:-:S04]  /*4b60*/  @!P5 IMAD.MOV R4, RZ, RZ, -R4 ;  /* 0x000000ffff04d224 */ /* 0x000fc800078e0a04 */
[----:B------:R-:W-:Y:S01]  /*4b70*/  @!P2 IMAD.IADD R3, R3, 0x1, -R0 ;  /* 0x000000010303a824 */ /* 0x000fe200078e0a00 */
[----:B------:R-:W-:Y:S01]  /*4b80*/  LEA R0, P3, R15, c[0x0][0x168], 0x1 ;  /* 0x00005a000f007a11 */ /* 0x000fe200078608ff */
[----:B------:R-:W-:Y:S01]  /*4b90*/  STL [R1+0x1364], R25 ;  /* 0x0013641901007387 */ /* 0x000fe20000100800 */
[----:B------:R-:W-:Y:S01]  /*4ba0*/  @!P4 IMAD.MOV R2, RZ, RZ, -R2 ;  /* 0x000000ffff02c224 */ /* 0x000fe200078e0a02 */
[----:B------:R-:W-:Y:S01]  /*4bb0*/  ISETP.NE.AND P2, PT, RZ, c[0x0][0x17c], PT ;  /* 0x00005f00ff007a0c */ /* 0x000fe20003f45270 */
[----:B------:R-:W-:Y:S01]  /*4bc0*/  @!P1 IMAD.MOV R3, RZ, RZ, -R3 ;  /* 0x000000ffff039224 */ /* 0x000fe200078e0a03 */
[----:B------:R2:W-:Y:S01]  /*4bd0*/  STL [R1+0x12a0], R0 ;  /* 0x0012a00001007387 */ /* 0x0005e20000100800 */
[----:B0-----:R-:W-:-:S03]  /*4be0*/  LOP3.LUT R28, RZ, c[0x0][0x17c], RZ, 0x33, !PT ;  /* 0x00005f00ff1c7a12 */ /* 0x001fc600078e33ff */
[----:B------:R-:W-:Y:S04]  /*4bf0*/  STL [R1+0x1368], R26 ;  /* 0x0013681a01007387 */ /* 0x000fe80000100800 */
[----:B------:R-:W-:Y:S04]  /*4c00*/  STL [R1+0x136c], R27 ;  /* 0x00136c1b01007387 */ /* 0x000fe80000100800 */
[----:B------:R-:W-:Y:S04]  /*4c10*/  STL [R1+0x1370], R4 ;  /* 0x0013700401007387 */ /* 0x000fe80000100800 */
[----:B------:R-:W-:Y:S04]  /*4c20*/  STL [R1+0x1374], R2 ;  /* 0x0013740201007387 */ /* 0x000fe80000100800 */
[----:B------:R3:W-:Y:S01]  /*4c30*/  STL [R1+0x1378], R3 ;  /* 0x0013780301007387 */ /* 0x0007e20000100800 */
[----:B--2---:R-:W-:-:S02]  /*4c40*/  SEL R0, R28, R14, !P2 ;  /* 0x0000000e1c007207 */ /* 0x004fc40005000000 */
[----:B---3--:R-:W-:-:S03]  /*4c50*/  SEL R3, R28, R13, !P2 ;  /* 0x0000000d1c037207 */ /* 0x008fc60005000000 */
[----:B------:R0:W-:Y:S01]  /*4c60*/  STL [R1+0x30], R0 ;  /* 0x0000300001007387 */ /* 0x0001e20000100800 */
[----:B----4-:R-:W-:-:S03]  /*4c70*/  SEL R2, R28, R12, !P2 ;  /* 0x0000000c1c027207 */ /* 0x010fc60005000000 */
[----:B------:R1:W-:Y:S01]  /*4c80*/  STL [R1+0x2c], R3 ;  /* 0x00002c0301007387 */ /* 0x0003e20000100800 */
[----:B0-----:R-:W-:-:S03]  /*4c90*/  SEL R0, R28, R11, !P2 ;  /* 0x0000000b1c007207 */ /* 0x001fc60005000000 */
[----:B------:R0:W-:Y:S01]  /*4ca0*/  STL [R1+0x28], R2 ;  /* 0x0000280201007387 */ /* 0x0001e20000100800 */
[----:B-1----:R-:W-:-:S03]  /*4cb0*/  SEL R3, R28, R5, !P2 ;  /* 0x000000051c037207 */ /* 0x002fc60005000000 */
[----:B------:R1:W-:Y:S04]  /*4cc0*/  STL [R1+0x24], R0 ;  /* 0x0000240001007387 */ /* 0x0003e80000100800 */
[----:B------:R2:W-:Y:S01]  /*4cd0*/  STL [R1+0x1c], R3 ;  /* 0x00001c0301007387 */ /* 0x0005e20000100800 */
[C---:B0-----:R-:W-:Y:S02]  /*4ce0*/  SEL R2, R28.reuse, R6, !P2 ;  /* 0x000000061c027207 */ /* 0x041fe40005000000 */
[----:B-1----:R-:W-:-:S03]  /*4cf0*/  SEL R0, R28, R7, !P2 ;  /* 0x000000071c007207 */ /* 0x002fc60005000000 */
[----:B------:R-:W-:Y:S01]  /*4d00*/  STL [R1+0x18], R2 ;  /* 0x0000180201007387 */ /* 0x000fe20000100800 */
[----:B--2---:R-:W-:-:S03]  /*4d10*/  SEL R3, R28, R10, !P2 ;  /* 0x0000000a1c037207 */ /* 0x004fc60005000000 */
[----:B------:R-:W-:Y:S04]  /*4d20*/  STL [R1+0x10], R0 ;  /* 0x0000100001007387 */ /* 0x000fe80000100800 */
[----:B------:R0:W-:Y:S04]  /*4d30*/  STL [R1+0x40], R3 ;  /* 0x0000400301007387 */ /* 0x0001e80000100800 */
[----:B0-----:R-:W2:Y:S01]  /*4d40*/  LDL.LU R3, [R1+0xb8] ;  /* 0x0000b80001037983 */ /* 0x001ea20000300800 */
[C---:B------:R-:W-:Y:S02]  /*4d50*/  SEL R2, R28.reuse, R9, !P2 ;  /* 0x000000091c027207 */ /* 0x040fe40005000000 */
[----:B------:R-:W-:-:S03]  /*4d60*/  SEL R0, R28, R8, !P2 ;  /* 0x000000081c007207 */ /* 0x000fc60005000000 */
[----:B------:R-:W-:Y:S04]  /*4d70*/  STL [R1+0x48], R2 ;  /* 0x0000480201007387 */ /* 0x000fe80000100800 */
[----:B--2---:R0:W-:Y:S04]  /*4d80*/  STL [R1+0x137c], R3 ;  /* 0x00137c0301007387 */ /* 0x0041e80000100800 */
[----:B------:R-:W-:Y:S04]  /*4d90*/  STL [R1+0x50], R0 ;  /* 0x0000500001007387 */ /* 0x000fe80000100800 */
[----:B0-----:R-:W2:Y:S04]  /*4da0*/  LDL.LU R3, [R1+0xac] ;  /* 0x0000ac0001037983 */ /* 0x001ea80000300800 */
[----:B--2---:R0:W-:Y:S04]  /*4db0*/  STL [R1+0x1380], R3 ;  /* 0x0013800301007387 */ /* 0x0041e80000100800 */
[----:B0-----:R-:W2:Y:S04]  /*4dc0*/  LDL.LU R3, [R1+0xa4] ;  /* 0x0000a40001037983 */ /* 0x001ea80000300800 */
[----:B--2---:R0:W-:Y:S04]  /*4dd0*/  STL [R1+0x1384], R3 ;  /* 0x0013840301007387 */ /* 0x0041e80000100800 */
[----:B0-----:R-:W2:Y:S04]  /*4de0*/  LDL.LU R3, [R1+0x6c] ;  /* 0x00006c0001037983 */ /* 0x001ea80000300800 */
[----:B------:R-:W3:Y:S04]  /*4df0*/  LDL.LU R2, [R1+0xbc] ;  /* 0x0000bc0001027983 */ /* 0x000ee80000300800 */
[----:B------:R-:W4:Y:S04]  /*4e00*/  LDL.LU R4, [R1+0xb4] ;  /* 0x0000b40001047983 */ /* 0x000f280000300800 */
[----:B------:R-:W3:Y:S04]  /*4e10*/  LDL.LU R27, [R1+0x44] ;  /* 0x00004400011b7983 */ /* 0x000ee80000300800 */
        /* <DEDUP_REMOVED lines=23> */
[----:B------:R-:W3:Y:S01]  /*4f90*/  LDL.LU R29, [R1+0x4c] ;  /* 0x00004c00011d7983 */ /* 0x000ee20000300800 */
[----:B--2---:R-:W-:-:S05]  /*4fa0*/  SEL R3, R28, R3, !P2 ;  /* 0x000000031c037207 */ /* 0x004fca0005000000 */
[----:B------:R0:W-:Y:S04]  /*4fb0*/  STL [R1+0x58], R3 ;  /* 0x0000580301007387 */ /* 0x0001e80000100800 */
[----:B0-----:R-:W2:Y:S02]  /*4fc0*/  LDL.LU R3, [R1+0x1384] ;  /* 0x0013840001037983 */ /* 0x001ea40000300800 */
[----:B--2---:R-:W-:-:S05]  /*4fd0*/  SEL R3, R28, R3, !P2 ;  /* 0x000000031c037207 */ /* 0x004fca0005000000 */
[----:B------:R0:W-:Y:S04]  /*4fe0*/  STL [R1+0x6c], R3 ;  /* 0x00006c0301007387 */ /* 0x0001e80000100800 */
[----:B0-----:R-:W2:Y:S02]  /*4ff0*/  LDL.LU R3, [R1+0x1380] ;  /* 0x0013800001037983 */ /* 0x001ea40000300800 */
[----:B--2---:R-:W-:-:S05]  /*5000*/  SEL R3, R28, R3, !P2 ;  /* 0x000000031c037207 */ /* 0x004fca0005000000 */
[----:B------:R0:W-:Y:S04]  /*5010*/  STL [R1+0xa4], R3 ;  /* 0x0000a40301007387 */ /* 0x0001e80000100800 */
[----:B0-----:R-:W2:Y:S01]  /*5020*/  LDL.LU R3, [R1+0x137c] ;  /* 0x00137c0001037983 */ /* 0x001ea20000300800 */
[C---:B---3--:R-:W-:Y:S02]  /*5030*/  SEL R2, R28.reuse, R2, !P2 ;  /* 0x000000021c027207 */ /* 0x048fe40005000000 */
[C---:B----4-:R-:W-:Y:S02]  /*5040*/  SEL R4, R28.reuse, R4, !P2 ;  /* 0x000000041c047207 */ /* 0x050fe40005000000 */
[C---:B------:R-:W-:Y:S02]  /*5050*/  SEL R27, R28.reuse, R27, !P2 ;  /* 0x0000001b1c1b7207 */ /* 0x040fe40005000000 */
[----:B------:R-:W-:-:S02]  /*5060*/  SEL R26, R28, R26, !P2 ;  /* 0x0000001a1c1a7207 */ /* 0x000fc40005000000 */
[C---:B------:R-:W-:Y:S02]  /*5070*/  SEL R25, R28.reuse, R25, !P2 ;  /* 0x000000191c197207 */ /* 0x040fe40005000000 */
[C---:B------:R-:W-:Y:S02]  /*5080*/  SEL R24, R28.reuse, R24, !P2 ;  /* 0x000000181c187207 */ /* 0x040fe40005000000 */
[C---:B------:R-:W-:Y:S02]  /*5090*/  SEL R23, R28.reuse, R23, !P2 ;  /* 0x000000171c177207 */ /* 0x040fe40005000000 */
[C---:B------:R-:W-:Y:S02]  /*50a0*/  SEL R22, R28.reuse, R22, !P2 ;  /* 0x000000161c167207 */ /* 0x040fe40005000000 */
        /* <DEDUP_REMOVED lines=14> */
[----:B--2---:R-:W-:-:S05]  /*5190*/  SEL R3, R28, R3, !P2 ;  /* 0x000000031c037207 */ /* 0x004fca0005000000 */
[----:B------:R0:W-:Y:S04]  /*51a0*/  STL [R1+0xac], R3 ;  /* 0x0000ac0301007387 */ /* 0x0001e80000100800 */
[----:B0-----:R-:W2:Y:S04]  /*51b0*/  LDL.LU R3, [R1+0x1378] ;  /* 0x0013780001037983 */ /* 0x001ea80000300800 */
[----:B------:R0:W-:Y:S04]  /*51c0*/  STL [R1+0xd0], R2 ;  /* 0x0000d00201007387 */ /* 0x0001e80000100800 */
[----:B0-----:R-:W3:Y:S04]  /*51d0*/  LDL.LU R2, [R1+0x1374] ;  /* 0x0013740001027983 */ /* 0x001ee80000300800 */
[----:B------:R0:W-:Y:S04]  /*51e0*/  STL [R1+0xd4], R4 ;  /* 0x0000d40401007387 */ /* 0x0001e80000100800 */
[----:B0-----:R-:W4:Y:S04]  /*51f0*/  LDL.LU R4, [R1+0x1370] ;  /* 0x0013700001047983 */ /* 0x001f280000300800 */
[----:B------:R0:W-:Y:S04]  /*5200*/  STL [R1+0xcc], R27 ;  /* 0x0000cc1b01007387 */ /* 0x0001e80000100800 */
[----:B0-----:R-:W2:Y:S04]  /*5210*/  LDL.LU R27, [R1+0x136c] ;  /* 0x00136c00011b7983 */ /* 0x001ea80000300800 */
        /* <DEDUP_REMOVED lines=37> */
[----:B0-----:R-:W2:Y:S01]  /*5470*/  LDL.LU R8, [R1+0x1320] ;  /* 0x0013200001087983 */ /* 0x001ea20000300800 */
[----:B------:R-:W-:-:S02]  /*5480*/  SEL R7, R28, R7, !P2 ;  /* 0x000000071c077207 */ /* 0x000fc40005000000 */
[----:B------:R-:W-:-:S03]  /*5490*/  SEL R6, R28, R6, !P2 ;  /* 0x000000061c067207 */ /* 0x000fc60005000000 */
[----:B------:R0:W-:Y:S04]  /*54a0*/  STL [R1+0x74], R7 ;  /* 0x0000740701007387 */ /* 0x0001e80000100800 */
[----:B------:R1:W-:Y:S01]  /*54b0*/  STL [R1+0x70], R6 ;  /* 0x0000700601007387 */ /* 0x0003e20000100800 */
[C---:B0-----:R-:W-:Y:S02]  /*54c0*/  SEL R7, R28.reuse, R5, !P2 ;  /* 0x000000051c077207 */ /* 0x041fe40005000000 */
[C---:B------:R-:W-:Y:S02]  /*54d0*/  SEL R5, R28.reuse, R29, !P2 ;  /* 0x0000001d1c057207 */ /* 0x040fe40005000000 */
[C---:B-1----:R-:W-:Y:S01]  /*54e0*/  SEL R6, R28.reuse, R0, !P2 ;  /* 0x000000001c067207 */ /* 0x042fe20005000000 */
[----:B------:R-:W-:Y:S04]  /*54f0*/  STL [R1+0x68], R7 ;  /* 0x0000680701007387 */ /* 0x000fe80000100800 */
[----:B------:R0:W-:Y:S04]  /*5500*/  STL [R1+0x64], R6 ;  /* 0x0000640601007387 */ /* 0x0001e80000100800 */
[----:B------:R1:W-:Y:S01]  /*5510*/  STL [R1+0x60], R5 ;  /* 0x0000600501007387 */ /* 0x0003e20000100800 */
[----:B--2---:R-:W-:-:S02]  /*5520*/  SEL R0, R28, R8, !P2 ;  /* 0x000000081c007207 */ /* 0x004fc40005000000 */
[----:B------:R-:W-:-:S04]  /*5530*/  LOP3.LUT R8, RZ, c[0x0][0x17c], RZ, 0x33, !PT ;  /* 0x00005f00ff087a12 */ /* 0x000fc800078e33ff */
[C---:B0-----:R-:W-:Y:S02]  /*5540*/  SEL R6, R8.reuse, R9, !P2 ;  /* 0x0000000908067207 */ /* 0x041fe40005000000 */
[C---:B-1----:R-:W-:Y:S01]  /*5550*/  SEL R5, R8.reuse, R10, !P2 ;  /* 0x0000000a08057207 */ /* 0x042fe20005000000 */
[----:B------:R0:W-:Y:S04]  /*5560*/  STL [R1+0x5c], R0 ;  /* 0x00005c0001007387 */ /* 0x0001e80000100800 */
[----:B------:R1:W-:Y:S04]  /*5570*/  STL [R1+0x54], R6 ;  /* 0x0000540601007387 */ /* 0x0003e80000100800 */
[----:B------:R2:W-:Y:S01]  /*5580*/  STL [R1+0x4c], R5 ;  /* 0x00004c0501007387 */ /* 0x0005e20000100800 */
[----:B0-----:R-:W-:-:S02]  /*5590*/  SEL R0, R8, R11, !P2 ;  /* 0x0000000b08007207 */ /* 0x001fc40005000000 */
[----:B-1----:R-:W-:-:S03]  /*55a0*/  SEL R6, R8, R12, !P2 ;  /* 0x0000000c08067207 */ /* 0x002fc60005000000 */
[----:B------:R0:W-:Y:S01]  /*55b0*/  STL [R1+0x44], R0 ;  /* 0x0000440001007387 */ /* 0x0001e20000100800 */
[----:B--2---:R-:W-:-:S03]  /*55c0*/  SEL R5, R8, R13, !P2 ;  /* 0x0000000d08057207 */ /* 0x004fc60005000000 */
[----:B------:R1:W-:Y:S04]  /*55d0*/  STL [R1+0x3c], R6 ;  /* 0x00003c0601007387 */ /* 0x0003e80000100800 */
[----:B------:R2:W-:Y:S01]  /*55e0*/  STL [R1+0x38], R5 ;  /* 0x0000380501007387 */ /* 0x0005e20000100800 */
[C---:B0-----:R-:W-:Y:S02]  /*55f0*/  SEL R0, R8.reuse, R14, !P2 ;  /* 0x0000000e08007207 */ /* 0x041fe40005000000 */
[----:B-1----:R-:W-:-:S03]  /*5600*/  SEL R6, R8, R15, !P2 ;  /* 0x0000000f08067207 */ /* 0x002fc60005000000 */
[----:B------:R0:W-:Y:S01]  /*5610*/  STL [R1+0x20], R0 ;  /* 0x0000200001007387 */ /* 0x0001e20000100800 */
[----:B--2---:R-:W-:-:S03]  /*5620*/  SEL R5, R8, R16, !P2 ;  /* 0x0000001008057207 */ /* 0x004fc60005000000 */
[----:B------:R1:W-:Y:S04]  /*5630*/  STL [R1+0x14], R6 ;  /* 0x0000140601007387 */ /* 0x0003e80000100800 */
[----:B------:R-:W2:Y:S01]  /*5640*/  LDL.LU R14, [R1+0xd8] ;  /* 0x0000d800010e7983 */ /* 0x000ea20000300800 */
[----:B0-----:R-:W-:-:S03]  /*5650*/  SEL R0, R8, R17, !P2 ;  /* 0x0000001108007207 */ /* 0x001fc60005000000 */
[----:B------:R-:W-:Y:S04]  /*5660*/  STL [R1+0xc], R5 ;  /* 0x00000c0501007387 */ /* 0x000fe80000100800 */
[----:B------:R-:W2:Y:S04]  /*5670*/  LDL.LU R15, [R1+0xe0] ;  /* 0x0000e000010f7983 */ /* 0x000ea80000300800 */
[----:B------:R0:W-:Y:S04]  /*5680*/  STL [R1+0x8], R0 ;  /* 0x0000080001007387 */ /* 0x0001e80000100800 */
[----:B------:R-:W2:Y:S04]  /*5690*/  LDL.LU R16, [R1+0x30] ;  /* 0x0000300001107983 */ /* 0x000ea80000300800 */
[----:B-1----:R-:W2:Y:S01]  /*56a0*/  LDL.LU R6, [R1+0x28] ;  /* 0x0000280001067983 */ /* 0x002ea20000300800 */
[----:B0-----:R-:W-:-:S03]  /*56b0*/  SEL R0, R8, R18, !P2 ;  /* 0x0000001208007207 */ /* 0x001fc60005000000 */
[----:B------:R-:W2:Y:S04]  /*56c0*/  LDL.LU R7, [R1+0x24] ;  /* 0x0000240001077983 */ /* 0x000ea80000300800 */
[----:B------:R-:W2:Y:S04]  /*56d0*/  LDL.LU R18, [R1+0x2c] ;  /* 0x00002c0001127983 */ /* 0x000ea80000300800 */
[----:B------:R-:W0:Y:S01]  /*56e0*/  S2R R9, SR_TID.X ;  /* 0x0000000000097919 */ /* 0x000e220000002100 */
[C---:B------:R-:W-:Y:S02]  /*56f0*/  SEL R28, R8.reuse, R19, !P2 ;  /* 0x00000013081c7207 */ /* 0x040fe40005000000 */
[----:B------:R-:W-:-:S02]  /*5700*/  SEL R29, R8, R20, !P2 ;  /* 0x00000014081d7207 */ /* 0x000fc40005000000 */
[C---:B------:R-:W-:Y:S01]  /*5710*/  SEL R21, R8.reuse, R21, !P2 ;  /* 0x0000001508157207 */ /* 0x040fe20005000000 */
[----:B------:R-:W-:Y:S01]  /*5720*/  STL [R1+0x12a4], R0 ;  /* 0x0012a40001007387 */ /* 0x000fe20000100800 */
[C---:B------:R-:W-:Y:S02]  /*5730*/  SEL R22, R8.reuse, R22, !P2 ;  /* 0x0000001608167207 */ /* 0x040fe40005000000 */
[C---:B------:R-:W-:Y:S01]  /*5740*/  SEL R23, R8.reuse, R23, !P2 ;  /* 0x0000001708177207 */ /* 0x040fe20005000000 */
[----:B------:R-:W-:Y:S01]  /*5750*/  STL [R1+0x12a8], R28 ;  /* 0x0012a81c01007387 */ /* 0x000fe20000100800 */
[C---:B------:R-:W-:Y:S02]  /*5760*/  SEL R24, R8.reuse, R24, !P2 ;  /* 0x0000001808187207 */ /* 0x040fe40005000000 */
[C---:B------:R-:W-:Y:S01]  /*5770*/  SEL R25, R8.reuse, R25, !P2 ;  /* 0x0000001908197207 */ /* 0x040fe20005000000 */
[----:B------:R-:W-:Y:S01]  /*5780*/  STL [R1+0x12ac], R29 ;  /* 0x0012ac1d01007387 */ /* 0x000fe20000100800 */
[----:B------:R-:W-:-:S02]  /*5790*/  SEL R26, R8, R26, !P2 ;  /* 0x0000001a081a7207 */ /* 0x000fc40005000000 */
[C---:B------:R-:W-:Y:S01]  /*57a0*/  SEL R27, R8.reuse, R27, !P2 ;  /* 0x0000001b081b7207 */ /* 0x040fe20005000000 */
[----:B------:R-:W-:Y:S01]  /*57b0*/  STL [R1+0x12b0], R21 ;  /* 0x0012b01501007387 */ /* 0x000fe20000100800 */
[----:B---3--:R-:W-:-:S03]  /*57c0*/  SEL R5, R8, R2, !P2 ;  /* 0x0000000208057207 */ /* 0x008fc60005000000 */
[----:B------:R-:W-:Y:S01]  /*57d0*/  STL [R1+0x12b4], R22 ;  /* 0x0012b41601007387 */ /* 0x000fe20000100800 */
[----:B0-----:R-:W-:-:S03]  /*57e0*/  LOP3.LUT R10, R9, 0x3f, RZ, 0xc0, !PT ;  /* 0x0000003f090a7812 */ /* 0x001fc600078ec0ff */
[----:B------:R-:W-:Y:S01]  /*57f0*/  STL [R1+0x12b8], R23 ;  /* 0x0012b81701007387 */ /* 0x000fe20000100800 */
[----:B------:R-:W-:-:S03]  /*5800*/  SEL R3, R8, R3, !P2 ;  /* 0x0000000308037207 */ /* 0x000fc60005000000 */
[----:B------:R-:W-:Y:S01]  /*5810*/  STL [R1+0x12bc], R24 ;  /* 0x0012bc1801007387 */ /* 0x000fe20000100800 */
[----:B----4-:R-:W-:Y:S01]  /*5820*/  SEL R4, R8, R4, !P2 ;  /* 0x0000000408047207 */ /* 0x010fe20005000000 */
[----:B------:R-:W-:Y:S02]  /*5830*/  IMAD R12, R10, c[0x0][0x18c], RZ ;  /* 0x000063000a0c7a24 */ /* 0x000fe400078e02ff */
[----:B------:R-:W-:Y:S04]  /*5840*/  STL [R1+0x12c0], R25 ;  /* 0x0012c01901007387 */ /* 0x000fe80000100800 */
[----:B------:R-:W-:Y:S04]  /*5850*/  STL [R1+0x12c4], R26 ;  /* 0x0012c41a01007387 */ /* 0x000fe80000100800 */
[----:B------:R-:W-:Y:S04]  /*5860*/  STL [R1+0x12c8], R27 ;  /* 0x0012c81b01007387 */ /* 0x000fe80000100800 */
[----:B------:R-:W-:Y:S01]  /*5870*/  STL [R1+0x12cc], R5 ;  /* 0x0012cc0501007387 */ /* 0x000fe20000100800 */
[----:B------:R-:W-:-:S03]  /*5880*/  LEA.HI.X.SX32 R2, R12, c[0x0][0x16c], 0x1, P3 ;  /* 0x00005b000c027a11 */ /* 0x000fc600018f0eff */
[----:B------:R-:W-:Y:S04]  /*5890*/  STL [R1+0x12d0], R3 ;  /* 0x0012d00301007387 */ /* 0x000fe80000100800 */
[----:B------:R-:W3:Y:S04]  /*58a0*/  LDL.LU R8, [R1+0x1c] ;  /* 0x00001c0001087983 */ /* 0x000ee80000300800 */
[----:B------:R-:W4:Y:S04]  /*58b0*/  LDL.LU R9, [R1+0x18] ;  /* 0x0000180001097983 */ /* 0x000f280000300800 */
[----:B------:R-:W-:Y:S04]  /*58c0*/  STL [R1+0x12d4], R4 ;  /* 0x0012d40401007387 */ /* 0x000fe80000100800 */
[----:B------:R-:W4:Y:S04]  /*58d0*/  LDL.LU R10, [R1+0x10] ;  /* 0x00001000010a7983 */ /* 0x000f280000300800 */
[----:B------:R-:W4:Y:S04]  /*58e0*/  LDL.LU R11, [R1+0x40] ;  /* 0x00004000010b7983 */ /* 0x000f280000300800 */
[----:B------:R-:W4:Y:S04]  /*58f0*/  LDL.LU R12, [R1+0x48] ;  /* 0x00004800010c7983 */ /* 0x000f280000300800 */
[----:B------:R-:W4:Y:S04]  /*5900*/  LDL.LU R13, [R1+0x50] ;  /* 0x00005000010d7983 */ /* 0x000f280000300800 */
[----:B------:R2:W-:Y:S02]  /*5910*/  STL [R1+0x12d8], R2 ;  /* 0x0012d80201007387 */ /* 0x0005e40000100800 */
[----:B--2---:R-:W-:-:S02]  /*5920*/  IMAD R2, R14, c[0x0][0x184], RZ ;  /* 0x000061000e027a24 */ /* 0x004fc400078e02ff */
[----:B------:R-:W2:Y:S01]  /*5930*/  LDL.LU R14, [R1+0x58] ;  /* 0x00005800010e7983 */ /* 0x000ea20000300800 */
[----:B------:R-:W-:-:S03]  /*5940*/  IMAD R0, R15, c[0x0][0x184], RZ ;  /* 0x000061000f007a24 */ /* 0x000fc600078e02ff */
[----:B------:R-:W-:Y:S04]  /*5950*/  STL [R1+0xdc], R2 ;  /* 0x0000dc0201007387 */ /* 0x000fe80000100800 */
[----:B------:R-:W2:Y:S01]  /*5960*/  LDL.LU R15, [R1+0x6c] ;  /* 0x00006c00010f7983 */ /* 0x000ea20000300800 */
[----:B------:R-:W-:-:S03]  /*5970*/  IMAD R20, R16, c[0x0][0x190], RZ ;  /* 0x0000640010147a24 */ /* 0x000fc600078e02ff */
[----:B------:R0:W-:Y:S04]  /*5980*/  STL [R1+0xd8], R0 ;  /* 0x0000d80001007387 */ /* 0x0001e80000100800 */
[----:B------:R-:W2:Y:S04]  /*5990*/  LDL.LU R16, [R1+0xa4] ;  /* 0x0000a40001107983 */ /* 0x000ea80000300800 */
[----:B------:R-:W2:Y:S01]  /*59a0*/  LDL.LU R17, [R1+0xac] ;  /* 0x0000ac0001117983 */ /* 0x000ea20000300800 */
[----:B------:R-:W-:-:S03]  /*59b0*/  IMAD R19, R18, c[0x0][0x190], RZ ;  /* 0x0000640012137a24 */ /* 0x000fc600078e02ff */
[----:B------:R-:W-:Y:S04]  /*59c0*/  STL [R1+0x12dc], R20 ;  /* 0x0012dc1401007387 */ /* 0x000fe80000100800 */
[----:B------:R-:W2:Y:S04]  /*59d0*/  LDL.LU R18, [R1+0xd0] ;  /* 0x0000d00001127983 */ /* 0x000ea80000300800 */
[----:B------:R-:W2:Y:S04]  /*59e0*/  LDL.LU R22, [R1+0xd4] ;  /* 0x0000d40001167983 */ /* 0x000ea80000300800 */
[----:B------:R-:W2:Y:S04]  /*59f0*/  LDL.LU R21, [R1+0xcc] ;  /* 0x0000cc0001157983 */ /* 0x000ea80000300800 */
[----:B------:R-:W2:Y:S01]  /*5a00*/  LDL.LU R29, [R1+0xc8] ;  /* 0x0000c800011d7983 */ /* 0x000ea20000300800 */
[----:B------:R-:W-:-:S02]  /*5a10*/  IMAD R6, R6, c[0x0][0x190], RZ ;  /* 0x0000640006067a24 */ /* 0x000fc400078e02ff */
[----:B------:R-:W-:Y:S01]  /*5a20*/  IMAD R7, R7, c[0x0][0x190], RZ ;  /* 0x0000640007077a24 */ /* 0x000fe200078e02ff */
[----:B------:R-:W2:Y:S04]  /*5a30*/  LDL.LU R28, [R1+0xc4] ;  /* 0x0000c400011c7983 */ /* 0x000ea80000300800 */
[----:B0-----:R-:W2:Y:S04]  /*5a40*/  LDL.LU R0, [R1+0xc0] ;  /* 0x0000c00001007983 */ /* 0x001ea80000300800 */
[----:B------:R-:W-:Y:S04]  /*5a50*/  STL [R1+0x12e0], R19 ;  /* 0x0012e01301007387 */ /* 0x000fe80000100800 */
[----:B------:R-:W-:Y:S04]  /*5a60*/  STL [R1+0x12e4], R6 ;  /* 0x0012e40601007387 */ /* 0x000fe80000100800 */
[----:B------:R-:W-:Y:S01]  /*5a70*/  STL [R1+0x12e8], R7 ;  /* 0x0012e80701007387 */ /* 0x000fe20000100800 */
[----:B---3--:R-:W-:-:S02]  /*5a80*/  IMAD R8, R8, c[0x0][0x190], RZ ;  /* 0x0000640008087a24 */ /* 0x008fc400078e02ff */
[----:B----4-:R-:W-:-:S03]  /*5a90*/  IMAD R9, R9, c[0x0][0x190], RZ ;  /* 0x0000640009097a24 */ /* 0x010fc600078e02ff */
[----:B------:R-:W-:Y:S01]  /*5aa0*/  STL [R1+0x12ec], R8 ;  /* 0x0012ec0801007387 */ /* 0x000fe20000100800 */
[----:B------:R-:W-:-:S03]  /*5ab0*/  IMAD R10, R10, c[0x0][0x190], RZ ;  /* 0x000064000a0a7a24 */ /* 0x000fc600078e02ff */
[----:B------:R-:W-:Y:S01]  /*5ac0*/  STL [R1+0x12f0], R9 ;  /* 0x0012f00901007387 */ /* 0x000fe20000100800 */
[----:B------:R-:W-:-:S03]  /*5ad0*/  IMAD R11, R11, c[0x0][0x190], RZ ;  /* 0x000064000b0b7a24 */ /* 0x000fc600078e02ff */
[----:B------:R-:W-:Y:S01]  /*5ae0*/  STL [R1+0x12f4], R10 ;  /* 0x0012f40a01007387 */ /* 0x000fe20000100800 */
[----:B------:R-:W-:-:S03]  /*5af0*/  IMAD R12, R12, c[0x0][0x190], RZ ;  /* 0x000064000c0c7a24 */ /* 0x000fc600078e02ff */
[----:B------:R-:W-:Y:S01]  /*5b00*/  STL [R1+0x12f8], R11 ;  /* 0x0012f80b01007387 */ /* 0x000fe20000100800 */
[----:B------:R-:W-:-:S03]  /*5b10*/  IMAD R13, R13, c[0x0][0x190], RZ ;  /* 0x000064000d0d7a24 */ /* 0x000fc600078e02ff */
[----:B------:R-:W-:Y:S04]  /*5b20*/  STL [R1+0x12fc], R12 ;  /* 0x0012fc0c01007387 */ /* 0x000fe80000100800 */
[----:B------:R-:W-:Y:S01]  /*5b30*/  STL [R1+0x1300], R13 ;  /* 0x0013000d01007387 */ /* 0x000fe20000100800 */
[----:B--2---:R-:W-:-:S05]  /*5b40*/  IMAD R14, R14, c[0x0][0x190], RZ ;  /* 0x000064000e0e7a24 */ /* 0x004fca00078e02ff */
[----:B------:R-:W-:Y:S01]  /*5b50*/  STL [R1+0x1304], R14 ;  /* 0x0013040e01007387 */ /* 0x000fe20000100800 */
[----:B------:R-:W-:Y:S02]  /*5b60*/  IMAD R15, R15, c[0x0][0x190], RZ ;  /* 0x000064000f0f7a24 */ /* 0x000fe400078e02ff */
[----:B------:R-:W-:-:S03]  /*5b70*/  IMAD R16, R16, c[0x0][0x190], RZ ;  /* 0x0000640010107a24 */ /* 0x000fc600078e02ff */
[----:B------:R-:W-:Y:S01]  /*5b80*/  STL [R1+0x1308], R15 ;  /* 0x0013080f01007387 */ /* 0x000fe20000100800 */
[----:B------:R-:W-:-:S03]  /*5b90*/  IMAD R17, R17, c[0x0][0x190], RZ ;  /* 0x0000640011117a24 */ /* 0x000fc600078e02ff */
[----:B------:R-:W-:Y:S01]  /*5ba0*/  STL [R1+0x130c], R16 ;  /* 0x00130c1001007387 */ /* 0x000fe20000100800 */
[----:B------:R-:W-:-:S03]  /*5bb0*/  IMAD R18, R18, c[0x0][0x190], RZ ;  /* 0x0000640012127a24 */ /* 0x000fc600078e02ff */
[----:B------:R-:W-:Y:S01]  /*5bc0*/  STL [R1+0x1310], R17 ;  /* 0x0013101101007387 */ /* 0x000fe20000100800 */
[----:B------:R-:W-:-:S03]  /*5bd0*/  IMAD R2, R22, c[0x0][0x190], RZ ;  /* 0x0000640016027a24 */ /* 0x000fc600078e02ff */
[----:B------:R0:W-:Y:S01]  /*5be0*/  STL [R1+0x1314], R18 ;  /* 0x0013141201007387 */ /* 0x0001e20000100800 */
[----:B------:R-:W-:-:S03]  /*5bf0*/  IMAD R4, R21, c[0x0][0x190], RZ ;  /* 0x0000640015047a24 */ /* 0x000fc600078e02ff */
[----:B------:R1:W-:Y:S01]  /*5c00*/  STL [R1+0x10], R2 ;  /* 0x0000100201007387 */ /* 0x0003e20000100800 */
[----:B------:R-:W-:-:S03]  /*5c10*/  IMAD R3, R29, c[0x0][0x190], RZ ;  /* 0x000064001d037a24 */ /* 0x000fc600078e02ff */
[----:B------:R-:W-:Y:S04]  /*5c20*/  STL [R1+0x18], R4 ;  /* 0x0000180401007387 */ /* 0x000fe80000100800 */
[----:B------:R-:W-:Y:S04]  /*5c30*/  STL [R1+0x1c], R3 ;  /* 0x00001c0301007387 */ /* 0x000fe80000100800 */
[----:B0-----:R-:W2:Y:S01]  /*5c40*/  LDL.LU R18, [R1+0xb4] ;  /* 0x0000b40001127983 */ /* 0x001ea20000300800 */
[----:B-1----:R-:W-:Y:S02]  /*5c50*/  IMAD R2, R28, c[0x0][0x190], RZ ;  /* 0x000064001c027a24 */ /* 0x002fe400078e02ff */
[----:B------:R-:W-:-:S03]  /*5c60*/  IMAD R0, R0, c[0x0][0x190], RZ ;  /* 0x0000640000007a24 */ /* 0x000fc600078e02ff */
[----:B------:R-:W-:Y:S04]  /*5c70*/  STL [R1+0x24], R2 ;  /* 0x0000240201007387 */ /* 0x000fe80000100800 */
[----:B--2---:R0:W-:Y:S04]  /*5c80*/  STL [R1+0x1318], R18 ;  /* 0x0013181201007387 */ /* 0x0041e80000100800 */
[----:B------:R-:W-:Y:S04]  /*5c90*/  STL [R1+0x28], R0 ;  /* 0x0000280001007387 */ /* 0x000fe80000100800 */
        /* <DEDUP_REMOVED lines=31> */
[----:B--2---:R-:W-:-:S05]  /*5e90*/  IMAD R18, R18, c[0x0][0x190], RZ ;  /* 0x0000640012127a24 */ /* 0x004fca00078e02ff */
[----:B------:R0:W-:Y:S04]  /*5ea0*/  STL [R1+0x2c], R18 ;  /* 0x00002c1201007387 */ /* 0x0001e80000100800 */
[----:B0-----:R-:W2:Y:S02]  /*5eb0*/  LDL.LU R18, [R1+0x131c] ;  /* 0x00131c0001127983 */ /* 0x001ea40000300800 */
[----:B--2---:R-:W-:-:S05]  /*5ec0*/  IMAD R18, R18, c[0x0][0x190], RZ ;  /* 0x0000640012127a24 */ /* 0x004fca00078e02ff */
[----:B------:R0:W-:Y:S04]  /*5ed0*/  STL [R1+0x30], R18 ;  /* 0x0000301201007387 */ /* 0x0001e80000100800 */
[----:B0-----:R-:W2:Y:S01]  /*5ee0*/  LDL.LU R18, [R1+0x1318] ;  /* 0x0013180001127983 */ /* 0x001ea20000300800 */
[----:B---3--:R-:W-:Y:S02]  /*5ef0*/  IMAD R17, R17, c[0x0][0x190], RZ ;  /* 0x0000640011117a24 */ /* 0x008fe400078e02ff */
[----:B----4-:R-:W-:Y:S02]  /*5f00*/  IMAD R16, R16, c[0x0][0x190], RZ ;  /* 0x0000640010107a24 */ /* 0x010fe400078e02ff */
[----:B------:R-:W-:Y:S02]  /*5f10*/  IMAD R15, R15, c[0x0][0x190], RZ ;  /* 0x000064000f0f7a24 */ /* 0x000fe400078e02ff */
[----:B------:R-:W-:-:S02]  /*5f20*/  IMAD R14, R14, c[0x0][0x190], RZ ;  /* 0x000064000e0e7a24 */ /* 0x000fc400078e02ff */
[----:B------:R-:W-:Y:S02]  /*5f30*/  IMAD R13, R13, c[0x0][0x190], RZ ;  /* 0x000064000d0d7a24 */ /* 0x000fe400078e02ff */
[----:B------:R-:W-:Y:S02]  /*5f40*/  IMAD R12, R12, c[0x0][0x190], RZ ;  /* 0x000064000c0c7a24 */ /* 0x000fe400078e02ff */
[----:B------:R-:W-:Y:S02]  /*5f50*/  IMAD R11, R11, c[0x0][0x190], RZ ;  /* 0x000064000b0b7a24 */ /* 0x000fe400078e02ff */
[----:B------:R-:W-:Y:S02]  /*5f60*/  IMAD R10, R10, c[0x0][0x190], RZ ;  /* 0x000064000a0a7a24 */ /* 0x000fe400078e02ff */
        /* <DEDUP_REMOVED lines=20> */
[----:B--2---:R-:W-:-:S05]  /*60b0*/  IMAD R18, R18, c[0x0][0x190], RZ ;  /* 0x0000640012127a24 */ /* 0x004fca00078e02ff */
[----:B------:R0:W-:Y:S04]  /*60c0*/  STL [R1+0x34], R18 ;  /* 0x0000341201007387 */ /* 0x0001e80000100800 */
[----:B0-----:R-:W2:Y:S04]  /*60d0*/  LDL.LU R18, [R1+0x1314] ;  /* 0x0013140001127983 */ /* 0x001ea80000300800 */
[----:B------:R0:W-:Y:S04]  /*60e0*/  STL [R1+0x40], R17 ;  /* 0x0000401101007387 */ /* 0x0001e80000100800 */
[----:B0-----:R-:W2:Y:S04]  /*60f0*/  LDL.LU R17, [R1+0x1310] ;  /* 0x0013100001117983 */ /* 0x001ea80000300800 */
        /* <DEDUP_REMOVED lines=53> */
[----:B0-----:R-:W2:Y:S02]  /*6450*/  LDL.LU R0, [R1+0x12a4] ;  /* 0x0012a40001007983 */ /* 0x001ea40000300800 */
[----:B--2---:R-:W-:-:S05]  /*6460*/  IMAD R0, R0, c[0x0][0x190], RZ ;  /* 0x0000640000007a24 */ /* 0x004fca00078e02ff */
[----:B------:R0:W-:Y:S04]  /*6470*/  STL [R1+0x4], R0 ;  /* 0x0000040001007387 */ /* 0x0001e80000100800 */
[----:B0-----:R-:W2:Y:S01]  /*6480*/  LDL.LU R0, [R1+0x12a0] ;  /* 0x0012a00001007983 */ /* 0x001ea20000300800 */
[----:B------:R-:W-:Y:S02]  /*6490*/  IMAD R29, R29, c[0x0][0x190], RZ ;  /* 0x000064001d1d7a24 */ /* 0x000fe400078e02ff */
[----:B------:R-:W-:Y:S02]  /*64a0*/  IMAD R28, R28, c[0x0][0x190], RZ ;  /* 0x000064001c1c7a24 */ /* 0x000fe400078e02ff */
[----:B------:R-:W-:Y:S02]  /*64b0*/  IMAD R21, R21, c[0x0][0x190], RZ ;  /* 0x0000640015157a24 */ /* 0x000fe400078e02ff */
[----:B------:R-:W-:Y:S01]  /*64c0*/  IMAD R22, R22, c[0x0][0x190], RZ ;  /* 0x0000640016167a24 */ /* 0x000fe200078e02ff */
[----:B------:R-:W-:Y:S01]  /*64d0*/  STL [R1+0x1288], R29 ;  /* 0x0012881d01007387 */ /* 0x000fe20000100800 */
[----:B------:R-:W-:-:S02]  /*64e0*/  IMAD R23, R23, c[0x0][0x190], RZ ;  /* 0x0000640017177a24 */ /* 0x000fc400078e02ff */
[----:B------:R-:W-:Y:S01]  /*64f0*/  IMAD R24, R24, c[0x0][0x190], RZ ;  /* 0x0000640018187a24 */ /* 0x000fe200078e02ff */
[----:B------:R0:W-:Y:S01]  /*6500*/  STL [R1], R28 ;  /* 0x0000001c01007387 */ /* 0x0001e20000100800 */
[----:B------:R-:W-:-:S03]  /*6510*/  IMAD R25, R25, c[0x0][0x190], RZ ;  /* 0x0000640019197a24 */ /* 0x000fc600078e02ff */
[----:B------:R-:W-:Y:S04]  /*6520*/  STL [R1+0x128c], R21 ;  /* 0x00128c1501007387 */ /* 0x000fe80000100800 */
[----:B------:R1:W-:Y:S01]  /*6530*/  STL [R1+0x1290], R22 ;  /* 0x0012901601007387 */ /* 0x0003e20000100800 */
[----:B0-----:R-:W-:-:S03]  /*6540*/  IMAD R28, R4, c[0x0][0x190], RZ ;  /* 0x00006400041c7a24 */ /* 0x001fc600078e02ff */
[----:B------:R-:W-:Y:S04]  /*6550*/  STL [R1+0x1294], R23 ;  /* 0x0012941701007387 */ /* 0x000fe80000100800 */
[----:B------:R0:W-:Y:S04]  /*6560*/  STL [R1+0x1298], R24 ;  /* 0x0012981801007387 */ /* 0x0001e80000100800 */
[----:B------:R-:W-:Y:S01]  /*6570*/  STL [R1+0x129c], R25 ;  /* 0x00129c1901007387 */ /* 0x000fe20000100800 */
[-C--:B--2---:R-:W-:Y:S02]  /*6580*/  LEA R4, P5, R20, R0.reuse, 0x1 ;  /* 0x0000000014047211 */ /* 0x084fe400078a08ff */
[----:B-1----:R-:W-:-:S02]  /*6590*/  LEA R22, P6, R19, R0, 0x1 ;  /* 0x0000000013167211 */ /* 0x002fc400078c08ff */
[-C--:B------:R-:W-:Y:S01]  /*65a0*/  LEA R21, P0, R6, R0.reuse, 0x1 ;  /* 0x0000000006157211 */ /* 0x080fe200078008ff */
[----:B------:R1:W-:Y:S04]  /*65b0*/  STL [R1+0x1240], R4 ;  /* 0x0012400401007387 */ /* 0x0003e80000100800 */
[----:B------:R2:W-:Y:S04]  /*65c0*/  STL [R1+0x1244], R22 ;  /* 0x0012441601007387 */ /* 0x0005e80000100800 */
[----:B0-----:R-:W3:Y:S01]  /*65d0*/  LDL.LU R24, [R1+0x10] ;  /* 0x0000100001187983 */ /* 0x001ee20000300800 */
[----:B-1----:R-:W-:-:S03]  /*65e0*/  LEA R4, P1, R7, R0, 0x1 ;  /* 0x0000000007047211 */ /* 0x002fc600078208ff */
[----:B------:R0:W-:Y:S01]  /*65f0*/  STL [R1+0x1248], R21 ;  /* 0x0012481501007387 */ /* 0x0001e20000100800 */
[----:B--2---:R-:W-:-:S03]  /*6600*/  LEA R22, P2, R8, R0, 0x1 ;  /* 0x0000000008167211 */ /* 0x004fc600078408ff */
[----:B------:R1:W-:Y:S01]  /*6610*/  STL [R1+0x124c], R4 ;  /* 0x00124c0401007387 */ /* 0x0003e20000100800 */
[----:B0-----:R-:W-:-:S03]  /*6620*/  LEA R21, P3, R9, R0, 0x1 ;  /* 0x0000000009157211 */ /* 0x001fc600078608ff */
[----:B------:R-:W-:Y:S01]  /*6630*/  STL [R1+0x1250], R22 ;  /* 0x0012501601007387 */ /* 0x000fe20000100800 */
[----:B-1----:R-:W-:-:S03]  /*6640*/  LEA R4, P4, R10, R0, 0x1 ;  /* 0x000000000a047211 */ /* 0x002fc600078808ff */
[----:B------:R-:W2:Y:S04]  /*6650*/  LDL.LU R23, [R1+0x18] ;  /* 0x0000180001177983 */ /* 0x000ea80000300800 */
[----:B------:R0:W-:Y:S04]  /*6660*/  STL [R1+0x1254], R21 ;  /* 0x0012541501007387 */ /* 0x0001e80000100800 */
[----:B------:R1:W-:Y:S01]  /*6670*/  STL [R1+0x1258], R4 ;  /* 0x0012580401007387 */ /* 0x0003e20000100800 */
[----:B0-----:R-:W-:Y:S02]  /*6680*/  LEA.HI.X.SX32 R21, R20, R2, 0x1, P5 ;  /* 0x0000000214157211 */ /* 0x001fe400028f0eff */
[----:B------:R-:W-:-:S02]  /*6690*/  LEA R20, P5, R11, R0, 0x1 ;  /* 0x000000000b147211 */ /* 0x000fc400078a08ff */
[----:B-1----:R-:W-:Y:S01]  /*66a0*/  LEA.HI.X.SX32 R4, R19, R2, 0x1, P6 ;  /* 0x0000000213047211 */ /* 0x002fe200030f0eff */
[----:B------:R0:W-:Y:S01]  /*66b0*/  STL [R1+0x1238], R21 ;  /* 0x0012381501007387 */ /* 0x0001e20000100800 */
[----:B------:R-:W-:-:S03]  /*66c0*/  LEA R19, P6, R12, R0, 0x1 ;  /* 0x000000000c137211 */ /* 0x000fc600078c08ff */
[----:B------:R-:W-:Y:S04]  /*66d0*/  STL [R1+0x123c], R20 ;  /* 0x00123c1401007387 */ /* 0x000fe80000100800 */
[----:B------:R-:W2:Y:S04]  /*66e0*/  LDL.LU R22, [R1+0x24] ;  /* 0x0000240001167983 */ /* 0x000ea80000300800 */
[----:B------:R1:W-:Y:S04]  /*66f0*/  STL [R1+0x1230], R4 ;  /* 0x0012300401007387 */ /* 0x0003e80000100800 */
[----:B------:R-:W-:Y:S04]  /*6700*/  STL [R1+0x1234], R19 ;  /* 0x0012341301007387 */ /* 0x000fe80000100800 */
[----:B0-----:R-:W2:Y:S01]  /*6710*/  LDL.LU R21, [R1+0x28] ;  /* 0x0000280001157983 */ /* 0x001ea20000300800 */
[----:B-1----:R-:W-:-:S02]  /*6720*/  LEA.HI.X.SX32 R4, R6, R2, 0x1, P0 ;  /* 0x0000000206047211 */ /* 0x002fc400000f0eff */
[----:B------:R-:W-:-:S03]  /*6730*/  LEA R6, P0, R13, R0, 0x1 ;  /* 0x000000000d067211 */ /* 0x000fc600078008ff */
[----:B------:R0:W-:Y:S04]  /*6740*/  STL [R1+0x1228], R4 ;  /* 0x0012280401007387 */ /* 0x0001e80000100800 */
[----:B------:R1:W-:Y:S04]  /*6750*/  STL [R1+0x122c], R6 ;  /* 0x00122c0601007387 */ /* 0x0003e80000100800 */
[----:B------:R-:W2:Y:S01]  /*6760*/  LDL.LU R29, [R1+0x2c] ;  /* 0x00002c00011d7983 */ /* 0x000ea20000300800 */
[----:B0-----:R-:W-:Y:S02]  /*6770*/  LEA.HI.X.SX32 R4, R7, R2, 0x1, P1 ;  /* 0x0000000207047211 */ /* 0x001fe400008f0eff */
[----:B------:R-:W-:-:S02]  /*6780*/  LEA R7, P1, R14, R0, 0x1 ;  /* 0x000000000e077211 */ /* 0x000fc400078208ff */
[----:B-1----:R-:W-:Y:S01]  /*6790*/  LEA.HI.X.SX32 R6, R8, R2, 0x1, P2 ;  /* 0x0000000208067211 */ /* 0x002fe200010f0eff */
[----:B------:R0:W-:Y:S04]  /*67a0*/  STL [R1+0x1220], R4 ;  /* 0x0012200401007387 */ /* 0x0001e80000100800 */
[----:B------:R1:W-:Y:S04]  /*67b0*/  STL [R1+0x1224], R7 ;  /* 0x0012240701007387 */ /* 0x0003e80000100800 */
[----:B------:R4:W-:Y:S01]  /*67c0*/  STL [R1+0x1218], R6 ;  /* 0x0012180601007387 */ /* 0x0009e20000100800 */
[----:B0-----:R-:W-:-:S02]  /*67d0*/  LEA R4, P2, R15, R0, 0x1 ;  /* 0x000000000f047211 */ /* 0x001fc400078408ff */
[----:B-1----:R-:W-:-:S03]  /*67e0*/  LEA.HI.X.SX32 R7, R9, R2, 0x1, P3 ;  /* 0x0000000209077211 */ /* 0x002fc600018f0eff */
[----:B------:R0:W-:Y:S01]  /*67f0*/  STL [R1+0x121c], R4 ;  /* 0x00121c0401007387 */ /* 0x0001e20000100800 */
[----:B----4-:R-:W-:-:S03]  /*6800*/  LEA R6, P3, R16, R0, 0x1 ;  /* 0x0000000010067211 */ /* 0x010fc600078608ff */
[----:B------:R-:W-:Y:S01]  /*6810*/  STL [R1+0x1210], R7 ;  /* 0x0012100701007387 */ /* 0x000fe20000100800 */
[----:B0-----:R-:W-:-:S03]  /*6820*/  LEA.HI.X.SX32 R4, R10, R2, 0x1, P4 ;  /* 0x000000020a047211 */ /* 0x001fc600020f0eff */
[----:B------:R-:W4:Y:S04]  /*6830*/  LDL.LU R10, [R1+0x40] ;  /* 0x00004000010a7983 */ /* 0x000f280000300800 */
[----:B------:R0:W-:Y:S04]  /*6840*/  STL [R1+0x1214], R6 ;  /* 0x0012140601007387 */ /* 0x0001e80000100800 */
[----:B------:R1:W-:Y:S04]  /*6850*/  STL [R1+0x1208], R4 ;  /* 0x0012080401007387 */ /* 0x0003e80000100800 */
[----:B------:R-:W4:Y:S01]  /*6860*/  LDL.LU R19, [R1+0x48] ;  /* 0x0000480001137983 */ /* 0x000f220000300800 */
[----:B0-----:R-:W-:-:S02]  /*6870*/  LEA R6, P4, R17, R0, 0x1 ;  /* 0x0000000011067211 */ /* 0x001fc400078808ff */
[----:B-1----:R-:W-:-:S03]  /*6880*/  LEA.HI.X.SX32 R4, R11, R2, 0x1, P5 ;  /* 0x000000020b047211 */ /* 0x002fc600028f0eff */
[----:B------:R0:W-:Y:S04]  /*6890*/  STL [R1+0x120c], R6 ;  /* 0x00120c0601007387 */ /* 0x0001e80000100800 */
[----:B------:R-:W4:Y:S04]  /*68a0*/  LDL.LU R11, [R1+0x34] ;  /* 0x00003400010b7983 */ /* 0x000f280000300800 */
[----:B------:R1:W-:Y:S01]  /*68b0*/  STL [R1+0x1200], R4 ;  /* 0x0012000401007387 */ /* 0x0003e20000100800 */
[----:B0-----:R-:W-:-:S03]  /*68c0*/  LEA R6, P5, R18, R0, 0x1 ;  /* 0x0000000012067211 */ /* 0x001fc600078a08ff */
[----:B------:R-:W4:Y:S04]  /*68d0*/  LDL.LU R20, [R1+0x50] ;  /* 0x0000500001147983 */ /* 0x000f280000300800 */
[----:B------:R-:W-:Y:S01]  /*68e0*/  STL [R1+0x1204], R6 ;  /* 0x0012040601007387 */ /* 0x000fe20000100800 */
[----:B-1----:R-:W-:-:S03]  /*68f0*/  LEA.HI.X.SX32 R4, R12, R2, 0x1, P6 ;  /* 0x000000020c047211 */ /* 0x002fc600030f0eff */
[----:B------:R-:W4:Y:S04]  /*6900*/  LDL.LU R12, [R1+0x30] ;  /* 0x00003000010c7983 */ /* 0x000f280000300800 */
[----:B------:R-:W4:Y:S04]  /*6910*/  LDL.LU R9, [R1+0x58] ;  /* 0x0000580001097983 */ /* 0x000f280000300800 */
[----:B------:R0:W-:Y:S02]  /*6920*/  STL [R1+0x11f8], R4 ;  /* 0x0011f80401007387 */ /* 0x0001e40000100800 */
[----:B0-----:R-:W-:-:S02]  /*6930*/  LEA.HI.X.SX32 R4, R13, R2, 0x1, P0 ;  /* 0x000000020d047211 */ /* 0x001fc400000f0eff */
[----:B------:R-:W4:Y:S01]  /*6940*/  LDL.LU R13, [R1+0x1c] ;  /* 0x00001c00010d7983 */ /* 0x000f220000300800 */
[----:B---3--:R-:W-:-:S05]  /*6950*/  LEA R6, P6, R24, R0, 0x1 ;  /* 0x0000000018067211 */ /* 0x008fca00078c08ff */
[----:B------:R2:W-:Y:S04]  /*6960*/  STL [R1+0x11fc], R6 ;  /* 0x0011fc0601007387 */ /* 0x0005e80000100800 */
[----:B------:R-:W3:Y:S04]  /*6970*/  LDL.LU R8, [R1+0x6c] ;  /* 0x00006c0001087983 */ /* 0x000ee80000300800 */
[----:B------:R0:W-:Y:S04]  /*6980*/  STL [R1+0x11f0], R4 ;  /* 0x0011f00401007387 */ /* 0x0001e80000100800 */
[----:B------:R-:W3:Y:S01]  /*6990*/  LDL.LU R7, [R1+0x94] ;  /* 0x0000940001077983 */ /* 0x000ee20000300800 */
[----:B--2---:R-:W-:-:S02]  /*69a0*/  LEA R6, P0, R23, R0, 0x1 ;  /* 0x0000000017067211 */ /* 0x004fc400078008ff */
[----:B0-----:R-:W-:-:S03]  /*69b0*/  LEA.HI.X.SX32 R4, R14, R2, 0x1, P1 ;  /* 0x000000020e047211 */ /* 0x001fc600008f0eff */
[----:B------:R0:W-:Y:S04]  /*69c0*/  STL [R1+0x11f4], R6 ;  /* 0x0011f40601007387 */ /* 0x0001e80000100800 */
[----:B------:R1:W-:Y:S04]  /*69d0*/  STL [R1+0x11e8], R4 ;  /* 0x0011e80401007387 */ /* 0x0003e80000100800 */
[----:B0-----:R-:W2:Y:S01]  /*69e0*/  LDL.LU R6, [R1+0x90] ;  /* 0x0000900001067983 */ /* 0x001ea20000300800 */
[----:B-1----:R-:W-:Y:S02]  /*69f0*/  LEA.HI.X.SX32 R4, R15, R2, 0x1, P2 ;  /* 0x000000020f047211 */ /* 0x002fe400010f0eff */
[----:B------:R-:W-:-:S02]  /*6a00*/  LEA R15, P2, R22, R0, 0x1 ;  /* 0x00000000160f7211 */ /* 0x000fc400078408ff */
[----:B----4-:R-:W-:-:S05]  /*6a10*/  LEA R14, P1, R13, R0, 0x1 ;  /* 0x000000000d0e7211 */ /* 0x010fca00078208ff */
[----:B------:R-:W-:Y:S04]  /*6a20*/  STL [R1+0x11ec], R14 ;  /* 0x0011ec0e01007387 */ /* 0x000fe80000100800 */
[----:B------:R0:W-:Y:S04]  /*6a30*/  STL [R1+0x11e0], R4 ;  /* 0x0011e00401007387 */ /* 0x0001e80000100800 */
[----:B0-----:R-:W4:Y:S01]  /*6a40*/  LDL.LU R4, [R1+0x8c] ;  /* 0x00008c0001047983 */ /* 0x001f220000300800 */
[----:B------:R-:W-:Y:S02]  /*6a50*/  LEA.HI.X.SX32 R14, R16, R2, 0x1, P3 ;  /* 0x00000002100e7211 */ /* 0x000fe400018f0eff */
[----:B------:R-:W-:Y:S01]  /*6a60*/  LEA R16, P3, R21, R0, 0x1 ;  /* 0x0000000015107211 */ /* 0x000fe200078608ff */
[----:B------:R0:W-:Y:S04]  /*6a70*/  STL [R1+0x11e4], R15 ;  /* 0x0011e40f01007387 */ /* 0x0001e80000100800 */
[----:B------:R1:W-:Y:S04]  /*6a80*/  STL [R1+0x11d8], R14 ;  /* 0x0011d80e01007387 */ /* 0x0003e80000100800 */
[----:B------:R1:W-:Y:S04]  /*6a90*/  STL [R1+0x11dc], R16 ;  /* 0x0011dc1001007387 */ /* 0x0003e80000100800 */
[----:B------:R-:W4:Y:S01]  /*6aa0*/  LDL.LU R25, [R1+0x88] ;  /* 0x0000880001197983 */ /* 0x000f220000300800 */
[----:B0-----:R-:W-:-:S02]  /*6ab0*/  LEA.HI.X.SX32 R15, R17, R2, 0x1, P4 ;  /* 0x00000002110f7211 */ /* 0x001fc400020f0eff */
[----:B-1----:R-:W-:Y:S02]  /*6ac0*/  LEA R14, P4, R29, R0, 0x1 ;  /* 0x000000001d0e7211 */ /* 0x002fe400078808ff */
[----:B------:R-:W-:Y:S01]  /*6ad0*/  LEA.HI.X.SX32 R16, R18, R2, 0x1, P5 ;  /* 0x0000000212107211 */ /* 0x000fe200028f0eff */
[----:B------:R0:W-:Y:S04]  /*6ae0*/  STL [R1+0x11d0], R15 ;  /* 0x0011d00f01007387 */ /* 0x0001e80000100800 */
[----:B------:R1:W-:Y:S04]  /*6af0*/  STL [R1+0x11d4], R14 ;  /* 0x0011d40e01007387 */ /* 0x0003e80000100800 */
[----:B------:R1:W-:Y:S01]  /*6b00*/  STL [R1+0x1078], R16 ;  /* 0x0010781001007387 */ /* 0x0003e20000100800 */
[----:B0-----:R-:W-:-:S02]  /*6b10*/  LEA R15, P5, R12, R0, 0x1 ;  /* 0x000000000c0f7211 */ /* 0x001fc400078a08ff */
[----:B-1----:R-:W-:Y:S02]  /*6b20*/  LEA.HI.X.SX32 R14, R24, R2, 0x1, P6 ;  /* 0x00000002180e7211 */ /* 0x002fe400030f0eff */
[----:B------:R-:W4:Y:S01]  /*6b30*/  LDL.LU R24, [R1+0x84] ;  /* 0x0000840001187983 */ /* 0x000f220000300800 */
[----:B------:R-:W-:-:S03]  /*6b40*/  LEA R16, P6, R11, R0, 0x1 ;  /* 0x000000000b107211 */ /* 0x000fc600078c08ff */
[----:B------:R0:W-:Y:S04]  /*6b50*/  STL [R1+0x1098], R15 ;  /* 0x0010980f01007387 */ /* 0x0001e80000100800 */
[----:B------:R1:W-:Y:S04]  /*6b60*/  STL [R1+0x107c], R14 ;  /* 0x00107c0e01007387 */ /* 0x0003e80000100800 */
[----:B------:R-:W-:Y:S01]  /*6b70*/  STL [R1+0x10a0], R16 ;  /* 0x0010a01001007387 */ /* 0x000fe20000100800 */
[----:B0-----:R-:W-:-:S03]  /*6b80*/  LEA.HI.X.SX32 R15, R23, R2, 0x1, P0 ;  /* 0x00000002170f7211 */ /* 0x001fc600000f0eff */
[----:B------:R-:W4:Y:S01]  /*6b90*/  LDL.LU R23, [R1+0x80] ;  /* 0x0000800001177983 */ /* 0x000f220000300800 */
[----:B-1----:R-:W-:-:S03]  /*6ba0*/  LEA R14, P0, R10, R0, 0x1 ;  /* 0x000000000a0e7211 */ /* 0x002fc600078008ff */
[----:B------:R0:W-:Y:S04]  /*6bb0*/  STL [R1+0x1080], R15 ;  /* 0x0010800f01007387 */ /* 0x0001e80000100800 */
[----:B------:R1:W-:Y:S01]  /*6bc0*/  STL [R1+0x10a8], R14 ;  /* 0x0010a80e01007387 */ /* 0x0003e20000100800 */
[-C--:B0-----:R-:W-:Y:S02]  /*6bd0*/  LEA.HI.X.SX32 R15, R13, R2.reuse, 0x1, P1 ;  /* 0x000000020d0f7211 */ /* 0x081fe400008f0eff */
[----:B------:R-:W-:-:S03]  /*6be0*/  LEA.HI.X.SX32 R13, R22, R2, 0x1, P2 ;  /* 0x00000002160d7211 */ /* 0x000fc600010f0eff */
[----:B------:R0:W-:Y:S04]  /*6bf0*/  STL [R1+0x1084], R15 ;  /* 0x0010840f01007387 */ /* 0x0001e80000100800 */
[----:B------:R-:W4:Y:S01]  /*6c00*/  LDL.LU R22, [R1+0x7c] ;  /* 0x00007c0001167983 */ /* 0x000f220000300800 */
[-C--:B-1----:R-:W-:Y:S02]  /*6c10*/  LEA R14, P1, R19, R0.reuse, 0x1 ;  /* 0x00000000130e7211 */ /* 0x082fe400078208ff */
[----:B0-----:R-:W-:-:S03]  /*6c20*/  LEA R15, P2, R20, R0, 0x1 ;  /* 0x00000000140f7211 */ /* 0x001fc600078408ff */
[----:B------:R0:W-:Y:S04]  /*6c30*/  STL [R1+0x10b0], R14 ;  /* 0x0010b00e01007387 */ /* 0x0001e80000100800 */
[----:B------:R1:W-:Y:S04]  /*6c40*/  STL [R1+0x1088], R13 ;  /* 0x0010880d01007387 */ /* 0x0003e80000100800 */
[----:B------:R-:W-:Y:S01]  /*6c50*/  STL [R1+0x10b8], R15 ;  /* 0x0010b80f01007387 */ /* 0x000fe20000100800 */
[----:B0-----:R-:W-:-:S03]  /*6c60*/  LEA.HI.X.SX32 R14, R21, R2, 0x1, P3 ;  /* 0x00000002150e7211 */ /* 0x001fc600018f0eff */
[----:B------:R-:W4:Y:S01]  /*6c70*/  LDL.LU R21, [R1+0x78] ;  /* 0x0000780001157983 */ /* 0x000f220000300800 */
[----:B-1----:R-:W-:-:S03]  /*6c80*/  LEA R13, P3, R9, R0, 0x1 ;  /* 0x00000000090d7211 */ /* 0x002fc600078608ff */
[----:B------:R0:W-:Y:S01]  /*6c90*/  STL [R1+0x108c], R14 ;  /* 0x00108c0e01007387 */ /* 0x0001e20000100800 */
[----:B------:R-:W-:-:S03]  /*6ca0*/  LEA.HI.X.SX32 R12, R12, R2, 0x1, P5 ;  /* 0x000000020c0c7211 */ /* 0x000fc600028f0eff */
[----:B------:R3:W-:Y:S01]  /*6cb0*/  STL [R1+0x10c0], R13 ;  /* 0x0010c00d01007387 */ /* 0x0007e20000100800 */
[----:B0-----:R-:W-:-:S03]  /*6cc0*/  LEA.HI.X.SX32 R14, R29, R2, 0x1, P4 ;  /* 0x000000021d0e7211 */ /* 0x001fc600020f0eff */
[----:B------:R-:W4:Y:S04]  /*6cd0*/  LDL.LU R29, [R1+0x74] ;  /* 0x00007400011d7983 */ /* 0x000f280000300800 */
[----:B------:R-:W-:Y:S01]  /*6ce0*/  STL [R1+0x1090], R14 ;  /* 0x0010900e01007387 */ /* 0x000fe20000100800 */
[----:B---3--:R-:W-:-:S05]  /*6cf0*/  LEA R13, P4, R8, R0, 0x1 ;  /* 0x00000000080d7211 */ /* 0x008fca00078808ff */
[----:B------:R0:W-:Y:S04]  /*6d00*/  STL [R1+0x10c8], R13 ;  /* 0x0010c80d01007387 */ /* 0x0001e80000100800 */
[----:B------:R-:W3:Y:S04]  /*6d10*/  LDL.LU R18, [R1+0x70] ;  /* 0x0000700001127983 */ /* 0x000ee80000300800 */
[----:B------:R1:W-:Y:S01]  /*6d20*/  STL [R1+0x1094], R12 ;  /* 0x0010940c01007387 */ /* 0x0003e20000100800 */
[----:B0-----:R-:W-:Y:S02]  /*6d30*/  LEA R13, P5, R7, R0, 0x1 ;  /* 0x00000000070d7211 */ /* 0x001fe400078a08ff */
[----:B-1----:R-:W-:-:S03]  /*6d40*/  LEA.HI.X.SX32 R12, R11, R2, 0x1, P6 ;  /* 0x000000020b0c7211 */ /* 0x002fc600030f0eff */
[----:B------:R-:W-:Y:S01]  /*6d50*/  STL [R1+0x10d0], R13 ;  /* 0x0010d00d01007387 */ /* 0x000fe20000100800 */
[----:B--2---:R-:W-:-:S03]  /*6d60*/  LEA R11, P6, R6, R0, 0x1 ;  /* 0x00000000060b7211 */ /* 0x004fc600078c08ff */
[----:B------:R-:W-:Y:S01]  /*6d70*/  STL [R1+0x109c], R12 ;  /* 0x00109c0c01007387 */ /* 0x000fe20000100800 */
[----:B------:R-:W-:-:S03]  /*6d80*/  LEA.HI.X.SX32 R10, R10, R2, 0x1, P0 ;  /* 0x000000020a0a7211 */ /* 0x000fc600000f0eff */
[----:B------:R-:W2:Y:S04]  /*6d90*/  LDL.LU R17, [R1+0x68] ;  /* 0x0000680001117983 */ /* 0x000ea80000300800 */
[----:B------:R-:W-:Y:S04]  /*6da0*/  STL [R1+0x10d8], R11 ;  /* 0x0010d80b01007387 */ /* 0x000fe80000100800 */
[----:B------:R0:W-:Y:S04]  /*6db0*/  STL [R1+0x10a4], R10 ;  /* 0x0010a40a01007387 */ /* 0x0001e80000100800 */
[----:B------:R-:W2:Y:S01]  /*6dc0*/  LDL.LU R16, [R1+0x64] ;  /* 0x0000640001107983 */ /* 0x000ea20000300800 */
[----:B0-----:R-:W-:-:S02]  /*6dd0*/  LEA.HI.X.SX32 R10, R19, R2, 0x1, P1 ;  /* 0x00000002130a7211 */ /* 0x001fc400008f0eff */
[----:B------:R-:W-:Y:S02]  /*6de0*/  LEA.HI.X.SX32 R8, R8, R2, 0x1, P4 ;  /* 0x0000000208087211 */ /* 0x000fe400020f0eff */
[----:B----4-:R-:W-:-:S05]  /*6df0*/  LEA R11, P0, R4, R0, 0x1 ;  /* 0x00000000040b7211 */ /* 0x010fca00078008ff */
[----:B------:R0:W-:Y:S04]  /*6e00*/  STL [R1+0x10e0], R11 ;  /* 0x0010e00b01007387 */ /* 0x0001e80000100800 */
[----:B------:R-:W4:Y:S04]  /*6e10*/  LDL.LU R15, [R1+0x60] ;  /* 0x00006000010f7983 */ /* 0x000f280000300800 */
[----:B------:R1:W-:Y:S04]  /*6e20*/  STL [R1+0x10ac], R10 ;  /* 0x0010ac0a01007387 */ /* 0x0003e80000100800 */
[----:B------:R-:W4:Y:S01]  /*6e30*/  LDL.LU R19, [R1+0x5c] ;  /* 0x00005c0001137983 */ /* 0x000f220000300800 */
[----:B0-----:R-:W-:-:S05]  /*6e40*/  LEA R11, P1, R25, R0, 0x1 ;  /* 0x00000000190b7211 */ /* 0x001fca00078208ff */
[----:B------:R0:W-:Y:S01]  /*6e50*/  STL [R1+0x10e8], R11 ;  /* 0x0010e80b01007387 */ /* 0x0001e20000100800 */
[----:B-1----:R-:W-:-:S03]  /*6e60*/  LEA.HI.X.SX32 R10, R20, R2, 0x1, P2 ;  /* 0x00000002140a7211 */ /* 0x002fc600010f0eff */
[----:B------:R-:W4:Y:S04]  /*6e70*/  LDL.LU R14, [R1+0x54] ;  /* 0x00005400010e7983 */ /* 0x000f280000300800 */
[----:B------:R1:W-:Y:S04]  /*6e80*/  STL [R1+0x10b4], R10 ;  /* 0x0010b40a01007387 */ /* 0x0003e80000100800 */
[----:B------:R-:W4:Y:S01]  /*6e90*/  LDL.LU R20, [R1+0x4c] ;  /* 0x00004c0001147983 */ /* 0x000f220000300800 */
[----:B0-----:R-:W-:Y:S02]  /*6ea0*/  LEA R11, P2, R24, R0, 0x1 ;  /* 0x00000000180b7211 */ /* 0x001fe400078408ff */
[----:B-1----:R-:W-:-:S03]  /*6eb0*/  LEA.HI.X.SX32 R10, R9, R2, 0x1, P3 ;  /* 0x00000002090a7211 */ /* 0x002fc600018f0eff */
[----:B------:R0:W-:Y:S04]  /*6ec0*/  STL [R1+0x10f0], R11 ;  /* 0x0010f00b01007387 */ /* 0x0001e80000100800 */
[----:B------:R-:W4:Y:S04]  /*6ed0*/  LDL.LU R13, [R1+0x44] ;  /* 0x00004400010d7983 */ /* 0x000f280000300800 */
[----:B------:R1:W-:Y:S01]  /*6ee0*/  STL [R1+0x10bc], R10 ;  /* 0x0010bc0a01007387 */ /* 0x0003e20000100800 */
[----:B------:R-:W-:-:S03]  /*6ef0*/  LEA R9, P3, R23, R0, 0x1 ;  /* 0x0000000017097211 */ /* 0x000fc600078608ff */
[----:B------:R-:W4:Y:S04]  /*6f00*/  LDL.LU R12, [R1+0x3c] ;  /* 0x00003c00010c7983 */ /* 0x000f280000300800 */
[----:B------:R1:W-:Y:S04]  /*6f10*/  STL [R1+0x10f8], R9 ;  /* 0x0010f80901007387 */ /* 0x0003e80000100800 */
[----:B0-----:R-:W4:Y:S04]  /*6f20*/  LDL.LU R11, [R1+0x38] ;  /* 0x00003800010b7983 */ /* 0x001f280000300800 */
[----:B------:R-:W-:Y:S04]  /*6f30*/  STL [R1+0x10c4], R8 ;  /* 0x0010c40801007387 */ /* 0x000fe80000100800 */
[----:B-1----:R-:W4:Y:S01]  /*6f40*/  LDL.LU R10, [R1+0x20] ;  /* 0x00002000010a7983 */ /* 0x002f220000300800 */
[----:B------:R-:W-:-:S05]  /*6f50*/  LEA R9, P4, R22, R0, 0x1 ;  /* 0x0000000016097211 */ /* 0x000fca00078808ff */
[----:B------:R0:W-:Y:S04]  /*6f60*/  STL [R1+0x1100], R9 ;  /* 0x0011000901007387 */ /* 0x0001e80000100800 */
[----:B0-----:R-:W4:Y:S01]  /*6f70*/  LDL.LU R9, [R1+0x14] ;  /* 0x0000140001097983 */ /* 0x001f220000300800 */
[----:B------:R-:W-:Y:S02]  /*6f80*/  LEA.HI.X.SX32 R8, R7, R2, 0x1, P5 ;  /* 0x0000000207087211 */ /* 0x000fe400028f0eff */
[----:B------:R-:W-:Y:S02]  /*6f90*/  LEA R7, P5, R21, R0, 0x1 ;  /* 0x0000000015077211 */ /* 0x000fe400078a08ff */
[-C--:B------:R-:W-:Y:S01]  /*6fa0*/  LEA.HI.X.SX32 R6, R6, R2.reuse, 0x1, P6 ;  /* 0x0000000206067211 */ /* 0x080fe200030f0eff */
[----:B------:R0:W-:Y:S01]  /*6fb0*/  STL [R1+0x10cc], R8 ;  /* 0x0010cc0801007387 */ /* 0x0001e20000100800 */
[----:B------:R-:W-:-:S03]  /*6fc0*/  LEA.HI.X.SX32 R25, R25, R2, 0x1, P1 ;  /* 0x0000000219197211 */ /* 0x000fc600008f0eff */
[----:B0-----:R-:W4:Y:S04]  /*6fd0*/  LDL.LU R8, [R1+0xc] ;  /* 0x00000c0001087983 */ /* 0x001f280000300800 */
[----:B------:R0:W-:Y:S04]  /*6fe0*/  STL [R1+0x1108], R7 ;  /* 0x0011080701007387 */ /* 0x0001e80000100800 */
[----:B------:R1:W-:Y:S01]  /*6ff0*/  STL [R1+0x10d4], R6 ;  /* 0x0010d40601007387 */ /* 0x0003e20000100800 */
[----:B0-----:R-:W-:Y:S02]  /*7000*/  LEA R7, P6, R29, R0, 0x1 ;  /* 0x000000001d077211 */ /* 0x001fe400078c08ff */
[----:B-1----:R-:W-:-:S03]  /*7010*/  LEA.HI.X.SX32 R6, R4, R2, 0x1, P0 ;  /* 0x0000000204067211 */ /* 0x002fc600000f0eff */
[----:B------:R0:W-:Y:S01]  /*7020*/  STL [R1+0x1110], R7 ;  /* 0x0011100701007387 */ /* 0x0001e20000100800 */
[----:B---3--:R-:W-:-:S03]  /*7030*/  LEA R4, P0, R18, R0, 0x1 ;  /* 0x0000000012047211 */ /* 0x008fc600078008ff */
[----:B0-----:R-:W3:Y:S04]  /*7040*/  LDL.LU R7, [R1+0x8] ;  /* 0x0000080001077983 */ /* 0x001ee80000300800 */
[----:B------:R0:W-:Y:S01]  /*7050*/  STL [R1+0x10dc], R6 ;  /* 0x0010dc0601007387 */ /* 0x0001e20000100800 */
[----:B------:R-:W-:-:S03]  /*7060*/  LEA.HI.X.SX32 R24, R24, R2, 0x1, P2 ;  /* 0x0000000218187211 */ /* 0x000fc600010f0eff */
[----:B0-----:R-:W3:Y:S04]  /*7070*/  LDL.LU R6, [R1+0x4] ;  /* 0x0000040001067983 */ /* 0x001ee80000300800 */
[----:B------:R0:W-:Y:S04]  /*7080*/  STL [R1+0x1118], R4 ;  /* 0x0011180401007387 */ /* 0x0001e80000100800 */
[----:B0-----:R-:W3:Y:S04]  /*7090*/  LDL.LU R4, [R1] ;  /* 0x0000000001047983 */ /* 0x001ee80000300800 */
[----:B------:R2:W-:Y:S02]  /*70a0*/  STL [R1+0x10e4], R25 ;  /* 0x0010e41901007387 */ /* 0x0005e40000100800 */
[----:B--2---:R-:W-:-:S05]  /*70b0*/  LEA R25, P1, R17, R0, 0x1 ;  /* 0x0000000011197211 */ /* 0x004fca00078208ff */
[----:B------:R0:W-:Y:S01]  /*70c0*/  STL [R1+0x1120], R25 ;  /* 0x0011201901007387 */ /* 0x0001e20000100800 */
[----:B------:R-:W-:-:S03]  /*70d0*/  LEA.HI.X.SX32 R23, R23, R2, 0x1, P3 ;  /* 0x0000000217177211 */ /* 0x000fc600018f0eff */
[----:B0-----:R-:W2:Y:S04]  /*70e0*/  LDL.LU R25, [R1+0x129c] ;  /* 0x00129c0001197983 */ /* 0x001ea80000300800 */
[----:B------:R0:W-:Y:S02]  /*70f0*/  STL [R1+0x10ec], R24 ;  /* 0x0010ec1801007387 */ /* 0x0001e40000100800 */
[----:B0-----:R-:W-:-:S05]  /*7100*/  LEA R24, P2, R16, R0, 0x1 ;  /* 0x0000000010187211 */ /* 0x001fca00078408ff */
[----:B------:R0:W-:Y:S01]  /*7110*/  STL [R1+0x1128], R24 ;  /* 0x0011281801007387 */ /* 0x0001e20000100800 */
[----:B------:R-:W-:-:S03]  /*7120*/  LEA.HI.X.SX32 R22, R22, R2, 0x1, P4 ;  /* 0x0000000216167211 */ /* 0x000fc600020f0eff */
[----:B0-----:R-:W2:Y:S04]  /*7130*/  LDL.LU R24, [R1+0x1298] ;  /* 0x0012980001187983 */ /* 0x001ea80000300800 */
[----:B------:R4:W-:Y:S01]  /*7140*/  STL [R1+0x10f4], R23 ;  /* 0x0010f41701007387 */ /* 0x0009e20000100800 */
[-C--:B------:R-:W-:Y:S02]  /*7150*/  LEA.HI.X.SX32 R21, R21, R2.reuse, 0x1, P5 ;  /* 0x0000000215157211 */ /* 0x080fe400028f0eff */
[-C--:B------:R-:W-:Y:S02]  /*7160*/  LEA.HI.X.SX32 R29, R29, R2.reuse, 0x1, P6 ;  /* 0x000000021d1d7211 */ /* 0x080fe400030f0eff */
[-C--:B------:R-:W-:Y:S02]  /*7170*/  LEA.HI.X.SX32 R18, R18, R2.reuse, 0x1, P0 ;  /* 0x0000000212127211 */ /* 0x080fe400000f0eff */
[----:B------:R-:W-:-:S02]  /*7180*/  LEA.HI.X.SX32 R17, R17, R2, 0x1, P1 ;  /* 0x0000000211117211 */ /* 0x000fc400008f0eff */
[----:B----4-:R-:W-:-:S05]  /*7190*/  LEA R23, P3, R15, R0, 0x1 ;  /* 0x000000000f177211 */ /* 0x010fca00078608ff */
[----:B------:R0:W-:Y:S04]  /*71a0*/  STL [R1+0x1130], R23 ;  /* 0x0011301701007387 */ /* 0x0001e80000100800 */
[----:B0-----:R-:W4:Y:S04]  /*71b0*/  LDL.LU R23, [R1+0x1294] ;  /* 0x0012940001177983 */ /* 0x001f280000300800 */
[----:B------:R0:W-:Y:S02]  /*71c0*/  STL [R1+0x10fc], R22 ;  /* 0x0010fc1601007387 */ /* 0x0001e40000100800 */
[----:B0-----:R-:W-:-:S05]  /*71d0*/  LEA R22, P4, R19, R0, 0x1 ;  /* 0x0000000013167211 */ /* 0x001fca00078808ff */
[----:B------:R0:W-:Y:S04]  /*71e0*/  STL [R1+0x1138], R22 ;  /* 0x0011381601007387 */ /* 0x0001e80000100800 */
[----:B0-----:R-:W2:Y:S04]  /*71f0*/  LDL.LU R22, [R1+0x1290] ;  /* 0x0012900001167983 */ /* 0x001ea80000300800 */
[----:B------:R0:W-:Y:S02]  /*7200*/  STL [R1+0x1104], R21 ;  /* 0x0011041501007387 */ /* 0x0001e40000100800 */
[----:B0-----:R-:W-:-:S05]  /*7210*/  LEA R21, P5, R14, R0, 0x1 ;  /* 0x000000000e157211 */ /* 0x001fca00078a08ff */
[----:B------:R0:W-:Y:S04]  /*7220*/  STL [R1+0x1140], R21 ;  /* 0x0011401501007387 */ /* 0x0001e80000100800 */
[----:B0-----:R-:W2:Y:S04]  /*7230*/  LDL.LU R21, [R1+0x128c] ;  /* 0x00128c0001157983 */ /* 0x001ea80000300800 */
[----:B------:R0:W-:Y:S02]  /*7240*/  STL [R1+0x110c], R29 ;  /* 0x00110c1d01007387 */ /* 0x0001e40000100800 */
[----:B0-----:R-:W-:-:S05]  /*7250*/  LEA R29, P6, R20, R0, 0x1 ;  /* 0x00000000141d7211 */ /* 0x001fca00078c08ff */
[----:B------:R0:W-:Y:S04]  /*7260*/  STL [R1+0x1148], R29 ;  /* 0x0011481d01007387 */ /* 0x0001e80000100800 */
[----:B0-----:R-:W4:Y:S04]  /*7270*/  LDL.LU R29, [R1+0x1288] ;  /* 0x00128800011d7983 */ /* 0x001f280000300800 */
[----:B------:R0:W-:Y:S02]  /*7280*/  STL [R1+0x1114], R18 ;  /* 0x0011141201007387 */ /* 0x0001e40000100800 */
[----:B0-----:R-:W-:-:S05]  /*7290*/  LEA R18, P0, R13, R0, 0x1 ;  /* 0x000000000d127211 */ /* 0x001fca00078008ff */
[----:B------:R0:W-:Y:S04]  /*72a0*/  STL [R1+0x1150], R18 ;  /* 0x0011501201007387 */ /* 0x0001e80000100800 */
[----:B------:R1:W-:Y:S01]  /*72b0*/  STL [R1+0x111c], R17 ;  /* 0x00111c1101007387 */ /* 0x0003e20000100800 */
[----:B0-----:R-:W-:Y:S02]  /*72c0*/  LEA R18, P1, R12, R0, 0x1 ;  /* 0x000000000c127211 */ /* 0x001fe400078208ff */
[----:B-1----:R-:W-:Y:S02]  /*72d0*/  LEA.HI.X.SX32 R17, R16, R2, 0x1, P2 ;  /* 0x0000000210117211 */ /* 0x002fe400010f0eff */
[----:B------:R-:W-:Y:S01]  /*72e0*/  LEA R16, P2, R11, R0, 0x1 ;  /* 0x000000000b107211 */ /* 0x000fe200078408ff */
[----:B------:R-:W-:Y:S01]  /*72f0*/  STL [R1+0x1158], R18 ;  /* 0x0011581201007387 */ /* 0x000fe20000100800 */
[----:B------:R-:W-:-:S03]  /*7300*/  LEA.HI.X.SX32 R15, R15, R2, 0x1, P3 ;  /* 0x000000020f0f7211 */ /* 0x000fc600018f0eff */
[----:B------:R0:W-:Y:S04]  /*7310*/  STL [R1+0x1124], R17 ;  /* 0x0011241101007387 */ /* 0x0001e80000100800 */
[----:B------:R1:W-:Y:S01]  /*7320*/  STL [R1+0x1160], R16 ;  /* 0x0011601001007387 */ /* 0x0003e20000100800 */
[----:B0-----:R-:W-:-:S03]  /*7330*/  LEA R17, P3, R10, R0, 0x1 ;  /* 0x000000000a117211 */ /* 0x001fc600078608ff */
[----:B------:R0:W-:Y:S01]  /*7340*/  STL [R1+0x112c], R15 ;  /* 0x00112c0f01007387 */ /* 0x0001e20000100800 */
[----:B-1----:R-:W-:-:S03]  /*7350*/  LEA.HI.X.SX32 R16, R19, R2, 0x1, P4 ;  /* 0x0000000213107211 */ /* 0x002fc600020f0eff */
[----:B------:R-:W-:Y:S04]  /*7360*/  STL [R1+0x1168], R17 ;  /* 0x0011681101007387 */ /* 0x000fe80000100800 */
[----:B------:R-:W4:Y:S01]  /*7370*/  LDL.LU R19, [R1+0xd8] ;  /* 0x0000d80001137983 */ /* 0x000f220000300800 */
[----:B0-----:R-:W-:-:S03]  /*7380*/  LEA R15, P4, R9, R0, 0x1 ;  /* 0x00000000090f7211 */ /* 0x001fc600078808ff */
[----:B------:R0:W-:Y:S04]  /*7390*/  STL [R1+0x1134], R16 ;  /* 0x0011341001007387 */ /* 0x0001e80000100800 */
[----:B------:R1:W-:Y:S01]  /*73a0*/  STL [R1+0x1170], R15 ;  /* 0x0011700f01007387 */ /* 0x0003e20000100800 */
[-C--:B0-----:R-:W-:Y:S02]  /*73b0*/  LEA.HI.X.SX32 R16, R14, R2.reuse, 0x1, P5 ;  /* 0x000000020e107211 */ /* 0x081fe400028f0eff */
[----:B------:R-:W-:-:S03]  /*73c0*/  LEA.HI.X.SX32 R14, R20, R2, 0x1, P6 ;  /* 0x00000002140e7211 */ /* 0x000fc600030f0eff */
[----:B------:R-:W-:Y:S04]  /*73d0*/  STL [R1+0x113c], R16 ;  /* 0x00113c1001007387 */ /* 0x000fe80000100800 */
[----:B------:R-:W4:Y:S01]  /*73e0*/  LDL.LU R20, [R1+0xdc] ;  /* 0x0000dc0001147983 */ /* 0x000f220000300800 */
[----:B-1----:R-:W-:-:S05]  /*73f0*/  LEA R15, P5, R8, R0, 0x1 ;  /* 0x00000000080f7211 */ /* 0x002fca00078a08ff */
[----:B------:R3:W-:Y:S01]  /*7400*/  STL [R1+0x1178], R15 ;  /* 0x0011780f01007387 */ /* 0x0007e20000100800 */
[----:B------:R-:W-:-:S03]  /*7410*/  LEA.HI.X.SX32 R12, R12, R2, 0x1, P1 ;  /* 0x000000020c0c7211 */ /* 0x000fc600008f0eff */
[----:B------:R0:W-:Y:S01]  /*7420*/  STL [R1+0x1144], R14 ;  /* 0x0011440e01007387 */ /* 0x0001e20000100800 */
[----:B---3--:R-:W-:Y:S02]  /*7430*/  LEA R15, P6, R7, R0, 0x1 ;  /* 0x00000000070f7211 */ /* 0x008fe400078c08ff */
[----:B0-----:R-:W-:Y:S02]  /*7440*/  LEA.HI.X.SX32 R14, R13, R2, 0x1, P0 ;  /* 0x000000020d0e7211 */ /* 0x001fe400000f0eff */
[-C--:B------:R-:W-:Y:S01]  /*7450*/  LEA R13, P0, R6, R0.reuse, 0x1 ;  /* 0x00000000060d7211 */ /* 0x080fe200078008ff */
[----:B------:R-:W-:Y:S04]  /*7460*/  STL [R1+0x1180], R15 ;  /* 0x0011800f01007387 */ /* 0x000fe80000100800 */
[----:B------:R0:W-:Y:S04]  /*7470*/  STL [R1+0x114c], R14 ;  /* 0x00114c0e01007387 */ /* 0x0001e80000100800 */
[----:B------:R1:W-:Y:S04]  /*7480*/  STL [R1+0x1188], R13 ;  /* 0x0011880d01007387 */ /* 0x0003e80000100800 */
[----:B------:R4:W-:Y:S01]  /*7490*/  STL [R1+0x1154], R12 ;  /* 0x0011540c01007387 */ /* 0x0009e20000100800 */
[----:B0-----:R-:W-:-:S02]  /*74a0*/  LEA R14, P1, R4, R0, 0x1 ;  /* 0x00000000040e7211 */ /* 0x001fc400078208ff */
[-C--:B-1----:R-:W-:Y:S02]  /*74b0*/  LEA.HI.X.SX32 R13, R11, R2.reuse, 0x1, P2 ;  /* 0x000000020b0d7211 */ /* 0x082fe400010f0eff */
[-C--:B------:R-:W-:Y:S01]  /*74c0*/  LEA.HI.X.SX32 R11, R10, R2.reuse, 0x1, P3 ;  /* 0x000000020a0b7211 */ /* 0x080fe200018f0eff */
[----:B------:R-:W-:Y:S01]  /*74d0*/  STL [R1+0x1190], R14 ;  /* 0x0011900e01007387 */ /* 0x000fe20000100800 */
[----:B------:R-:W-:-:S03]  /*74e0*/  LEA.HI.X.SX32 R9, R9, R2, 0x1, P4 ;  /* 0x0000000209097211 */ /* 0x000fc600020f0eff */
[----:B------:R-:W-:Y:S01]  /*74f0*/  STL [R1+0x115c], R13 ;  /* 0x00115c0d01007387 */ /* 0x000fe20000100800 */
[----:B------:R-:W-:Y:S01]  /*7500*/  LEA.HI.X.SX32 R6, R6, R2, 0x1, P0 ;  /* 0x0000000206067211 */ /* 0x000fe200000f0eff */
[----:B------:R-:W-:Y:S02]  /*7510*/  IMAD R26, R26, c[0x0][0x190], RZ ;  /* 0x000064001a1a7a24 */ /* 0x000fe400078e02ff */
[----:B------:R-:W-:Y:S02]  /*7520*/  IMAD R27, R27, c[0x0][0x190], RZ ;  /* 0x000064001b1b7a24 */ /* 0x000fe400078e02ff */
[----:B------:R-:W-:Y:S02]  /*7530*/  IMAD R5, R5, c[0x0][0x190], RZ ;  /* 0x0000640005057a24 */ /* 0x000fe400078e02ff */
[----:B------:R-:W-:Y:S01]  /*7540*/  IMAD R3, R3, c[0x0][0x190], RZ ;  /* 0x0000640003037a24 */ /* 0x000fe200078e02ff */
[-C--:B--2---:R-:W-:Y:S02]  /*7550*/  LEA R10, P3, R21, R0.reuse, 0x1 ;  /* 0x00000000150a7211 */ /* 0x084fe400078608ff */
[----:B----4-:R-:W-:-:S05]  /*7560*/  LEA R12, P2, R29, R0, 0x1 ;  /* 0x000000001d0c7211 */ /* 0x010fca00078408ff */
[----:B------:R-:W-:Y:S04]  /*7570*/  STL [R1+0x1198], R12 ;  /* 0x0011980c01007387 */ /* 0x000fe80000100800 */
[----:B------:R0:W-:Y:S04]  /*7580*/  STL [R1+0x1164], R11 ;  /* 0x0011640b01007387 */ /* 0x0001e80000100800 */
[----:B------:R1:W-:Y:S04]  /*7590*/  STL [R1+0x11a0], R10 ;  /* 0x0011a00a01007387 */ /* 0x0003e80000100800 */
[----:B------:R2:W-:Y:S01]  /*75a0*/  STL [R1+0x116c], R9 ;  /* 0x00116c0901007387 */ /* 0x0005e20000100800 */
[----:B0-----:R-:W-:-:S02]  /*75b0*/  LEA R11, P4, R22, R0, 0x1 ;  /* 0x00000000160b7211 */ /* 0x001fc400078808ff */
[-C--:B-1----:R-:W-:Y:S02]  /*75c0*/  LEA.HI.X.SX32 R10, R8, R2.reuse, 0x1, P5 ;  /* 0x00000002080a7211 */ /* 0x082fe400028f0eff */
[----:B------:R-:W-:Y:S02]  /*75d0*/  LEA.HI.X.SX32 R8, R7, R2, 0x1, P6 ;  /* 0x0000000207087211 */ /* 0x000fe400030f0eff */
[-C--:B--2---:R-:W-:Y:S01]  /*75e0*/  LEA R9, P5, R23, R0.reuse, 0x1 ;  /* 0x0000000017097211 */ /* 0x084fe200078a08ff */
[----:B------:R-:W-:Y:S01]  /*75f0*/  STL [R1+0x11a8], R11 ;  /* 0x0011a80b01007387 */ /* 0x000fe20000100800 */
[----:B------:R-:W-:-:S03]  /*7600*/  LEA R7, P6, R24, R0, 0x1 ;  /* 0x0000000018077211 */ /* 0x000fc600078c08ff */
[----:B------:R-:W-:Y:S04]  /*7610*/  STL [R1+0x1174], R10 ;  /* 0x0011740a01007387 */ /* 0x000fe80000100800 */
        /* <DEDUP_REMOVED lines=8> */
[----:B------:R-:W-:Y:S04]  /*76a0*/  STL [R1+0x11bc], R8 ;  /* 0x0011bc0801007387 */ /* 0x000fe80000100800 */
[----:B------:R0:W-:Y:S04]  /*76b0*/  STL [R1+0x118c], R7 ;  /* 0x00118c0701007387 */ /* 0x0001e80000100800 */
[----:B------:R1:W-:Y:S04]  /*76c0*/  STL [R1+0x11c0], R6 ;  /* 0x0011c00601007387 */ /* 0x0003e80000100800 */
[----:B------:R2:W-:Y:S01]  /*76d0*/  STL [R1+0x1194], R4 ;  /* 0x0011940401007387 */ /* 0x0005e20000100800 */
[----:B0-----:R-:W-:-:S02]  /*76e0*/  LEA R7, P2, R27, R0, 0x1 ;  /* 0x000000001b077211 */ /* 0x001fc400078408ff */
[----:B-1----:R-:W-:-:S03]  /*76f0*/  LEA.HI.X.SX32 R6, R21, R2, 0x1, P3 ;  /* 0x0000000215067211 */ /* 0x002fc600018f0eff */
[----:B------:R0:W-:Y:S01]  /*7700*/  STL [R1+0x11c4], R7 ;  /* 0x0011c40701007387 */ /* 0x0001e20000100800 */
[----:B--2---:R-:W-:-:S03]  /*7710*/  LEA R4, P3, R5, R0, 0x1 ;  /* 0x0000000005047211 */ /* 0x004fc600078608ff */
[----:B------:R1:W-:Y:S04]  /*7720*/  STL [R1+0x119c], R6 ;  /* 0x00119c0601007387 */ /* 0x0003e80000100800 */
[----:B------:R2:W-:Y:S01]  /*7730*/  STL [R1+0x11c8], R4 ;  /* 0x0011c80401007387 */ /* 0x0005e20000100800 */
[----:B0-----:R-:W-:Y:S02]  /*7740*/  LEA.HI.X.SX32 R7, R22, R2, 0x1, P4 ;  /* 0x0000000216077211 */ /* 0x001fe400020f0eff */
[----:B-1----:R-:W-:-:S03]  /*7750*/  LEA R6, P4, R3, R0, 0x1 ;  /* 0x0000000003067211 */ /* 0x002fc600078808ff */
[----:B------:R-:W-:Y:S01]  /*7760*/  STL [R1+0x11a4], R7 ;  /* 0x0011a40701007387 */ /* 0x000fe20000100800 */
[----:B--2---:R-:W-:-:S03]  /*7770*/  LEA.HI.X.SX32 R4, R23, R2, 0x1, P5 ;  /* 0x0000000217047211 */ /* 0x004fc600028f0eff */
[----:B------:R0:W-:Y:S04]  /*7780*/  STL [R1+0x11cc], R6 ;  /* 0x0011cc0601007387 */ /* 0x0001e80000100800 */
[----:B------:R1:W-:Y:S01]  /*7790*/  STL [R1+0x11ac], R4 ;  /* 0x0011ac0401007387 */ /* 0x0003e20000100800 */
[----:B0-----:R-:W-:Y:S02]  /*77a0*/  LEA.HI.X.SX32 R6, R24, R2, 0x1, P6 ;  /* 0x0000000218067211 */ /* 0x001fe400030f0eff */
[----:B-1----:R-:W-:Y:S02]  /*77b0*/  LEA R4, P6, R28, R0, 0x1 ;  /* 0x000000001c047211 */ /* 0x002fe400078c08ff */
[----:B------:R-:W-:Y:S01]  /*77c0*/  LEA.HI.X.SX32 R0, R25, R2, 0x1, P0 ;  /* 0x0000000219007211 */ /* 0x000fe200000f0eff */
[----:B------:R0:W-:Y:S01]  /*77d0*/  STL [R1+0x11b4], R6 ;  /* 0x0011b40601007387 */ /* 0x0001e20000100800 */
[----:B------:R-:W-:-:S03]  /*77e0*/  LEA R12, P5, R19, c[0x0][0x160], 0x1 ;  /* 0x00005800130c7a11 */ /* 0x000fc600078a08ff */
[----:B------:R-:W-:Y:S01]  /*77f0*/  STL [R1+0x1074], R4 ;  /* 0x0010740401007387 */ /* 0x000fe20000100800 */
[----:B------:R-:W-:-:S03]  /*7800*/  LEA R10, P0, R20, c[0x0][0x160], 0x1 ;  /* 0x00005800140a7a11 */ /* 0x000fc600078008ff */
[----:B------:R1:W-:Y:S01]  /*7810*/  STL [R1+0x1060], R0 ;  /* 0x0010600001007387 */ /* 0x0003e20000100800 */
[-C--:B0-----:R-:W-:Y:S02]  /*7820*/  LEA.HI.X.SX32 R6, R26, R2.reuse, 0x1, P1 ;  /* 0x000000021a067211 */ /* 0x081fe400008f0eff */
[----:B------:R-:W-:Y:S02]  /*7830*/  LEA.HI.X.SX32 R13, R19, c[0x0][0x164], 0x1, P5 ;  /* 0x00005900130d7a11 */ /* 0x000fe400028f0eff */
[-C--:B------:R-:W-:Y:S02]  /*7840*/  LEA.HI.X.SX32 R5, R5, R2.reuse, 0x1, P3 ;  /* 0x0000000205057211 */ /* 0x080fe400018f0eff */
[----:B-1----:R-:W-:Y:S01]  /*7850*/  LEA.HI.X.SX32 R0, R27, R2, 0x1, P2 ;  /* 0x000000021b007211 */ /* 0x002fe200010f0eff */
[----:B------:R-:W-:Y:S01]  /*7860*/  STL [R1+0x1064], R6 ;  /* 0x0010640601007387 */ /* 0x000fe20000100800 */
[----:B------:R-:W-:Y:S01]  /*7870*/  IMAD.MOV.U32 R4, RZ, RZ, c[0x0][0x188] ;  /* 0x00006200ff047624 */ /* 0x000fe200078e00ff */
[----:B------:R-:W-:-:S02]  /*7880*/  LEA.HI.X.SX32 R11, R20, c[0x0][0x164], 0x1, P0 ;  /* 0x00005900140b7a11 */ /* 0x000fc400000f0eff */
[----:B------:R0:W-:Y:S01]  /*7890*/  STL [R1+0x1068], R0 ;  /* 0x0010680001007387 */ /* 0x0001e20000100800 */
[----:B------:R-:W-:-:S03]  /*78a0*/  IMAD R4, R4, 0x3f, RZ ;  /* 0x0000003f04047824 */ /* 0x000fc600078e02ff */
[----:B------:R-:W-:Y:S01]  /*78b0*/  STL.64 [R1+0xc40], R12 ;  /* 0x000c400c01007387 */ /* 0x000fe20000100a00 */
[----:B------:R-:W-:Y:S01]  /*78c0*/  IMAD.MOV.U32 R20, RZ, RZ, c[0x0][0x188] ;  /* 0x00006200ff147624 */ /* 0x000fe200078e00ff */
[----:B0-----:R-:W-:Y:S02]  /*78d0*/  LEA.HI.X.SX32 R0, R3, R2, 0x1, P4 ;  /* 0x0000000203007211 */ /* 0x001fe400020f0eff */
[----:B------:R0:W-:Y:S01]  /*78e0*/  STL [R1+0x106c], R5 ;  /* 0x00106c0501007387 */ /* 0x0001e20000100800 */
[----:B------:R-:W-:-:S03]  /*78f0*/  IMAD.WIDE R6, R4, 0x2, R12 ;  /* 0x0000000204067825 */ /* 0x000fc600078e020c */
[----:B------:R-:W-:Y:S01]  /*7900*/  STL.64 [R1+0xc48], R10 ;  /* 0x000c480a01007387 */ /* 0x000fe20000100a00 */
[----:B------:R-:W-:-:S03]  /*7910*/  IMAD R20, R20, 0x3e, RZ ;  /* 0x0000003e14147824 */ /* 0x000fc600078e02ff */
[----:B------:R1:W-:Y:S01]  /*7920*/  STL [R1+0x1070], R0 ;  /* 0x0010700001007387 */ /* 0x0003e20000100800 */
[----:B0-----:R-:W-:Y:S01]  /*7930*/  IMAD.WIDE R4, R4, 0x2, R10 ;  /* 0x0000000204047825 */ /* 0x001fe200078e020a */
[----:B-1----:R-:W-:-:S03]  /*7940*/  LEA.HI.X.SX32 R0, R28, R2, 0x1, P6 ;  /* 0x000000021c007211 */ /* 0x002fc600030f0eff */
[----:B------:R-:W-:Y:S01]  /*7950*/  IMAD.MOV.U32 R9, RZ, RZ, c[0x0][0x188] ;  /* 0x00006200ff097624 */ /* 0x000fe200078e00ff */
[----:B------:R0:W5:Y:S01]  /*7960*/  LDL.LU R28, [R1+0x1284] ;  /* 0x00128400011c7983 */ /* 0x0001620000300800 */
[----:B------:R-:W-:-:S03]  /*7970*/  IMAD.WIDE R2, R20, 0x2, R12 ;  /* 0x0000000214027825 */ /* 0x000fc600078e020c */
[----:B------:R-:W-:Y:S04]  /*7980*/  STL [R1+0xc6c], R0 ;  /* 0x000c6c0001007387 */ /* 0x000fe80000100800 */
[----:B------:R-:W-:Y:S04]  /*7990*/  STL [R1+0xc74], R6 ;  /* 0x000c740601007387 */ /* 0x000fe80000100800 */
[----:B------:R1:W-:Y:S04]  /*79a0*/  STL [R1+0xc70], R7 ;  /* 0x000c700701007387 */ /* 0x0003e80000100800 */
[----:B------:R2:W-:Y:S04]  /*79b0*/  STL [R1+0xc7c], R4 ;  /* 0x000c7c0401007387 */ /* 0x0005e80000100800 */
[----:B------:R-:W-:Y:S01]  /*79c0*/  STL [R1+0xc78], R5 ;  /* 0x000c780501007387 */ /* 0x000fe20000100800 */
[----:B-1----:R-:W-:-:S03]  /*79d0*/  IMAD.WIDE R6, R20, 0x2, R10 ;  /* 0x0000000214067825 */ /* 0x002fc600078e020a */
[----:B------:R-:W-:Y:S01]  /*79e0*/  STL [R1+0x1058], R2 ;  /* 0x0010580201007387 */ /* 0x000fe20000100800 */
[----:B--2---:R-:W-:-:S03]  /*79f0*/  IMAD R4, R9, 0x3d, RZ ;  /* 0x0000003d09047824 */ /* 0x004fc600078e02ff */
[----:B------:R1:W-:Y:S01]  /*7a00*/  STL [R1+0x1054], R3 ;  /* 0x0010540301007387 */ /* 0x0003e20000100800 */
[----:B------:R-:W-:-:S03]  /*7a10*/  IMAD R0, R9, 0x3c, RZ ;  /* 0x0000003c09007824 */ /* 0x000fc600078e02ff */
[----:B------:R-:W-:Y:S01]  /*7a20*/  STL [R1+0x105c], R6 ;  /* 0x00105c0601007387 */ /* 0x000fe20000100800 */
[----:B-1----:R-:W-:-:S03]  /*7a30*/  IMAD.WIDE R2, R4, 0x2, R12 ;  /* 0x0000000204027825 */ /* 0x002fc600078e020c */
[----:B------:R1:W-:Y:S01]  /*7a40*/  STL [R1+0x1034], R7 ;  /* 0x0010340701007387 */ /* 0x0003e20000100800 */
[----:B------:R-:W-:-:S03]  /*7a50*/  IMAD.WIDE R4, R4, 0x2, R10 ;  /* 0x0000000204047825 */ /* 0x000fc600078e020a */
[----:B------:R-:W-:Y:S04]  /*7a60*/  STL [R1+0x1050], R2 ;  /* 0x0010500201007387 */ /* 0x000fe80000100800 */
[----:B------:R2:W-:Y:S04]  /*7a70*/  STL [R1+0x1048], R3 ;  /* 0x0010480301007387 */ /* 0x0005e80000100800 */
[----:B------:R3:W-:Y:S01]  /*7a80*/  STL [R1+0x104c], R4 ;  /* 0x00104c0401007387 */ /* 0x0007e20000100800 */
[----:B-1----:R-:W-:-:S04]  /*7a90*/  IMAD.WIDE R6, R0, 0x2, R10 ;  /* 0x0000000200067825 */ /* 0x002fc800078e020a */
[----:B--2---:R-:W-:Y:S01]  /*7aa0*/  IMAD.WIDE R2, R0, 0x2, R12 ;  /* 0x0000000200027825 */ /* 0x004fe200078e020c */
[----:B------:R-:W-:Y:S03]  /*7ab0*/  STL [R1+0x1040], R5 ;  /* 0x0010400501007387 */ /* 0x000fe60000100800 */
[C---:B---3--:R-:W-:Y:S01]  /*7ac0*/  IMAD R4, R9.reuse, 0x3b, RZ ;  /* 0x0000003b09047824 */ /* 0x048fe200078e02ff */
[----:B------:R-:W-:Y:S04]  /*7ad0*/  STL [R1+0x1044], R2 ;  /* 0x0010440201007387 */ /* 0x000fe80000100800 */
        /* <DEDUP_REMOVED lines=86> */
[----:B------:R2:W-:Y:S01]  /*8040*/  STL [R1+0xf7c], R6 ;  /* 0x000f7c0601007387 */ /* 0x0005e20000100800 */
[----:B-1----:R-:W-:-:S03]  /*8050*/  IMAD.WIDE R2, R4, 0x2, R12 ;  /* 0x0000000204027825 */ /* 0x002fc600078e020c */
[----:B------:R-:W-:Y:S01]  /*8060*/  STL [R1+0xc80], R7 ;  /* 0x000c800701007387 */ /* 0x000fe20000100800 */
[----:B------:R-:W-:-:S03]  /*8070*/  IMAD.WIDE R4, R4, 0x2, R10 ;  /* 0x0000000204047825 */ /* 0x000fc600078e020a */
[----:B------:R-:W-:Y:S04]  /*8080*/  STL [R1+0xf70], R2 ;  /* 0x000f700201007387 */ /* 0x000fe80000100800 */
[----:B------:R1:W-:Y:S01]  /*8090*/  STL [R1+0xf68], R3 ;  /* 0x000f680301007387 */ /* 0x0003e20000100800 */
[----:B--2---:R-:W-:-:S03]  /*80a0*/  IMAD R6, R9, 0x2d, RZ ;  /* 0x0000002d09067824 */ /* 0x004fc600078e02ff */
[----:B------:R-:W-:Y:S01]  /*80b0*/  STL [R1+0xf6c], R4 ;  /* 0x000f6c0401007387 */ /* 0x000fe20000100800 */
[----:B-1----:R-:W-:-:S03]  /*80c0*/  IMAD.WIDE R2, R0, 0x2, R12 ;  /* 0x0000000200027825 */ /* 0x002fc600078e020c */
[----:B------:R1:W-:Y:S04]  /*80d0*/  STL [R1+0xc84], R5 ;  /* 0x000c840501007387 */ /* 0x0003e80000100800 */
[----:B------:R-:W-:Y:S04]  /*80e0*/  STL [R1+0xf64], R2 ;  /* 0x000f640201007387 */ /* 0x000fe80000100800 */
[----:B------:R2:W-:Y:S01]  /*80f0*/  STL [R1+0xc88], R3 ;  /* 0x000c880301007387 */ /* 0x0005e20000100800 */
[----:B-1----:R-:W-:-:S04]  /*8100*/  IMAD.WIDE R4, R0, 0x2, R10 ;  /* 0x0000000200047825 */ /* 0x002fc800078e020a */
[----:B------:R-:W-:Y:S01]  /*8110*/  IMAD R0, R9, 0x2c, RZ ;  /* 0x0000002c09007824 */ /* 0x000fe200078e02ff */
[----:B------:R-:W-:Y:S01]  /*8120*/  STL [R1+0xc90], R4 ;  /* 0x000c900401007387 */ /* 0x000fe20000100800 */
[----:B--2---:R-:W-:-:S03]  /*8130*/  IMAD.WIDE R2, R6, 0x2, R12 ;  /* 0x0000000206027825 */ /* 0x004fc600078e020c */
        /* <DEDUP_REMOVED lines=81> */
[----:B------:R-:W-:-:S03]  /*8650*/  IMAD.SHL.U32 R0, R9, 0x20, RZ ;  /* 0x0000002009007824 */ /* 0x000fc600078e00ff */
        /* <DEDUP_REMOVED lines=203> */
[----:B-1----:R-:W-:-:S03]  /*9310*/  IMAD.WIDE R4, R0, 0x2, R10 ;  /* 0x0000000200047825 */ /* 0x002fc600078e020a */
[----:B------:R-:W1:Y:S01]  /*9320*/  S2R R20, SR_TID.X ;  /* 0x0000000000147919 */ /* 0x000e620000002100 */
[----:B--2---:R-:W-:-:S03]  /*9330*/  IMAD.WIDE R2, R0, 0x2, R12 ;  /* 0x0000000200027825 */ /* 0x004fc600078e020c */
[----:B------:R-:W-:Y:S01]  /*9340*/  STL [R1+0xf1c], R7 ;  /* 0x000f1c0701007387 */ /* 0x000fe20000100800 */
[----:B---3--:R-:W-:-:S03]  /*9350*/  IMAD R6, R9, 0x3, RZ ;  /* 0x0000000309067824 */ /* 0x008fc600078e02ff */
[----:B------:R-:W-:Y:S04]  /*9360*/  STL [R1+0xf28], R2 ;  /* 0x000f280201007387 */ /* 0x000fe80000100800 */
[----:B------:R2:W-:Y:S01]  /*9370*/  STL [R1+0xf24], R3 ;  /* 0x000f240301007387 */ /* 0x0005e20000100800 */
[----:B------:R-:W-:-:S03]  /*9380*/  IMAD.SHL.U32 R0, R9, 0x2, RZ ;  /* 0x0000000209007824 */ /* 0x000fc600078e00ff */
[----:B------:R-:W-:Y:S01]  /*9390*/  STL [R1+0xf30], R4 ;  /* 0x000f300401007387 */ /* 0x000fe20000100800 */
[----:B--2---:R-:W-:-:S03]  /*93a0*/  IMAD.WIDE R2, R6, 0x2, R12 ;  /* 0x0000000206027825 */ /* 0x004fc600078e020c */
[----:B------:R2:W-:Y:S01]  /*93b0*/  STL [R1+0xf2c], R5 ;  /* 0x000f2c0501007387 */ /* 0x0005e20000100800 */
[----:B------:R-:W-:-:S03]  /*93c0*/  IMAD.WIDE R6, R6, 0x2, R10 ;  /* 0x0000000206067825 */ /* 0x000fc600078e020a */
[----:B------:R-:W-:Y:S04]  /*93d0*/  STL [R1+0xf38], R2 ;  /* 0x000f380201007387 */ /* 0x000fe80000100800 */
[----:B------:R3:W-:Y:S01]  /*93e0*/  STL [R1+0xf34], R3 ;  /* 0x000f340301007387 */ /* 0x0007e20000100800 */
[----:B--2---:R-:W-:-:S03]  /*93f0*/  IMAD.WIDE R4, R0, 0x2, R10 ;  /* 0x0000000200047825 */ /* 0x004fc600078e020a */
[----:B------:R-:W-:Y:S01]  /*9400*/  STL [R1+0xf40], R6 ;  /* 0x000f400601007387 */ /* 0x000fe20000100800 */
[----:B---3--:R-:W-:-:S03]  /*9410*/  IMAD.WIDE R2, R0, 0x2, R12 ;  /* 0x0000000200027825 */ /* 0x008fc600078e020c */
[----:B------:R2:W-:Y:S04]  /*9420*/  STL [R1+0xf3c], R7 ;  /* 0x000f3c0701007387 */ /* 0x0005e80000100800 */
[----:B------:R-:W-:Y:S04]  /*9430*/  STL [R1+0xf48], R2 ;  /* 0x000f480201007387 */ /* 0x000fe80000100800 */
[----:B------:R3:W-:Y:S01]  /*9440*/  STL [R1+0xf44], R3 ;  /* 0x000f440301007387 */ /* 0x0007e20000100800 */
[----:B--2---:R-:W-:-:S03]  /*9450*/  IMAD.WIDE R6, R9, 0x2, R12 ;  /* 0x0000000209067825 */ /* 0x004fc600078e020c */
[----:B------:R1:W-:Y:S04]  /*9460*/  STL [R1+0xf50], R4 ;  /* 0x000f500401007387 */ /* 0x0003e80000100800 */
[----:B------:R-:W-:Y:S01]  /*9470*/  STL [R1+0xf4c], R5 ;  /* 0x000f4c0501007387 */ /* 0x000fe20000100800 */
[----:B---3--:R-:W-:-:S03]  /*9480*/  IMAD.WIDE R2, R9, 0x2, R10 ;  /* 0x0000000209027825 */ /* 0x008fc600078e020a */
[----:B------:R-:W-:Y:S04]  /*9490*/  STL [R1+0xf58], R6 ;  /* 0x000f580601007387 */ /* 0x000fe80000100800 */
[----:B------:R-:W-:Y:S01]  /*94a0*/  STL [R1+0xf54], R7 ;  /* 0x000f540701007387 */ /* 0x000fe20000100800 */
[----:B-1----:R-:W-:-:S03]  /*94b0*/  IMAD.SHL.U32 R4, R20, 0x20, RZ ;  /* 0x0000002014047824 */ /* 0x002fc600078e00ff */
[----:B------:R-:W-:Y:S04]  /*94c0*/  STL [R1+0xf60], R2 ;  /* 0x000f600201007387 */ /* 0x000fe80000100800 */
[----:B------:R1:W-:Y:S04]  /*94d0*/  STL [R1+0xf5c], R3 ;  /* 0x000f5c0301007387 */ /* 0x0003e80000100800 */
[----:B------:R-:W-:Y:S04]  /*94e0*/  STL [R1+0xc68], RZ ;  /* 0x000c68ff01007387 */ /* 0x000fe80000100800 */
[----:B------:R-:W-:Y:S04]  /*94f0*/  STL [R1+0xc30], RZ ;  /* 0x000c30ff01007387 */ /* 0x000fe80000100800 */
[----:B------:R-:W-:Y:S04]  /*9500*/  STL [R1+0xc34], RZ ;  /* 0x000c34ff01007387 */ /* 0x000fe80000100800 */
[----:B------:R2:W-:Y:S04]  /*9510*/  STL [R1+0x1280], R4 ;  /* 0x0012800401007387 */ /* 0x0005e80000100800 */
[----:B------:R-:W-:Y:S04]  /*9520*/  STL [R1+0xc38], RZ ;  /* 0x000c38ff01007387 */ /* 0x000fe80000100800 */
        /* <DEDUP_REMOVED lines=441> */
[----:B------:R-:W3:Y:S01]  /*b0c0*/  LDL.LU R8, [R1+0xec] ;  /* 0x0000ec0001087983 */ /* 0x000ee20000300800 */
[----:B------:R-:W-:-:S05]  /*b0d0*/  LOP3.LUT R19, R20, 0xff, RZ, 0xc0, !PT ;  /* 0x000000ff14137812 */ /* 0x000fca00078ec0ff */
[----:B------:R-:W-:Y:S02]  /*b0e0*/  IMAD.SHL.U32 R29, R19, 0x2, RZ ;  /* 0x00000002131d7824 */ /* 0x000fe400078e00ff */
[----:B------:R-:W4:Y:S04]  /*b0f0*/  S2R R19, SR_TID.X ;  /* 0x0000000000137919 */ /* 0x000f280000002100 */
[----:B------:R-:W-:Y:S04]  /*b100*/  STL [R1+0x670], RZ ;  /* 0x000670ff01007387 */ /* 0x000fe80000100800 */
[----:B------:R-:W-:Y:S04]  /*b110*/  STL [R1+0x674], RZ ;  /* 0x000674ff01007387 */ /* 0x000fe80000100800 */
[----:B------:R-:W-:Y:S04]  /*b120*/  STL [R1+0x678], RZ ;  /* 0x000678ff01007387 */ /* 0x000fe80000100800 */
[----:B------:R-:W-:Y:S04]  /*b130*/  STL [R1+0x67c], RZ ;  /* 0x00067cff01007387 */ /* 0x000fe80000100800 */
[----:B------:R-:W-:Y:S04]  /*b140*/  STL [R1+0x620], RZ ;  /* 0x000620ff01007387 */ /* 0x000fe80000100800 */
[----:B------:R-:W-:Y:S01]  /*b150*/  STL [R1+0x624], RZ ;  /* 0x000624ff01007387 */ /* 0x000fe20000100800 */
[----:B----4-:R-:W-:-:S03]  /*b160*/  LOP3.LUT R19, R19, 0xc0, RZ, 0xc0, !PT ;  /* 0x000000c013137812 */ /* 0x010fc600078ec0ff */
[----:B------:R-:W-:Y:S01]  /*b170*/  STL [R1+0x628], RZ ;  /* 0x000628ff01007387 */ /* 0x000fe20000100800 */
[----:B-1----:R-:W-:-:S03]  /*b180*/  SHF.R.U32.HI R3, RZ, 0x2, R19 ;  /* 0x00000002ff037819 */ /* 0x002fc60000011613 */
[----:B------:R-:W-:Y:S01]  /*b190*/  STL [R1+0x62c], RZ ;  /* 0x00062cff01007387 */ /* 0x000fe20000100800 */
[----:B------:R-:W-:-:S03]  /*b1a0*/  LOP3.LUT R19, R20, 0x7, RZ, 0xc0, !PT ;  /* 0x0000000714137812 */ /* 0x000fc600078ec0ff */
[----:B------:R-:W-:Y:S04]  /*b1b0*/  STL [R1+0x5d0], RZ ;  /* 0x0005d0ff01007387 */ /* 0x000fe80000100800 */
[----:B------:R-:W-:Y:S04]  /*b1c0*/  STL [R1+0x5d4], RZ ;  /* 0x0005d4ff01007387 */ /* 0x000fe80000100800 */
[----:B------:R-:W-:Y:S04]  /*b1d0*/  STL [R1+0x5d8], RZ ;  /* 0x0005d8ff01007387 */ /* 0x000fe80000100800 */
[----:B------:R-:W-:Y:S01]  /*b1e0*/  STL [R1+0x5dc], RZ ;  /* 0x0005dcff01007387 */ /* 0x000fe20000100800 */
[----:B------:R-:W-:-:S03]  /*b1f0*/  IMAD R19, R19, 0x90, RZ ;  /* 0x0000009013137824 */ /* 0x000fc600078e02ff */
[----:B------:R-:W-:Y:S01]  /*b200*/  STL [R1+0x5a0], RZ ;  /* 0x0005a0ff01007387 */ /* 0x000fe20000100800 */
[----:B------:R-:W-:-:S03]  /*b210*/  IMAD.SHL.U32 R20, R20, 0x2, RZ ;  /* 0x0000000214147824 */ /* 0x000fc600078e00ff */
[----:B------:R-:W-:Y:S04]  /*b220*/  STL [R1+0x5a4], RZ ;  /* 0x0005a4ff01007387 */ /* 0x000fe80000100800 */
[----:B------:R-:W-:Y:S04]  /*b230*/  STL [R1+0x5a8], RZ ;  /* 0x0005a8ff01007387 */ /* 0x000fe80000100800 */
[----:B------:R-:W-:Y:S04]  /*b240*/  STL [R1+0x5ac], RZ ;  /* 0x0005acff01007387 */ /* 0x000fe80000100800 */
[----:B------:R-:W-:Y:S01]  /*b250*/  STL [R1+0x530], RZ ;  /* 0x000530ff01007387 */ /* 0x000fe20000100800 */
[----:B------:R-:W-:-:S03]  /*b260*/  LOP3.LUT R20, R19, 0x30, R20, 0x78, !PT ;  /* 0x0000003013147812 */ /* 0x000fc600078e7814 */
[----:B------:R-:W-:Y:S04]  /*b270*/  STL [R1+0x534], RZ ;  /* 0x000534ff01007387 */ /* 0x000fe80000100800 */
[----:B------:R-:W-:Y:S04]  /*b280*/  STL [R1+0x538], RZ ;  /* 0x000538ff01007387 */ /* 0x000fe80000100800 */
[----:B------:R-:W-:Y:S04]  /*b290*/  STL [R1+0x53c], RZ ;  /* 0x00053cff01007387 */ /* 0x000fe80000100800 */
[----:B------:R-:W-:Y:S01]  /*b2a0*/  STL [R1+0x4f0], RZ ;  /* 0x0004f0ff01007387 */ /* 0x000fe20000100800 */
[----:B--2---:R-:W-:-:S03]  /*b2b0*/  LOP3.LUT R4, R20, 0x400, R4, 0xf8, !PT ;  /* 0x0000040014047812 */ /* 0x004fc600078ef804 */
[----:B------:R-:W-:Y:S04]  /*b2c0*/  STL [R1+0x4f4], RZ ;  /* 0x0004f4ff01007387 */ /* 0x000fe80000100800 */
[----:B------:R-:W-:Y:S04]  /*b2d0*/  STL [R1+0x4f8], RZ ;  /* 0x0004f8ff01007387 */ /* 0x000fe80000100800 */
[----:B------:R-:W-:Y:S04]  /*b2e0*/  STL [R1+0x4fc], RZ ;  /* 0x0004fcff01007387 */ /* 0x000fe80000100800 */
[----:B------:R-:W-:Y:S01]  /*b2f0*/  STL [R1+0x4d0], RZ ;  /* 0x0004d0ff01007387 */ /* 0x000fe20000100800 */
[----:B------:R-:W-:-:S05]  /*b300*/  IMAD.SHL.U32 R2, R9, 0x40, RZ ;  /* 0x0000004009027824 */ /* 0x000fca00078e00ff */
[----:B------:R-:W-:-:S04]  /*b310*/  SHF.R.S32.HI R0, RZ, 0x1f, R2 ;  /* 0x0000001fff007819 */ /* 0x000fc80000011402 */
[----:B------:R-:W-:Y:S02]  /*b320*/  SHF.L.U64.HI R0, R2, 0x1, R0 ;  /* 0x0000000102007819 */ /* 0x000fe40000010200 */
[C---:B------:R-:W-:Y:S02]  /*b330*/  LOP3.LUT R2, R29.reuse, R3, RZ, 0x3c, !PT ;  /* 0x000000031d027212 */ /* 0x040fe400078e3cff */
[C---:B------:R-:W-:Y:S02]  /*b340*/  LOP3.LUT R3, R29.reuse, 0x30, RZ, 0x3c, !PT ;  /* 0x000000301d037812 */ /* 0x040fe400078e3cff */
[C---:B------:R-:W-:Y:S02]  /*b350*/  LOP3.LUT R3, R29.reuse, 0x60, RZ, 0x3c, !PT ;  /* 0x000000601d037812 */ /* 0x040fe400078e3cff */
[----:B------:R-:W-:Y:S01]  /*b360*/  LOP3.LUT R3, R4, 0x40, RZ, 0x3c, !PT ;  /* 0x0000004004037812 */ /* 0x000fe200078e3cff */
[----:B------:R-:W-:Y:S02]  /*b370*/  ULDC UR4, c[0x0][0x18c] ;  /* 0x0000630000047ab9 */ /* 0x000fe40000000800 */
[----:B------:R-:W-:Y:S01]  /*b380*/  USHF.L.U32 UR4, UR4, 0x6, URZ ;  /* 0x0000000604047899 */ /* 0x000fe2000800063f */
[----:B------:R-:W-:-:S02]  /*b390*/  LOP3.LUT R6, R29, 0x10, RZ, 0x3c, !PT ;  /* 0x000000101d067812 */ /* 0x000fc400078e3cff */
[C---:B------:R-:W-:Y:S01]  /*b3a0*/  LOP3.LUT R6, R29.reuse, 0x40, RZ, 0x3c, !PT ;  /* 0x000000401d067812 */ /* 0x040fe200078e3cff */
[----:B------:R-:W-:Y:S01]  /*b3b0*/  USHF.R.S32.HI UR5, URZ, 0x1f, UR4 ;  /* 0x0000001f3f057899 */ /* 0x000fe20008011404 */
[----:B------:R-:W-:Y:S01]  /*b3c0*/  LOP3.LUT R6, R29, 0x70, RZ, 0x3c, !PT ;  /* 0x000000701d067812 */ /* 0x000fe200078e3cff */
[----:B------:R-:W-:Y:S02]  /*b3d0*/  USHF.L.U32 UR8, UR4, 0x1, URZ ;  /* 0x0000000104087899 */ /* 0x000fe4000800063f */
[----:B------:R-:W-:Y:S01]  /*b3e0*/  USHF.L.U64.HI UR5, UR4, 0x1, UR5 ;  /* 0x0000000104057899 */ /* 0x000fe20008010205 */
[----:B---3--:R-:W-:-:S05]  /*b3f0*/  SHF.R.S32.HI R5, RZ, 0x6, R8 ;  /* 0x00000006ff057819 */ /* 0x008fca0000011408 */
[----:B------:R1:W-:Y:S04]  /*b400*/  STL [R1+0x1260], R5 ;  /* 0x0012600501007387 */ /* 0x0003e80000100800 */
[----:B------:R0:W-:Y:S04]  /*b410*/  STL [R1+0x4d4], RZ ;  /* 0x0004d4ff01007387 */ /* 0x0001e80000100800 */
[----:B------:R0:W-:Y:S04]  /*b420*/  STL [R1+0x4d8], RZ ;  /* 0x0004d8ff01007387 */ /* 0x0001e80000100800 */
[----:B------:R0:W-:Y:S04]  /*b430*/  STL [R1+0x4dc], RZ ;  /* 0x0004dcff01007387 */ /* 0x0001e80000100800 */
[----:B------:R0:W-:Y:S04]  /*b440*/  STL [R1+0xc50], R4 ;  /* 0x000c500401007387 */ /* 0x0001e80000100800 */
        /* <DEDUP_REMOVED lines=40> */
[----:B------:R0:W-:Y:S01]  /*b6d0*/  STL [R1+0xc54], R3 ;  /* 0x000c540301007387 */ /* 0x0001e20000100800 */
[----:B-1----:R-:W-:-:S02]  /*b6e0*/  LOP3.LUT R5, R29, 0x20, RZ, 0x3c, !PT ;  /* 0x000000201d057812 */ /* 0x002fc400078e3cff */
[----:B------:R-:W-:Y:S02]  /*b6f0*/  LOP3.LUT R5, R29, 0x50, RZ, 0x3c, !PT ;  /* 0x000000501d057812 */ /* 0x000fe400078e3cff */
[----:B------:R-:W-:-:S06]  /*b700*/  LOP3.LUT R5, R2, 0x40, RZ, 0x3c, !PT ;  /* 0x0000004002057812 */ /* 0x000fcc00078e3cff */
.L_x_3:
[----:B0-----:R-:W2:Y:S01]  /*b710*/  LDL.64 R4, [R1+0xc48] ;  /* 0x000c480001047983 */ /* 0x001ea20000100a00 */
[----:B------:R-:W-:-:S03]  /*b720*/  IMAD.MOV.U32 R3, RZ, RZ, -0x40 ;  /* 0xffffffc0ff037424 */ /* 0x000fc600078e00ff */
[----:B--2---:R0:W-:Y:S04]  /*b730*/  STL [R1+0x38d8], R5 ;  /* 0x0038d80501007387 */ /* 0x0041e80000100800 */
[----:B0-----:R-:W2:Y:S04]  /*b740*/  LDL R5, [R1+0xc68] ;  /* 0x000c680001057983 */ /* 0x001ea80000100800 */
[----:B------:R-:W-:Y:S04]  /*b750*/  STL [R1+0x3860], R24 ;  /* 0x0038601801007387 */ /* 0x000fe80000100800 */
        /* <DEDUP_REMOVED lines=14> */
[----:B------:R0:W-:Y:S04]  /*b840*/  STL [R1+0x38d4], R24 ;  /* 0x0038d41801007387 */ /* 0x0001e80000100800 */
        /* <DEDUP_REMOVED lines=39> */
[----:B-----5:R-:W-:Y:S04]  /*bac0*/  STL [R1+0x37d8], R13 ;  /* 0x0037d80d01007387 */ /* 0x020fe80000100800 */
        /* <DEDUP_REMOVED lines=18> */
[----:B------:R-:W-:Y:S01]  /*bbf0*/  STL [R1+0x37c4], R9 ;  /* 0x0037c40901007387 */ /* 0x000fe20000100800 */
[----:B--2---:R-:W-:-:S03]  /*bc00*/  IMAD R3, R5, R3, c[0x0][0x180] ;  /* 0x0000600005037624 */ /* 0x004fc600078e0203 */
        /* <DEDUP_REMOVED lines=44> */
[----:B------:R-:W2:Y:S01]  /*bed0*/  LDL.LU R5, [R1+0x38d8] ;  /* 0x0038d80001057983 */ /* 0x000ea20000300800 */
[----:B------:R-:W-:-:S02]  /*bee0*/  ISETP.GT.AND P0, PT, R3, RZ, PT ;  /* 0x000000ff0300720c */ /* 0x000fc40003f04270 */
[----:B0-----:R-:W-:Y:S02]  /*bef0*/  PRMT R24, RZ, 0x7610, R24 ;  /* 0x00007610ff187816 */ /* 0x001fe40000000018 */
[----:B-1----:R-:W-:Y:S02]  /*bf00*/  PRMT R25, RZ, 0x7610, R25 ;  /* 0x00007610ff197816 */ /* 0x002fe40000000019 */
[----:B------:R-:W-:-:S07]  /*bf10*/  ISETP.GT.AND P1, PT, R3, 0x1, PT ;  /* 0x000000010300780c */ /* 0x000fce0003f24270 */
[----:B--2---:R-:W2:Y:S04]  /*bf20*/  @P0 LDG.E.U16 R24, [R4.64] ;  /* 0x0000000604180981 */ /* 0x004ea8000c1e1500 */
[----:B--2---:R0:W-:Y:S04]  /*bf30*/  STL [R1+0x10], R24 ;  /* 0x0000101801007387 */ /* 0x0041e80000100800 */
[----:B0-----:R-:W2:Y:S04]  /*bf40*/  LDL.LU R24, [R1+0x38d4] ;  /* 0x0038d40001187983 */ /* 0x001ea80000300800 */
[----:B------:R-:W3:Y:S01]  /*bf50*/  LDL.64 R4, [R1+0xc40] ;  /* 0x000c400001047983 */ /* 0x000ee20000100a00 */
[----:B------:R-:W-:-:S02]  /*bf60*/  ISETP.GT.AND P2, PT, R3, 0x2, PT ;  /* 0x000000020300780c */ /* 0x000fc40003f44270 */
[----:B--2---:R-:W-:Y:S01]  /*bf70*/  PRMT R24, RZ, 0x7610, R24 ;  /* 0x00007610ff187816 */ /* 0x004fe20000000018 */
[----:B---3--:R-:W2:Y:S04]  /*bf80*/  @P0 LDG.E.U16 R25, [R4.64] ;  /* 0x0000000604190981 */ /* 0x008ea8000c1e1500 */
[----:B--2---:R0:W-:Y:S04]  /*bf90*/  STL [R1+0x14], R25 ;  /* 0x0000141901007387 */ /* 0x0041e80000100800 */
[----:B0-----:R-:W2:Y:S04]  /*bfa0*/  LDL.LU R25, [R1+0x38d0] ;  /* 0x0038d00001197983 */ /* 0x001ea80000300800 */
[----:B------:R-:W3:Y:S04]  /*bfb0*/  LDL R4, [R1+0xf5c] ;  /* 0x000f5c0001047983 */ /* 0x000ee80000100800 */
[----:B------:R-:W3:Y:S01]  /*bfc0*/  LDL R5, [R1+0xf60] ;  /* 0x000f600001057983 */ /* 0x000ee20000100800 */
[----:B--2---:R-:W-:-:S02]  /*bfd0*/  PRMT R25, RZ, 0x7610, R25 ;  /* 0x00007610ff197816 */ /* 0x004fc40000000019 */
[----:B---3--:R-:W-:-:S04]  /*bfe0*/  @P1 LOP3.LUT R5, R5, R4, RZ, 0x3c, !PT ;  /* 0x0000000405051212 */ /* 0x008fc800078e3cff */
[----:B------:R-:W-:-:S04]  /*bff0*/  @P1 LOP3.LUT R4, R5, R4, RZ, 0x3c, !PT ;  /* 0x0000000405041212 */ /* 0x000fc800078e3cff */
[----:B------:R-:W-:-:S05]  /*c000*/  @P1 LOP3.LUT R5, R5, R4, RZ, 0x3c, !PT ;  /* 0x0000000405051212 */ /* 0x000fca00078e3cff */
[----:B------:R-:W2:Y:S04]  /*c010*/  @P1 LDG.E.U16 R24, [R4.64] ;  /* 0x0000000604181981 */ /* 0x000ea8000c1e1500 */
[----:B--2---:R0:W-:Y:S04]  /*c020*/  STL [R1+0x20], R24 ;  /* 0x0000201801007387 */ /* 0x0041e80000100800 */
[----:B0-----:R-:W2:Y:S04]  /*c030*/  LDL.LU R24, [R1+0x38cc] ;  /* 0x0038cc0001187983 */ /* 0x001ea80000300800 */
[----:B------:R-:W3:Y:S04]  /*c040*/  LDL R4, [R1+0xf54] ;  /* 0x000f540001047983 */ /* 0x000ee80000100800 */
[----:B------:R-:W3:Y:S01]  /*c050*/  LDL R5, [R1+0xf58] ;  /* 0x000f580001057983 */ /* 0x000ee20000100800 */
[----:B------:R-:W-:-:S02]  /*c060*/  ISETP.GT.AND P0, PT, R3, 0x3, PT ;  /* 0x000000030300780c */ /* 0x000fc40003f04270 */
[----:B--2---:R-:W-:Y:S02]  /*c070*/  PRMT R24, RZ, 0x7610, R24 ;  /* 0x00007610ff187816 */ /* 0x004fe40000000018 */
        /* <DEDUP_REMOVED lines=103> */
[----:B------:R-:W-:-:S02]  /*c6f0*/  PRMT R28, RZ, 0x7610, R28 ;  /* 0x00007610ff1c7816 */ /* 0x000fc4000000001c */
[----:B------:R-:W-:Y:S02]  /*c700*/  ISETP.GT.AND P0, PT, R3, 0x9, PT ;  /* 0x000000090300780c */ /* 0x000fe40003f04270 */
        /* <DEDUP_REMOVED lines=17> */
[----:B------:R-:W3:Y:S02]  /*c820*/  LDL R5, [R1+0xef0] ;  /* 0x000ef00001057983 */ /* 0x000ee40000100800 */
[----:B---3--:R-:W-:-:S04]  /*c830*/  @P2 LOP3.LUT R5, R5, R4, RZ, 0x3c, !PT ;  /* 0x0000000405052212 */ /* 0x008fc800078e3cff */
[----:B------:R-:W-:-:S04]  /*c840*/  @P2 LOP3.LUT R4, R5, R4, RZ, 0x3c, !PT ;  /* 0x0000000405042212 */ /* 0x000fc800078e3cff */
[----:B------:R-:W-:-:S05]  /*c850*/  @P2 LOP3.LUT R5, R5, R4, RZ, 0x3c, !PT ;  /* 0x0000000405052212 */ /* 0x000fca00078e3cff */
[----:B------:R-:W3:Y:S04]  /*c860*/  @P2 LDG.E.U16 R24, [R4.64] ;  /* 0x0000000604182981 */ /* 0x000ee8000c1e1500 */
[----:B---3--:R0:W-:Y:S04]  /*c870*/  STL [R1], R24 ;  /* 0x0000001801007387 */ /* 0x0081e80000100800 */
[----:B0-----:R-:W3:Y:S04]  /*c880*/  LDL.LU R24, [R1+0x3894] ;  /* 0x0038940001187983 */ /* 0x001ee80000300800 */
[----:B------:R-:W4:Y:S04]  /*c890*/  LDL R4, [R1+0xee4] ;  /* 0x000ee40001047983 */ /* 0x000f280000100800 */
[----:B------:R-:W4:Y:S01]  /*c8a0*/  LDL R5, [R1+0xee8] ;  /* 0x000ee80001057983 */ /* 0x000f220000100800 */
[----:B------:R-:W-:-:S02]  /*c8b0*/  ISETP.GT.AND P1, PT, R3, 0xa, PT ;  /* 0x0000000a0300780c */ /* 0x000fc40003f24270 */
[----:B---3--:R-:W-:Y:S02]  /*c8c0*/  PRMT R24, RZ, 0x7610, R24 ;  /* 0x00007610ff187816 */ /* 0x008fe40000000018 */
[----:B----4-:R-:W-:-:S04]  /*c8d0*/  @P2 LOP3.LUT R5, R5, R4, RZ, 0x3c, !PT ;  /* 0x0000000405052212 */ /* 0x010fc800078e3cff */
[----:B------:R-:W-:-:S04]  /*c8e0*/  @P2 LOP3.LUT R4, R5, R4, RZ, 0x3c, !PT ;  /* 0x0000000405042212 */ /* 0x000fc800078e3cff */
[----:B------:R-:W-:-:S05]  /*c8f0*/  @P2 LOP3.LUT R5, R5, R4, RZ, 0x3c, !PT ;  /* 0x0000000405052212 */ /* 0x000fca00078e3cff */
[----:B------:R0:W3:Y:S04]  /*c900*/  @P2 LDG.E.U16 R28, [R4.64] ;  /* 0x00000006041c2981 */ /* 0x0000e8000c1e1500 */
[----:B0-----:R-:W4:Y:S04]  /*c910*/  LDL R4, [R1+0xedc] ;  /* 0x000edc0001047983 */ /* 0x001f280000100800 */
[----:B------:R-:W4:Y:S01]  /*c920*/  LDL R5, [R1+0xee0] ;  /* 0x000ee00001057983 */ /* 0x000f220000100800 */
[----:B--2---:R-:W-:-:S03]  /*c930*/  PRMT R25, RZ, 0x7610, R25 ;  /* 0x00007610ff197816 */ /* 0x004fc60000000019 */
[----:B---3--:R-:W-:Y:S04]  /*c940*/  STL [R1+0x3728], R28 ;  /* 0x0037281c01007387 */ /* 0x008fe80000100800 */
[----:B------:R-:W-:Y:S01]  /*c950*/  STL [R1+0x3754], R28 ;  /* 0x0037541c01007387 */ /* 0x000fe20000100800 */
[----:B----4-:R-:W-:-:S04]  /*c960*/  @P0 LOP3.LUT R5, R5, R4, RZ, 0x3c, !PT ;  /* 0x0000000405050212 */ /* 0x010fc800078e3cff */
        /* <DEDUP_REMOVED lines=135> */
[----:B------:R0:W2:Y:S04]  /*d1e0*/  @P1 LDG.E.U16 R24, [R4.64] ;  /* 0x0000000604181981 */ /* 0x0000a8000c1e1500 */
[----:B0-----:R-:W3:Y:S04]  /*d1f0*/  LDL R4, [R1+0xe64] ;  /* 0x000e640001047983 */ /* 0x001ee80000100800 */
[----:B------:R-:W3:Y:S01]  /*d200*/  LDL R5, [R1+0xe68] ;  /* 0x000e680001057983 */ /* 0x000ee20000100800 */
[----:B------:R-:W-:Y:S02]  /*d210*/  PRMT R20, RZ, 0x7610, R20 ;  /* 0x00007610ff147816 */ /* 0x000fe40000000014 */
[----:B------:R-:W-:-:S02]  /*d220*/  PRMT R0, RZ, 0x7610, R0 ;  /* 0x00007610ff007816 */ /* 0x000fc40000000000 */
[----:B------:R-:W-:Y:S01]  /*d230*/  ISETP.GT.AND P0, PT, R3, 0x12, PT ;  /* 0x000000120300780c */ /* 0x000fe20003f04270 */
[----:B--2---:R-:W-:Y:S01]  /*d240*/  STL [R1+0x372c], R24 ;  /* 0x00372c1801007387 */ /* 0x004fe20000100800 */
[----:B---3--:R-:W-:-:S04]  /*d250*/  @P1 LOP3.LUT R5, R5, R4, RZ, 0x3c, !PT ;  /* 0x0000000405051212 */ /* 0x008fc800078e3cff */
[----:B------:R-:W-:-:S04]  /*d260*/  @P1 LOP3.LUT R4, R5, R4, RZ, 0x3c, !PT ;  /* 0x0000000405041212 */ /* 0x000fc800078e3cff */
[----:B------:R-:W-:-:S05]  /*d270*/  @P1 LOP3.LUT R5, R5, R4, RZ, 0x3c, !PT ;  /* 0x0000000405051212 */ /* 0x000fca00078e3cff */
[----:B------:R0:W2:Y:S04]  /*d280*/  @P1 LDG.E.U16 R25, [R4.64] ;  /* 0x0000000604191981 */ /* 0x0000a8000c1e1500 */
[----:B0-----:R-:W3:Y:S04]  /*d290*/  LDL R4, [R1+0xe5c] ;  /* 0x000e5c0001047983 */ /* 0x001ee80000100800 */
[----:B------:R-:W3:Y:S04]  /*d2a0*/  LDL R5, [R1+0xe60] ;  /* 0x000e600001057983 */ /* 0x000ee80000100800 */
[----:B--2---:R-:W-:Y:S01]  /*d2b0*/  STL [R1+0x3730], R25 ;  /* 0x0037301901007387 */ /* 0x004fe20000100800 */
        /* <DEDUP_REMOVED lines=14> */
[----:B------:R0:W2:Y:S04]  /*d3a0*/  @P2 LDG.E.U16 R0, [R4.64] ;  /* 0x0000000604002981 */ /* 0x0000a8000c1e1500 */
[----:B0-----:R-:W3:Y:S04]  /*d3b0*/  LDL R4, [R1+0xe4c] ;  /* 0x000e4c0001047983 */ /* 0x001ee80000100800 */
[----:B------:R-:W3:Y:S01]  /*d3c0*/  LDL R5, [R1+0xe50] ;  /* 0x000e500001057983 */ /* 0x000ee20000100800 */
[----:B------:R-:W-:-:S03]  /*d3d0*/  ISETP.GT.AND P2, PT, R3, 0x14, PT ;  /* 0x000000140300780c */ /* 0x000fc60003f44270 */
[----:B--2---:R-:W-:Y:S04]  /*d3e0*/  STL [R1+0x36fc], R0 ;  /* 0x0036fc0001007387 */ /* 0x004fe80000100800 */
[----:B------:R-:W-:Y:S04]  /*d3f0*/  STL [R1+0x3700], R0 ;  /* 0x0037000001007387 */ /* 0x000fe80000100800 */
[----:B------:R-:W-:Y:S01]  /*d400*/  STL [R1+0x3704], R0 ;  /* 0x0037040001007387 */ /* 0x000fe20000100800 */
        /* <DEDUP_REMOVED lines=75> */
[----:B------:R-:W-:Y:S02]  /*d8c0*/  PRMT R27, RZ, 0x7610, R27 ;  /* 0x00007610ff1b7816 */ /* 0x000fe4000000001b */
        /* <DEDUP_REMOVED lines=14> */
[----:B---3--:R0:W-:Y:S04]  /*d9b0*/  STL [R1+0x1bc], R21 ;  /* 0x0001bc1501007387 */ /* 0x0081e80000100800 */
[----:B0-----:R-:W3:Y:S04]  /*d9c0*/  LDL.LU R21, [R1+0x3830] ;  /* 0x0038300001157983 */ /* 0x001ee80000300800 */
[----:B------:R-:W4:Y:S04]  /*d9d0*/  LDL R4, [R1+0xdfc] ;  /* 0x000dfc0001047983 */ /* 0x000f280000100800 */
[----:B------:R-:W4:Y:S01]  /*d9e0*/  LDL R5, [R1+0xe00] ;  /* 0x000e000001057983 */ /* 0x000f220000100800 */
[----:B--2---:R-:W-:-:S02]  /*d9f0*/  PRMT R20, RZ, 0x7610, R20 ;  /* 0x00007610ff147816 */ /* 0x004fc40000000014 */
[----:B------:R-:W-:Y:S02]  /*da00*/  ISETP.GT.AND P1, PT, R3, 0x19, PT ;  /* 0x000000190300780c */ /* 0x000fe40003f24270 */
[----:B----4-:R-:W-:-:S04]  /*da10*/  @P2 LOP3.LUT R5, R5, R4, RZ, 0x3c, !PT ;  /* 0x0000000405052212 */ /* 0x010fc800078e3cff */
[----:B------:R-:W-:-:S04]  /*da20*/  @P2 LOP3.LUT R4, R5, R4, RZ, 0x3c, !PT ;  /* 0x0000000405042212 */ /* 0x000fc800078e3cff */
[----:B------:R-:W-:-:S05]  /*da30*/  @P2 LOP3.LUT R5, R5, R4, RZ, 0x3c, !PT ;  /* 0x0000000405052212 */ /* 0x000fca00078e3cff */
[----:B------:R-:W2:Y:S04]  /*da40*/  @P2 LDG.E.U16 R26, [R4.64] ;  /* 0x00000006041a2981 */ /* 0x000ea8000c1e1500 */
[----:B--2---:R0:W-:Y:S04]  /*da50*/  STL [R1+0x1b8], R26 ;  /* 0x0001b81a01007387 */ /* 0x0041e80000100800 */
[----:B0-----:R-:W2:Y:S04]  /*da60*/  LDL.LU R26, [R1+0x382c] ;  /* 0x00382c00011a7983 */ /* 0x001ea80000300800 */
[----:B------:R-:W4:Y:S04]  /*da70*/  LDL R4, [R1+0xdf4] ;  /* 0x000df40001047983 */ /* 0x000f280000100800 */
[----:B------:R-:W4:Y:S02]  /*da80*/  LDL R5, [R1+0xdf8] ;  /* 0x000df80001057983 */ /* 0x000f240000100800 */
[----:B----4-:R-:W-:-:S04]  /*da90*/  @P2 LOP3.LUT R5, R5, R4, RZ, 0x3c, !PT ;  /* 0x0000000405052212 */ /* 0x010fc800078e3cff */
[----:B------:R-:W-:-:S04]  /*daa0*/  @P2 LOP3.LUT R4, R5, R4, RZ, 0x3c, !PT ;  /* 0x0000000405042212 */ /* 0x000fc800078e3cff */
[----:B------:R-:W-:-:S05]  /*dab0*/  @P2 LOP3.LUT R5, R5, R4, RZ, 0x3c, !PT ;  /* 0x0000000405052212 */ /* 0x000fca00078e3cff */
[----:B------:R-:W4:Y:S04]  /*dac0*/  @P2 LDG.E.U16 R27, [R4.64] ;  /* 0x00000006041b2981 */ /* 0x000f28000c1e1500 */
[----:B----4-:R0:W-:Y:S04]  /*dad0*/  STL [R1+0x1b4], R27 ;  /* 0x0001b41b01007387 */ /* 0x0101e80000100800 */
[----:B0-----:R-:W4:Y:S04]  /*dae0*/  LDL.LU R27, [R1+0x3828] ;  /* 0x00382800011b7983 */ /* 0x001f280000300800 */
[----:B------:R-:W2:Y:S04]  /*daf0*/  LDL R4, [R1+0xdec] ;  /* 0x000dec0001047983 */ /* 0x000ea80000100800 */
[----:B------:R-:W2:Y:S01]  /*db00*/  LDL R5, [R1+0xdf0] ;  /* 0x000df00001057983 */ /* 0x000ea20000100800 */
[----:B---3--:R-:W-:-:S02]  /*db10*/  PRMT R21, RZ, 0x7610, R21 ;  /* 0x00007610ff157816 */ /* 0x008fc40000000015 */
[----:B--2---:R-:W-:-:S04]  /*db20*/  @P0 LOP3.LUT R5, R5, R4, RZ, 0x3c, !PT ;  /* 0x0000000405050212 */ /* 0x004fc800078e3cff */
[----:B------:R-:W-:-:S04]  /*db30*/  @P0 LOP3.LUT R4, R5, R4, RZ, 0x3c, !PT ;  /* 0x0000000405040212 */ /* 0x000fc800078e3cff */
[----:B------:R-:W-:-:S05]  /*db40*/  @P0 LOP3.LUT R5, R5, R4, RZ, 0x3c, !PT ;  /* 0x0000000405050212 */ /* 0x000fca00078e3cff */
[----:B------:R0:W2:Y:S04]  /*db50*/  @P0 LDG.E.U16 R20, [R4.64] ;  /* 0x0000000604140981 */ /* 0x0000a8000c1e1500 */
[----:B0-----:R-:W3:Y:S04]  /*db60*/  LDL R4, [R1+0xde4] ;  /* 0x000de40001047983 */ /* 0x001ee80000100800 */
[----:B------:R-:W3:Y:S01]  /*db70*/  LDL R5, [R1+0xde8] ;  /* 0x000de80001057983 */ /* 0x000ee20000100800 */
[----:B------:R-:W-:Y:S02]  /*db80*/  PRMT R26, RZ, 0x7610, R26 ;  /* 0x00007610ff1a7816 */ /* 0x000fe4000000001a */
[----:B------:R-:W-:-:S02]  /*db90*/  ISETP.GT.AND P2, PT, R3, 0x1a, PT ;  /* 0x0000001a0300780c */ /* 0x000fc40003f44270 */
[----:B---3--:R-:W-:-:S04]  /*dba0*/  @P0 LOP3.LUT R5, R5, R4, RZ, 0x3c, !PT ;  /* 0x0000000405050212 */ /* 0x008fc800078e3cff */
[----:B------:R-:W-:-:S04]  /*dbb0*/  @P0 LOP3.LUT R4, R5, R4, RZ, 0x3c, !PT ;  /* 0x0000000405040212 */ /* 0x000fc800078e3cff */
[----:B------:R-:W-:-:S05]  /*dbc0*/  @P0 LOP3.LUT R5, R5, R4, RZ, 0x3c, !PT ;  /* 0x0000000405050212 */ /* 0x000fca00078e3cff */
[----:B------:R0:W3:Y:S04]  /*dbd0*/  @P0 LDG.E.U16 R21, [R4.64] ;  /* 0x0000000604150981 */ /* 0x0000e8000c1e1500 */
[----:B0-----:R-:W2:Y:S04]  /*dbe0*/  LDL R4, [R1+0xddc] ;  /* 0x000ddc0001047983 */ /* 0x001ea80000100800 */
[----:B------:R-:W2:Y:S01]  /*dbf0*/  LDL R5, [R1+0xde0] ;  /* 0x000de00001057983 */ /* 0x000ea20000100800 */
[----:B----4-:R-:W-:Y:S02]  /*dc00*/  PRMT R27, RZ, 0x7610, R27 ;  /* 0x00007610ff1b7816 */ /* 0x010fe4000000001b */
[----:B--2---:R-:W-:-:S04]  /*dc10*/  @P1 LOP3.LUT R5, R5, R4, RZ, 0x3c, !PT ;  /* 0x0000000405051212 */ /* 0x004fc800078e3cff */
[----:B------:R-:W-:-:S04]  /*dc20*/  @P1 LOP3.LUT R4, R5, R4, RZ, 0x3c, !PT ;  /* 0x0000000405041212 */ /* 0x000fc800078e3cff */
[----:B------:R-:W-:-:S05]  /*dc30*/  @P1 LOP3.LUT R5, R5, R4, RZ, 0x3c, !PT ;  /* 0x0000000405051212 */ /* 0x000fca00078e3cff */
[----:B------:R0:W2:Y:S04]  /*dc40*/  @P1 LDG.E.U16 R26, [R4.64] ;  /* 0x00000006041a1981 */ /* 0x0000a8000c1e1500 */
[----:B0-----:R-:W4:Y:S04]  /*dc50*/  LDL R4, [R1+0xdd4] ;  /* 0x000dd40001047983 */ /* 0x001f280000100800 */
[----:B------:R-:W4:Y:S01]  /*dc60*/  LDL R5, [R1+0xdd8] ;  /* 0x000dd80001057983 */ /* 0x000f220000100800 */
[----:B------:R-:W-:Y:S02]  /*dc70*/  PRMT R17, RZ, 0x7610, R17 ;  /* 0x00007610ff117816 */ /* 0x000fe40000000011 */
[----:B------:R-:W-:-:S02]  /*dc80*/  PRMT R16, RZ, 0x7610, R16 ;  /* 0x00007610ff107816 */ /* 0x000fc40000000010 */
[----:B------:R-:W-:Y:S01]  /*dc90*/  ISETP.GT.AND P0, PT, R3, 0x1b, PT ;  /* 0x0000001b0300780c */ /* 0x000fe20003f04270 */
[----:B--2---:R-:W-:Y:S04]  /*dca0*/  STL [R1+0x3708], R26 ;  /* 0x0037081a01007387 */ /* 0x004fe80000100800 */
[----:B------:R-:W-:Y:S01]  /*dcb0*/  STL [R1+0x370c], R26 ;  /* 0x00370c1a01007387 */ /* 0x000fe20000100800 */
[----:B----4-:R-:W-:-:S04]  /*dcc0*/  @P1 LOP3.LUT R5, R5, R4, RZ, 0x3c, !PT ;  /* 0x0000000405051212 */ /* 0x010fc800078e3cff */
[----:B------:R-:W-:-:S04]  /*dcd0*/  @P1 LOP3.LUT R4, R5, R4, RZ, 0x3c, !PT ;  /* 0x0000000405041212 */ /* 0x000fc800078e3cff */
[----:B------:R-:W-:-:S05]  /*dce0*/  @P1 LOP3.LUT R5, R5, R4, RZ, 0x3c, !PT ;  /* 0x0000000405051212 */ /* 0x000fca00078e3cff */
[----:B------:R0:W2:Y:S04]  /*dcf0*/  @P1 LDG.E.U16 R27, [R4.64] ;  /* 0x00000006041b1981 */ /* 0x0000a8000c1e1500 */
[----:B0-----:R-:W4:Y:S04]  /*dd00*/  LDL R4, [R1+0xdcc] ;  /* 0x000dcc0001047983 */ /* 0x001f280000100800 */
[----:B------:R-:W4:Y:S01]  /*dd10*/  LDL R5, [R1+0xdd0] ;  /* 0x000dd00001057983 */ /* 0x000f220000100800 */
[----:B------:R-:W-:-:S03]  /*dd20*/  ISETP.GT.AND P1, PT, R3, 0x1c, PT ;  /* 0x0000001c0300780c */ /* 0x000fc60003f24270 */
[----:B--2---:R-:W-:Y:S04]  /*dd30*/  STL [R1+0x3710], R27 ;  /* 0x0037101b01007387 */ /* 0x004fe80000100800 */
[----:B------:R-:W-:Y:S01]  /*dd40*/  STL [R1+0x3714], R27 ;  /* 0x0037141b01007387 */ /* 0x000fe20000100800 */
[----:B----4-:R-:W-:-:S04]  /*dd50*/  @P2 LOP3.LUT R5, R5, R4, RZ, 0x3c, !PT ;  /* 0x0000000405052212 */ /* 0x010fc800078e3cff */
[----:B------:R-:W-:-:S04]  /*dd60*/  @P2 LOP3.LUT R4, R5, R4, RZ, 0x3c, !PT ;  /* 0x0000000405042212 */ /* 0x000fc800078e3cff */
[----:B------:R-:W-:-:S05]  /*dd70*/  @P2 LOP3.LUT R5, R5, R4, RZ, 0x3c, !PT ;  /* 0x0000000405052212 */ /* 0x000fca00078e3cff */
[----:B------:R-:W2:Y:S04]  /*dd80*/  @P2 LDG.E.U16 R17, [R4.64] ;  /* 0x0000000604112981 */ /* 0x000ea8000c1e1500 */
[----:B--2---:R0:W-:Y:S04]  /*dd90*/  STL [R1+0x154], R17 ;  /* 0x0001541101007387 */ /* 0x0041e80000100800 */
[----:B0-----:R-:W2:Y:S04]  /*dda0*/  LDL.LU R17, [R1+0x3824] ;  /* 0x0038240001117983 */ /* 0x001ea80000300800 */
[----:B------:R-:W4:Y:S04]  /*ddb0*/  LDL R4, [R1+0xdc4] ;  /* 0x000dc40001047983 */ /* 0x000f280000100800 */
[----:B------:R-:W4:Y:S01]  /*ddc0*/  LDL R5, [R1+0xdc8] ;  /* 0x000dc80001057983 */ /* 0x000f220000100800 */
[----:B--2---:R-:W-:-:S02]  /*ddd0*/  PRMT R17, RZ, 0x7610, R17 ;  /* 0x00007610ff117816 */ /* 0x004fc40000000011 */
        /* <DEDUP_REMOVED lines=8> */
[----:B------:R-:W-:-:S02]  /*de60*/  ISETP.GT.AND P2, PT, R3, 0x1d, PT ;  /* 0x0000001d0300780c */ /* 0x000fc40003f44270 */
[----:B--2---:R-:W-:Y:S02]  /*de70*/  PRMT R16, RZ, 0x7610, R16 ;  /* 0x00007610ff107816 */ /* 0x004fe40000000010 */
        /* <DEDUP_REMOVED lines=45> */
[----:B------:R-:W-:-:S02]  /*e150*/  PRMT R22, RZ, 0x7610, R22 ;  /* 0x00007610ff167816 */ /* 0x000fc40000000016 */
[----:B------:R-:W-:Y:S02]  /*e160*/  ISETP.GT.AND P1, PT, R3, 0x1f, PT ;  /* 0x0000001f0300780c */ /* 0x000fe40003f24270 */
        /* <DEDUP_REMOVED lines=10> */
[----:B------:R-:W-:Y:S02]  /*e210*/  PRMT R23, RZ, 0x7610, R23 ;  /* 0x00007610ff177816 */ /* 0x000fe40000000017 */
[----:B------:R-:W-:Y:S02]  /*e220*/  ISETP.GT.AND P2, PT, R3, 0x20, PT ;  /* 0x000000200300780c */ /* 0x000fe40003f44270 */
[----:B----4-:R-:W-:-:S04]  /*e230*/  @P0 LOP3.LUT R5, R5, R4, RZ, 0x3c, !PT ;  /* 0x0000000405050212 */ /* 0x010fc800078e3cff */
[----:B------:R-:W-:-:S04]  /*e240*/  @P0 LOP3.LUT R4, R5, R4, RZ, 0x3c, !PT ;  /* 0x0000000405040212 */ /* 0x000fc800078e3cff */
[----:B------:R-:W-:-:S05]  /*e250*/  @P0 LOP3.LUT R5, R5, R4, RZ, 0x3c, !PT ;  /* 0x0000000405050212 */ /* 0x000fca00078e3cff */
[----:B------:R-:W4:Y:S04]  /*e260*/  @P0 LDG.E.U16 R17, [R4.64] ;  /* 0x0000000604110981 */ /* 0x000f28000c1e1500 */
[----:B----4-:R0:W-:Y:S04]  /*e270*/  STL [R1+0x190], R17 ;  /* 0x0001901101007387 */ /* 0x0101e80000100800 */
[----:B0-----:R-:W4:Y:S04]  /*e280*/  LDL.LU R17, [R1+0x3804] ;  /* 0x0038040001117983 */ /* 0x001f280000300800 */
[----:B------:R-:W2:Y:S04]  /*e290*/  LDL R4, [R1+0xd84] ;  /* 0x000d840001047983 */ /* 0x000ea80000100800 */
[----:B------:R-:W2:Y:S02]  /*e2a0*/  LDL R5, [R1+0xd88] ;  /* 0x000d880001057983 */ /* 0x000ea40000100800 */
[----:B--2---:R-:W-:-:S04]  /*e2b0*/  @P0 LOP3.LUT R5, R5, R4, RZ, 0x3c, !PT ;  /* 0x0000000405050212 */ /* 0x004fc800078e3cff */
[----:B------:R-:W-:-:S04]  /*e2c0*/  @P0 LOP3.LUT R4, R5, R4, RZ, 0x3c, !PT ;  /* 0x0000000405040212 */ /* 0x000fc800078e3cff */
[----:B------:R-:W-:-:S05]  /*e2d0*/  @P0 LOP3.LUT R5, R5, R4, RZ, 0x3c, !PT ;  /* 0x0000000405050212 */ /* 0x000fca00078e3cff */
[----:B------:R-:W2:Y:S04]  /*e2e0*/  @P0 LDG.E.U16 R22, [R4.64] ;  /* 0x0000000604160981 */ /* 0x000ea8000c1e1500 */
[----:B--2---:R0:W-:Y:S04]  /*e2f0*/  STL [R1+0x18c], R22 ;  /* 0x00018c1601007387 */ /* 0x0041e80000100800 */
[----:B0-----:R-:W2:Y:S04]  /*e300*/  LDL.LU R22, [R1+0x3800] ;  /* 0x0038000001167983 */ /* 0x001ea80000300800 */
[----:B------:R-:W2:Y:S04]  /*e310*/  LDL R4, [R1+0xd7c] ;  /* 0x000d7c0001047983 */ /* 0x000ea80000100800 */
[----:B------:R-:W2:Y:S01]  /*e320*/  LDL R5, [R1+0xd80] ;  /* 0x000d800001057983 */ /* 0x000ea20000100800 */
[----:B------:R-:W-:-:S02]  /*e330*/  PRMT R16, RZ, 0x7610, R16 ;  /* 0x00007610ff107816 */ /* 0x000fc40000000010 */
[----:B----4-:R-:W-:Y:S02]  /*e340*/  PRMT R17, RZ, 0x7610, R17 ;  /* 0x00007610ff117816 */ /* 0x010fe40000000011 */
[----:B------:R-:W-:Y:S02]  /*e350*/  ISETP.GT.AND P0, PT, R3, 0x21, PT ;  /* 0x000000210300780c */ /* 0x000fe40003f04270 */
[----:B--2---:R-:W-:-:S04]  /*e360*/  @P1 LOP3.LUT R5, R5, R4, RZ, 0x3c, !PT ;  /* 0x0000000405051212 */ /* 0x004fc800078e3cff */
[----:B------:R-:W-:-:S04]  /*e370*/  @P1 LOP3.LUT R4, R5, R4, RZ, 0x3c, !PT ;  /* 0x0000000405041212 */ /* 0x000fc800078e3cff */
[----:B------:R-:W-:-:S05]  /*e380*/  @P1 LOP3.LUT R5, R5, R4, RZ, 0x3c, !PT ;  /* 0x0000000405051212 */ /* 0x000fca00078e3cff */
[----:B------:R0:W2:Y:S04]  /*e390*/  @P1 LDG.E.U16 R2, [R4.64] ;  /* 0x0000000604021981 */ /* 0x0000a8000c1e1500 */
[----:B0-----:R-:W4:Y:S04]  /*e3a0*/  LDL R4, [R1+0xd74] ;  /* 0x000d740001047983 */ /* 0x001f280000100800 */
[----:B------:R-:W4:Y:S04]  /*e3b0*/  LDL R5, [R1+0xd78] ;  /* 0x000d780001057983 */ /* 0x000f280000100800 */
[----:B--2---:R-:W-:Y:S01]  /*e3c0*/  STL [R1+0x36c4], R2 ;  /* 0x0036c40201007387 */ /* 0x004fe20000100800 */
        /* <DEDUP_REMOVED lines=11> */
[----:B------:R0:W4:Y:S04]  /*e480*/  @P2 LDG.E.U16 R16, [R4.64] ;  /* 0x0000000604102981 */ /* 0x000128000c1e1500 */
[----:B0-----:R-:W2:Y:S04]  /*e490*/  LDL R4, [R1+0xd64] ;  /* 0x000d640001047983 */ /* 0x001ea80000100800 */
[----:B------:R-:W2:Y:S01]  /*e4a0*/  LDL R5, [R1+0xd68] ;  /* 0x000d680001057983 */ /* 0x000ea20000100800 */
[----:B------:R-:W-:Y:S02]  /*e4b0*/  PRMT R22, RZ, 0x7610, R22 ;  /* 0x00007610ff167816 */ /* 0x000fe40000000016 */
[----:B------:R-:W-:-:S02]  /*e4c0*/  ISETP.GT.AND P1, PT, R3, 0x22, PT ;  /* 0x000000220300780c */ /* 0x000fc40003f24270 */
[----:B--2---:R-:W-:-:S04]  /*e4d0*/  @P2 LOP3.LUT R5, R5, R4, RZ, 0x3c, !PT ;  /* 0x0000000405052212 */ /* 0x004fc800078e3cff */
[----:B------:R-:W-:-:S04]  /*e4e0*/  @P2 LOP3.LUT R4, R5, R4, RZ, 0x3c, !PT ;  /* 0x0000000405042212 */ /* 0x000fc800078e3cff */
[----:B------:R-:W-:-:S05]  /*e4f0*/  @P2 LOP3.LUT R5, R5, R4, RZ, 0x3c, !PT ;  /* 0x0000000405052212 */ /* 0x000fca00078e3cff */
[----:B------:R0:W2:Y:S04]  /*e500*/  @P2 LDG.E.U16 R17, [R4.64] ;  /* 0x0000000604112981 */ /* 0x0000a8000c1e1500 */
[----:B0-----:R-:W2:Y:S04]  /*e510*/  LDL R4, [R1+0xd5c] ;  /* 0x000d5c0001047983 */ /* 0x001ea80000100800 */
[----:B------:R-:W2:Y:S01]  /*e520*/  LDL R5, [R1+0xd60] ;  /* 0x000d600001057983 */ /* 0x000ea20000100800 */
[----:B------:R-:W-:Y:S02]  /*e530*/  PRMT R23, RZ, 0x7610, R23 ;  /* 0x00007610ff177816 */ /* 0x000fe40000000017 */
[----:B--2---:R-:W-:-:S04]  /*e540*/  @P0 LOP3.LUT R5, R5, R4, RZ, 0x3c, !PT ;  /* 0x0000000405050212 */ /* 0x004fc800078e3cff */
        /* <DEDUP_REMOVED lines=8> */
[----:B--2---:R-:W-:Y:S04]  /*e5d0*/  STL [R1+0x3718], R22 ;  /* 0x0037181601007387 */ /* 0x004fe80000100800 */
[----:B------:R-:W-:Y:S01]  /*e5e0*/  STL [R1+0x371c], R22 ;  /* 0x00371c1601007387 */ /* 0x000fe20000100800 */
        /* <DEDUP_REMOVED lines=21> */
[----:B------:R-:W2:Y:S04]  /*e740*/  LDL R4, [R1+0xd3c] ;  /* 0x000d3c0001047983 */ /* 0x000ea80000100800 */
[----:B------:R-:W2:Y:S01]  /*e750*/  LDL R5, [R1+0xd40] ;  /* 0x000d400001057983 */ /* 0x000ea20000100800 */
[----:B---3--:R-:W-:-:S02]  /*e760*/  PRMT R13, RZ, 0x7610, R13 ;  /* 0x00007610ff0d7816 */ /* 0x008fc4000000000d */
[----:B--2---:R-:W-:-:S04]  /*e770*/  @P2 LOP3.LUT R5, R5, R4, RZ, 0x3c, !PT ;  /* 0x0000000405052212 */ /* 0x004fc800078e3cff */
        /* <DEDUP_REMOVED lines=74> */
[----:B------:R-:W-:-:S02]  /*ec20*/  PRMT R18, RZ, 0x7610, R18 ;  /* 0x00007610ff127816 */ /* 0x000fc40000000012 */
        /* <DEDUP_REMOVED lines=9> */
[----:B------:R-:W-:Y:S02]  /*ecc0*/  ISETP.GT.AND P0, PT, R3, 0x28, PT ;  /* 0x000000280300780c */ /* 0x000fe40003f04270 */
        /* <DEDUP_REMOVED lines=9> */
[----:B--2---:R-:W-:-:S04]  /*ed60*/  @P0 LOP3.LUT R5, R5, R4, RZ, 0x3c, !PT ;  /* 0x0000000405050212 */ /* 0x004fc800078e3cff */
[----:B------:R-:W-:-:S04]  /*ed70*/  @P0 LOP3.LUT R4, R5, R4, RZ, 0x3c, !PT ;  /* 0x0000000405040212 */ /* 0x000fc800078e3cff */
[----:B------:R-:W-:-:S05]  /*ed80*/  @P0 LOP3.LUT R5, R5, R4, RZ, 0x3c, !PT ;  /* 0x0000000405050212 */ /* 0x000fca00078e3cff */
[----:B------:R0:W2:Y:S04]  /*ed90*/  @P0 LDG.E.U16 R13, [R4.64] ;  /* 0x00000006040d0981 */ /* 0x0000a8000c1e1500 */
[----:B0-----:R-:W2:Y:S04]  /*eda0*/  LDL R4, [R1+0xce4] ;  /* 0x000ce40001047983 */ /* 0x001ea80000100800 */
[----:B------:R-:W2:Y:S01]  /*edb0*/  LDL R5, [R1+0xce8] ;  /* 0x000ce80001057983 */ /* 0x000ea20000100800 */
[----:B---3--:R-:W-:Y:S02]  /*edc0*/  PRMT R12, RZ, 0x7610, R12 ;  /* 0x00007610ff0c7816 */ /* 0x008fe4000000000c */
[----:B------:R-:W-:-:S02]  /*edd0*/  ISETP.GT.AND P1, PT, R3, 0x29, PT ;  /* 0x000000290300780c */ /* 0x000fc40003f24270 */
[----:B--2---:R-:W-:-:S04]  /*ede0*/  @P0 LOP3.LUT R5, R5, R4, RZ, 0x3c, !PT ;  /* 0x0000000405050212 */ /* 0x004fc800078e3cff */
[----:B------:R-:W-:-:S04]  /*edf0*/  @P0 LOP3.LUT R4, R5, R4, RZ, 0x3c, !PT ;  /* 0x0000000405040212 */ /* 0x000fc800078e3cff */
[----:B------:R-:W-:-:S05]  /*ee00*/  @P0 LOP3.LUT R5, R5, R4, RZ, 0x3c, !PT ;  /* 0x0000000405050212 */ /* 0x000fca00078e3cff */
[----:B------:R0:W2:Y:S04]  /*ee10*/  @P0 LDG.E.U16 R12, [R4.64] ;  /* 0x00000006040c0981 */ /* 0x0000a8000c1e1500 */
[----:B0-----:R-:W3:Y:S04]  /*ee20*/  LDL R4, [R1+0xcdc] ;  /* 0x000cdc0001047983 */ /* 0x001ee80000100800 */
[----:B------:R-:W3:Y:S01]  /*ee30*/  LDL R5, [R1+0xce0] ;  /* 0x000ce00001057983 */ /* 0x000ee20000100800 */
[----:B------:R-:W-:Y:S02]  /*ee40*/  PRMT R18, RZ, 0x7610, R18 ;  /* 0x00007610ff127816 */ /* 0x000fe40000000012 */
[----:B---3--:R-:W-:-:S04]  /*ee50*/  @P1 LOP3.LUT R5, R5, R4, RZ, 0x3c, !PT ;  /* 0x0000000405051212 */ /* 0x008fc800078e3cff */
[----:B------:R-:W-:-:S04]  /*ee60*/  @P1 LOP3.LUT R4, R5, R4, RZ, 0x3c, !PT ;  /* 0x0000000405041212 */ /* 0x000fc800078e3cff */
[----:B------:R-:W-:-:S05]  /*ee70*/  @P1 LOP3.LUT R5, R5, R4, RZ, 0x3c, !PT ;  /* 0x0000000405051212 */ /* 0x000fca00078e3cff */
[----:B------:R0:W3:Y:S04]  /*ee80*/  @P1 LDG.E.U16 R18, [R4.64] ;  /* 0x0000000604121981 */ /* 0x0000e8000c1e1500 */
        /* <DEDUP_REMOVED lines=246> */
[----:B---3--:R-:W-:-:S04]  /*fdf0*/  @P1 LOP3.LUT R5, R5, R4, RZ, 0x3c, !PT ;  /* 0x0000000405051212 */ /* 0x008fc800078e3cff */
[----:B------:R-:W-:-:S04]  /*fe00*/  @P1 LOP3.LUT R4, R5, R4, RZ, 0x3c, !PT ;  /* 0x0000000405041212 */ /* 0x000fc800078e3cff */
[----:B------:R-:W-:-:S05]  /*fe10*/  @P1 LOP3.LUT R5, R5, R4, RZ, 0x3c, !PT ;  /* 0x0000000405051212 */ /* 0x000fca00078e3cff */
[----:B------:R0:W3:Y:S04]  /*fe20*/  @P1 LDG.E.U16 R2, [R4.64] ;  /* 0x0000000604021981 */ /* 0x0000e8000c1e1500 */
[----:B0-----:R-:W4:Y:S04]  /*fe30*/  LDL R4, [R1+0xfd8] ;  /* 0x000fd80001047983 */ /* 0x001f280000100800 */
[----:B------:R-:W4:Y:S01]  /*fe40*/  LDL R5, [R1+0xfe4] ;  /* 0x000fe40001057983 */ /* 0x000f220000100800 */
[----:B--2---:R-:W-:Y:S02]  /*fe50*/  PRMT R10, RZ, 0x7610, R10 ;  /* 0x00007610ff0a7816 */ /* 0x004fe4000000000a */
[----:B------:R-:W-:Y:S01]  /*fe60*/  ISETP.GT.AND P0, PT, R3, 0x37, PT ;  /* 0x000000370300780c */ /* 0x000fe20003f04270 */
[----:B---3--:R-:W-:Y:S01]  /*fe70*/  STL [R1+0x36c8], R2 ;  /* 0x0036c80201007387 */ /* 0x008fe20000100800 */
        /* <DEDUP_REMOVED lines=28> */
[----:B----4-:R-:W-:-:S04]  /*10040*/  @P1 LOP3.LUT R5, R5, R4, RZ, 0x3c, !PT ;  /* 0x0000000405051212 */ /* 0x010fc800078e3cff */
[----:B------:R-:W-:-:S04]  /*10050*/  @P1 LOP3.LUT R4, R5, R4, RZ, 0x3c, !PT ;  /* 0x0000000405041212 */ /* 0x000fc800078e3cff */
[----:B------:R-:W-:-:S05]  /*10060*/  @P1 LOP3.LUT R5, R5, R4, RZ, 0x3c, !PT ;  /* 0x0000000405051212 */ /* 0x000fca00078e3cff */
[----:B------:R0:W2:Y:S04]  /*10070*/  @P1 LDG.E.U16 R10, [R4.64] ;  /* 0x00000006040a1981 */ /* 0x0000a8000c1e1500 */
[----:B0-----:R-:W4:Y:S04]  /*10080*/  LDL R4, [R1+0x1008] ;  /* 0x0010080001047983 */ /* 0x001f280000100800 */
[----:B------:R-:W4:Y:S01]  /*10090*/  LDL R5, [R1+0x1010] ;  /* 0x0010100001057983 */ /* 0x000f220000100800 */
[----:B---3--:R-:W-:Y:S02]  /*100a0*/  PRMT R11, RZ, 0x7610, R11 ;  /* 0x00007610ff0b7816 */ /* 0x008fe4000000000b */
[----:B------:R-:W-:-:S02]  /*100b0*/  ISETP.GT.AND P0, PT, R3, 0x3a, PT ;  /* 0x0000003a0300780c */ /* 0x000fc40003f04270 */
[----:B----4-:R-:W-:-:S04]  /*100c0*/  @P1 LOP3.LUT R5, R5, R4, RZ, 0x3c, !PT ;  /* 0x0000000405051212 */ /* 0x010fc800078e3cff */
[----:B------:R-:W-:-:S04]  /*100d0*/  @P1 LOP3.LUT R4, R5, R4, RZ, 0x3c, !PT ;  /* 0x0000000405041212 */ /* 0x000fc800078e3cff */
[----:B------:R-:W-:-:S05]  /*100e0*/  @P1 LOP3.LUT R5, R5, R4, RZ, 0x3c, !PT ;  /* 0x0000000405051212 */ /* 0x000fca00078e3cff */
[----:B------:R0:W3:Y:S04]  /*100f0*/  @P1 LDG.E.U16 R11, [R4.64] ;  /* 0x00000006040b1981 */ /* 0x0000e8000c1e1500 */
[----:B0-----:R-:W4:Y:S04]  /*10100*/  LDL R4, [R1+0xff4] ;  /* 0x000ff40001047983 */ /* 0x001f280000100800 */
[----:B------:R-:W4:Y:S01]  /*10110*/  LDL R5, [R1+0x101c] ;  /* 0x00101c0001057983 */ /* 0x000f220000100800 */
[----:B------:R-:W-:Y:S02]  /*10120*/  PRMT R29, RZ, 0x7610, R29 ;  /* 0x00007610ff1d7816 */ /* 0x000fe4000000001d */
        /* <DEDUP_REMOVED lines=8> */
[----:B------:R-:W-:-:S02]  /*101b0*/  ISETP.GT.AND P1, PT, R3, 0x3b, PT ;  /* 0x0000003b0300780c */ /* 0x000fc40003f24270 */
[----:B----4-:R-:W-:Y:S02]  /*101c0*/  PRMT R29, RZ, 0x7610, R29 ;  /* 0x00007610ff1d7816 */ /* 0x010fe4000000001d */
[----:B--2---:R-:W-:-:S04]  /*101d0*/  @P0 LOP3.LUT R5, R5, R4, RZ, 0x3c, !PT ;  /* 0x0000000405050212 */ /* 0x004fc800078e3cff */
        /* <DEDUP_REMOVED lines=46> */
[----:B----4-:R-:W-:-:S04]  /*104c0*/  @P1 LOP3.LUT R5, R5, R4, RZ, 0x3c, !PT ;  /* 0x0000000405051212 */ /* 0x010fc800078e3cff */
[----:B------:R-:W-:-:S04]  /*104d0*/  @P1 LOP3.LUT R4, R5, R4, RZ, 0x3c, !PT ;  /* 0x0000000405041212 */ /* 0x000fc800078e3cff */
[----:B------:R-:W-:-:S05]  /*104e0*/  @P1 LOP3.LUT R5, R5, R4, RZ, 0x3c, !PT ;  /* 0x0000000405051212 */ /* 0x000fca00078e3cff */
[----:B------:R0:W4:Y:S04]  /*104f0*/  @P1 LDG.E.U16 R25, [R4.64] ;  /* 0x0000000604191981 */ /* 0x000128000c1e1500 */
[----:B0-----:R-:W3:Y:S04]  /*10500*/  LDL R4, [R1+0x1048] ;  /* 0x0010480001047983 */ /* 0x001ee80000100800 */
[----:B------:R-:W3:Y:S01]  /*10510*/  LDL R5, [R1+0x1050] ;  /* 0x0010500001057983 */ /* 0x000ee20000100800 */
[----:B------:R-:W-:-:S03]  /*10520*/  PRMT R2, RZ, 0x7610, R2 ;  /* 0x00007610ff027816 */ /* 0x000fc60000000002 */
[----:B----4-:R0:W-:Y:S01]  /*10530*/  STL [R1+0xd0], R25 ;  /* 0x0000d01901007387 */ /* 0x0101e20000100800 */
[----:B------:R-:W-:Y:S02]  /*10540*/  ISETP.GT.AND P0, PT, R3, 0x3e, PT ;  /* 0x0000003e0300780c */ /* 0x000fe40003f04270 */
[----:B--2---:R-:W-:Y:S01]  /*10550*/  PRMT R29, RZ, 0x7610, R29 ;  /* 0x00007610ff1d7816 */ /* 0x004fe2000000001d */
[----:B0-----:R-:W2:Y:S01]  /*10560*/  LDL R25, [R1+0xc74] ;  /* 0x000c740001197983 */ /* 0x001ea20000100800 */
[----:B---3--:R-:W-:-:S04]  /*10570*/  @P1 LOP3.LUT R5, R5, R4, RZ, 0x3c, !PT ;  /* 0x0000000405051212 */ /* 0x008fc800078e3cff */
[----:B------:R-:W-:-:S04]  /*10580*/  @P1 LOP3.LUT R4, R5, R4, RZ, 0x3c, !PT ;  /* 0x0000000405041212 */ /* 0x000fc800078e3cff */
[----:B------:R-:W-:-:S05]  /*10590*/  @P1 LOP3.LUT R5, R5, R4, RZ, 0x3c, !PT ;  /* 0x0000000405051212 */ /* 0x000fca00078e3cff */
[----:B------:R0:W3:Y:S04]  /*105a0*/  @P1 LDG.E.U16 R2, [R4.64] ;  /* 0x0000000604021981 */ /* 0x0000e8000c1e1500 */
[----:B0-----:R-:W4:Y:S04]  /*105b0*/  LDL R4, [R1+0x1034] ;  /* 0x0010340001047983 */ /* 0x001f280000100800 */
[----:B------:R-:W4:Y:S04]  /*105c0*/  LDL R5, [R1+0x105c] ;  /* 0x00105c0001057983 */ /* 0x000f280000100800 */
[----:B---3--:R-:W-:Y:S01]  /*105d0*/  STL [R1+0x36cc], R2 ;  /* 0x0036cc0201007387 */ /* 0x008fe20000100800 */
[----:B----4-:R-:W-:-:S04]  /*105e0*/  @P0 LOP3.LUT R5, R5, R4, RZ, 0x3c, !PT ;  /* 0x0000000405050212 */ /* 0x010fc800078e3cff */
[----:B------:R-:W-:-:S04]  /*105f0*/  @P0 LOP3.LUT R4, R5, R4, RZ, 0x3c, !PT ;  /* 0x0000000405040212 */ /* 0x000fc800078e3cff */
[----:B------:R-:W-:-:S05]  /*10600*/  @P0 LOP3.LUT R5, R5, R4, RZ, 0x3c, !PT ;  /* 0x0000000405050212 */ /* 0x000fca00078e3cff */
[----:B------:R0:W3:Y:S04]  /*10610*/  @P0 LDG.E.U16 R29, [R4.64] ;  /* 0x00000006041d0981 */ /* 0x0000e8000c1e1500 */
[----:B0-----:R-:W4:Y:S04]  /*10620*/  LDL R4, [R1+0x1054] ;  /* 0x0010540001047983 */ /* 0x001f280000100800 */
[----:B------:R-:W4:Y:S01]  /*10630*/  LDL R5, [R1+0x1058] ;  /* 0x0010580001057983 */ /* 0x000f220000100800 */
[----:B------:R-:W-:Y:S02]  /*10640*/  PRMT R28, RZ, 0x7610, R28 ;  /* 0x00007610ff1c7816 */ /* 0x000fe4000000001c */
[----:B------:R-:W-:Y:S01]  /*10650*/  ISETP.GT.AND P1, PT, R3, 0x3f, PT ;  /* 0x0000003f0300780c */ /* 0x000fe20003f24270 */
[----:B---3--:R0:W-:Y:S04]  /*10660*/  STL [R1+0xb8], R29 ;  /* 0x0000b81d01007387 */ /* 0x0081e80000100800 */
[----:B0-----:R-:W0:Y:S01]  /*10670*/  S2R R29, SR_TID.X ;  /* 0x00000000001d7919 */ /* 0x001e220000002100 */
[----:B----4-:R-:W-:-:S04]  /*10680*/  @P0 LOP3.LUT R5, R5, R4, RZ, 0x3c, !PT ;  /* 0x0000000405050212 */ /* 0x010fc800078e3cff */
[----:B------:R-:W-:-:S04]  /*10690*/  @P0 LOP3.LUT R4, R5, R4, RZ, 0x3c, !PT ;  /* 0x0000000405040212 */ /* 0x000fc800078e3cff */
[----:B------:R-:W-:-:S05]  /*106a0*/  @P0 LOP3.LUT R5, R5, R4, RZ, 0x3c, !PT ;  /* 0x0000000405050212 */ /* 0x000fca00078e3cff */
[----:B------:R-:W3:Y:S01]  /*106b0*/  @P0 LDG.E.U16 R28, [R4.64] ;  /* 0x00000006041c0981 */ /* 0x000ee2000c1e1500 */
[----:B0-----:R-:W-:-:S04]  /*106c0*/  LOP3.LUT R29, R29, 0x3f, RZ, 0xc0, !PT ;  /* 0x0000003f1d1d7812 */ /* 0x001fc800078ec0ff */
[----:B------:R-:W-:Y:S01]  /*106d0*/  ISETP.GE.AND P0, PT, R29, R3, PT ;  /* 0x000000031d00720c */ /* 0x000fe20003f06270 */
[----:B---3--:R0:W-:Y:S04]  /*106e0*/  STL [R1+0xb4], R28 ;  /* 0x0000b41c01007387 */ /* 0x0081e80000100800 */
[----:B0-----:R-:W3:Y:S04]  /*106f0*/  LDL.LU R28, [R1+0x3754] ;  /* 0x00375400011c7983 */ /* 0x001ee80000300800 */
[----:B------:R-:W4:Y:S04]  /*10700*/  LDL R4, [R1+0xc78] ;  /* 0x000c780001047983 */ /* 0x000f280000100800 */
[----:B------:R-:W4:Y:S04]  /*10710*/  LDL R5, [R1+0xc7c] ;  /* 0x000c7c0001057983 */ /* 0x000f280000100800 */
[----:B------:R-:W2:Y:S01]  /*10720*/  LDL.LU R29, [R1+0x3750] ;  /* 0x00375000011d7983 */ /* 0x000ea20000300800 */
[----:B----4-:R-:W-:-:S04]  /*10730*/  @P1 LOP3.LUT R5, R5, R4, RZ, 0x3c, !PT ;  /* 0x0000000405051212 */ /* 0x010fc800078e3cff */
[C---:B------:R-:W-:Y:S02]  /*10740*/  @P1 LOP3.LUT R4, R5.reuse, R4, RZ, 0x3c, !PT ;  /* 0x0000000405041212 */ /* 0x040fe400078e3cff */
[----:B--2---:R-:W-:Y:S02]  /*10750*/  PRMT R29, RZ, 0x7610, R29 ;  /* 0x00007610ff1d7816 */ /* 0x004fe4000000001d */
[----:B------:R-:W-:-:S05]  /*10760*/  @P1 LOP3.LUT R5, R5, R4, RZ, 0x3c, !PT ;  /* 0x0000000405051212 */ /* 0x000fca00078e3cff */
[----:B------:R-:W2:Y:S01]  /*10770*/  @P1 LDG.E.U16 R29, [R4.64] ;  /* 0x00000006041d1981 */ /* 0x000ea2000c1e1500 */
[----:B------:R-:W-:-:S03]  /*10780*/  PRMT R24, RZ, 0x7610, R24 ;  /* 0x00007610ff187816 */ /* 0x000fc60000000018 */
[----:B--2---:R0:W-:Y:S04]  /*10790*/  STL [R1+0xb0], R29 ;  /* 0x0000b01d01007387 */ /* 0x0041e80000100800 */
[----:B0-----:R-:W2:Y:S04]  /*107a0*/  LDL.LU R29, [R1+0x374c] ;  /* 0x00374c00011d7983 */ /* 0x001ea80000300800 */
[----:B------:R-:W4:Y:S01]  /*107b0*/  LDL R5, [R1+0xc70] ;  /* 0x000c700001057983 */ /* 0x000f220000100800 */
[----:B------:R-:W-:-:S03]  /*107c0*/  @P1 IMAD.MOV.U32 R4, RZ, RZ, R25 ;  /* 0x000000ffff041224 */ /* 0x000fc600078e0019 */
[----:B------:R-:W2:Y:S04]  /*107d0*/  LDL.LU R25, [R1+0x10] ;  /* 0x0000100001197983 */ /* 0x000ea80000300800 */
[----:B----4-:R0:W4:Y:S04]  /*107e0*/  @P1 LDG.E.U16 R24, [R4.64] ;  /* 0x0000000604181981 */ /* 0x010128000c1e1500 */
[----:B0-----:R-:W2:Y:S04]  /*107f0*/  LDL R4, [R1+0x1238] ;  /* 0x0012380001047983 */ /* 0x001ea80000100800 */
[----:B------:R-:W2:Y:S01]  /*10800*/  LDL R5, [R1+0x1240] ;  /* 0x0012400001057983 */ /* 0x000ea20000100800 */
[----:B---3--:R-:W-:-:S03]  /*10810*/  PRMT R28, RZ, 0x7610, R28 ;  /* 0x00007610ff1c7816 */ /* 0x008fc6000000001c */
[----:B------:R-:W-:Y:S06]  /*10820*/  BAR.SYNC.DEFER_BLOCKING 0x0 ;  /* 0x0000000000007b1d */ /* 0x000fec0000010000 */
[----:B----4-:R0:W-:Y:S04]  /*10830*/  STL [R1+0xac], R24 ;  /* 0x0000ac1801007387 */ /* 0x0101e80000100800 */
[----:B0-----:R-:W3:Y:S01]  /*10840*/  LDL.LU R24, [R1+0x14] ;  /* 0x0000140001187983 */ /* 0x001ee20000300800 */
[----:B--2---:R-:W-:-:S04]  /*10850*/  @!P0 LOP3.LUT R5, R5, R4, RZ, 0x3c, !PT ;  /* 0x0000000405058212 */ /* 0x004fc800078e3cff */
[----:B------:R-:W-:-:S04]  /*10860*/  @!P0 LOP3.LUT R4, R5, R4, RZ, 0x3c, !PT ;  /* 0x0000000405048212 */ /* 0x000fc800078e3cff */
[----:B------:R-:W-:-:S05]  /*10870*/  @!P0 LOP3.LUT R5, R5, R4, RZ, 0x3c, !PT ;  /* 0x0000000405058212 */ /* 0x000fca00078e3cff */
[----:B------:R0:W2:Y:S04]  /*10880*/  @!P0 LDG.E.U16 R28, [R4.64] ;  /* 0x00000006041c8981 */ /* 0x0000a8000c1e1500 */
[----:B0-----:R-:W4:Y:S04]  /*10890*/  LDL R4, [R1+0xc6c] ;  /* 0x000c6c0001047983 */ /* 0x001f280000100800 */
[----:B------:R-:W4:Y:S01]  /*108a0*/  LDL R5, [R1+0x1074] ;  /* 0x0010740001057983 */ /* 0x000f220000100800 */
[----:B------:R-:W-:Y:S02]  /*108b0*/  PRMT R29, RZ, 0x7610, R29 ;  /* 0x00007610ff1d7816 */ /* 0x000fe4000000001d */
[----:B----4-:R-:W-:-:S04]  /*108c0*/  @!P0 LOP3.LUT R5, R5, R4, RZ, 0x3c, !PT ;  /* 0x0000000405058212 */ /* 0x010fc800078e3cff */
[----:B------:R-:W-:-:S04]  /*108d0*/  @!P0 LOP3.LUT R4, R5, R4, RZ, 0x3c, !PT ;  /* 0x0000000405048212 */ /* 0x000fc800078e3cff */
[----:B------:R-:W-:-:S05]  /*108e0*/  @!P0 LOP3.LUT R5, R5, R4, RZ, 0x3c, !PT ;  /* 0x0000000405058212 */ /* 0x000fca00078e3cff */
[----:B------:R-:W4:Y:S04]  /*108f0*/  @!P0 LDG.E.U16 R29, [R4.64] ;  /* 0x00000006041d8981 */ /* 0x000f28000c1e1500 */
[----:B--2---:R0:W-:Y:S04]  /*10900*/  STL [R1+0xa8], R28 ;  /* 0x0000a81c01007387 */ /* 0x0041e80000100800 */
[----:B0-----:R-:W2:Y:S04]  /*10910*/  LDL.LU R28, [R1] ;  /* 0x00000000011c7983 */ /* 0x001ea80000300800 */
[----:B----4-:R0:W-:Y:S04]  /*10920*/  STL [R1+0xa4], R29 ;  /* 0x0000a41d01007387 */ /* 0x0101e80000100800 */
[----:B0-----:R-:W4:Y:S04]  /*10930*/  LDL.LU R29, [R1+0x3748] ;  /* 0x00374800011d7983 */ /* 0x001f280000300800 */
[----:B------:R-:W2:Y:S04]  /*10940*/  LDL R4, [R1+0x106c] ;  /* 0x00106c0001047983 */ /* 0x000ea80000100800 */
[----:B------:R-:W2:Y:S01]  /*10950*/  LDL R5, [R1+0x11c8] ;  /* 0x0011c80001057983 */ /* 0x000ea20000100800 */
[----:B----4-:R-:W-:-:S02]  /*10960*/  PRMT R29, RZ, 0x7610, R29 ;  /* 0x00007610ff1d7816 */ /* 0x010fc4000000001d */
[----:B--2---:R-:W-:-:S04]  /*10970*/  @!P0 LOP3.LUT R5, R5, R4, RZ, 0x3c, !PT ;  /* 0x0000000405058212 */ /* 0x004fc800078e3cff */
[----:B------:R-:W-:-:S04]  /*10980*/  @!P0 LOP3.LUT R4, R5, R4, RZ, 0x3c, !PT ;  /* 0x0000000405048212 */ /* 0x000fc800078e3cff */
[----:B------:R-:W-:-:S05]  /*10990*/  @!P0 LOP3.LUT R5, R5, R4, RZ, 0x3c, !PT ;  /* 0x0000000405058212 */ /* 0x000fca00078e3cff */
[----:B------:R-:W2:Y:S04]  /*109a0*/  @!P0 LDG.E.U16 R29, [R4.64] ;  /* 0x00000006041d8981 */ /* 0x000ea8000c1e1500 */
[----:B--2---:R0:W-:Y:S04]  /*109b0*/  STL [R1+0x9c], R29 ;  /* 0x00009c1d01007387 */ /* 0x0041e80000100800 */
[----:B0-----:R-:W2:Y:S04]  /*109c0*/  LDL.LU R29, [R1+0x3744] ;  /* 0x00374400011d7983 */ /* 0x001ea80000300800 */
[----:B------:R-:W4:Y:S04]  /*109d0*/  LDL R4, [R1+0x1064] ;  /* 0x0010640001047983 */ /* 0x000f280000100800 */
[----:B------:R-:W4:Y:S01]  /*109e0*/  LDL R5, [R1+0x11c0] ;  /* 0x0011c00001057983 */ /* 0x000f220000100800 */
[----:B--2---:R-:W-:-:S02]  /*109f0*/  PRMT R29, RZ, 0x7610, R29 ;  /* 0x00007610ff1d7816 */ /* 0x004fc4000000001d */
[----:B----4-:R-:W-:-:S04]  /*10a00*/  @!P0 LOP3.LUT R5, R5, R4, RZ, 0x3c, !PT ;  /* 0x0000000405058212 */ /* 0x010fc800078e3cff */
        /* <DEDUP_REMOVED lines=40> */
[----:B------:R-:W2:Y:S04]  /*10c90*/  LDL R4, [R1+0x1174] ;  /* 0x0011740001047983 */ /* 0x000ea80000100800 */
[----:B------:R-:W2:Y:S04]  /*10ca0*/  LDL R5, [R1+0x1178] ;  /* 0x0011780001057983 */ /* 0x000ea80000100800 */
[----:B0-----:R-:W0:Y:S02]  /*10cb0*/  S2R R29, SR_TID.X ;  /* 0x00000000001d7919 */ /* 0x001e240000002100 */
[----:B0-----:R-:W-:-:S05]  /*10cc0*/  LOP3.LUT R29, R29, 0xff, RZ, 0xc0, !PT ;  /* 0x000000ff1d1d7812 */ /* 0x001fca00078ec0ff */
[----:B------:R-:W-:-:S05]  /*10cd0*/  IMAD.SHL.U32 R29, R29, 0x2, RZ ;  /* 0x000000021d1d7824 */ /* 0x000fca00078e00ff */
[----:B------:R0:W-:Y:S02]  /*10ce0*/  STS.U16 [R29], R25 ;  /* 0x000000191d007388 */ /* 0x0001e40000000400 */
[----:B0-----:R-:W-:Y:S02]  /*10cf0*/  PRMT R29, RZ, 0x7610, R29 ;  /* 0x00007610ff1d7816 */ /* 0x001fe4000000001d */
[----:B------:R-:W4:Y:S01]  /*10d00*/  LDL.LU R25, [R1+0x3730] ;  /* 0x0037300001197983 */ /* 0x000f220000300800 */
[----:B--2---:R-:W-:-:S04]  /*10d10*/  @!P0 LOP3.LUT R5, R5, R4, RZ, 0x3c, !PT ;  /* 0x0000000405058212 */ /* 0x004fc800078e3cff */
        /* <DEDUP_REMOVED lines=9> */
[----:B---3--:R0:W-:Y:S02]  /*10db0*/  STS.U16 [R29+0x200], R24 ;  /* 0x000200181d007388 */ /* 0x0081e40000000400 */
[----:B0-----:R-:W-:Y:S02]  /*10dc0*/  PRMT R29, RZ, 0x7610, R29 ;  /* 0x00007610ff1d7816 */ /* 0x001fe4000000001d */
[----:B------:R-:W3:Y:S01]  /*10dd0*/  LDL.LU R24, [R1+0x372c] ;  /* 0x00372c0001187983 */ /* 0x000ee20000300800 */
        /* <DEDUP_REMOVED lines=10> */
[----:B------:R0:W-:Y:S02]  /*10e80*/  STS.U16 [R29+0x2000], R28 ;  /* 0x0020001c1d007388 */ /* 0x0001e40000000400 */
        /* <DEDUP_REMOVED lines=37> */
[----:B----4-:R0:W-:Y:S02]  /*110e0*/  STS.U16 [R29+0x4200], R25 ;  /* 0x004200191d007388 */ /* 0x0101e40000000400 */
        /* <DEDUP_REMOVED lines=29> */
[----:B--2---:R-:W-:Y:S04]  /*112c0*/  STL [R1+0x64], R29 ;  /* 0x0000641d01007387 */ /* 0x004fe80000100800 */
[----:B------:R-:W2:Y:S04]  /*112d0*/  LDL R4, [R1+0x10f4] ;  /* 0x0010f40001047983 */ /* 0x000ea80000100800 */
[----:B------:R-:W2:Y:S01]  /*112e0*/  LDL R5, [R1+0x10f8] ;  /* 0x0010f80001057983 */ /* 0x000ea20000100800 */
[----:B------:R-:W-:-:S02]  /*112f0*/  PRMT R0, RZ, 0x7610, R0 ;  /* 0x00007610ff007816 */ /* 0x000fc40000000000 */
[----:B--2---:R-:W-:-:S04]  /*11300*/  @!P0 LOP3.LUT R5, R5, R4, RZ, 0x3c, !PT ;  /* 0x0000000405058212 */ /* 0x004fc800078e3cff */
[----:B------:R-:W-:-:S04]  /*11310*/  @!P0 LOP3.LUT R4, R5, R4, RZ, 0x3c, !PT ;  /* 0x0000000405048212 */ /* 0x000fc800078e3cff */
[----:B------:R-:W-:-:S05]  /*11320*/  @!P0 LOP3.LUT R5, R5, R4, RZ, 0x3c, !PT ;  /* 0x0000000405058212 */ /* 0x000fca00078e3cff */
[----:B------:R0:W2:Y:S04]  /*11330*/  @!P0 LDG.E.U16 R0, [R4.64] ;  /* 0x0000000604008981 */ /* 0x0000a8000c1e1500 */
[----:B0-----:R-:W4:Y:S04]  /*11340*/  LDL R4, [R1+0x10e4] ;  /* 0x0010e40001047983 */ /* 0x001f280000100800 */
[----:B------:R-:W4:Y:S01]  /*11350*/  LDL R5, [R1+0x10e8] ;  /* 0x0010e80001057983 */ /* 0x000f220000100800 */
[----:B------:R-:W-:-:S03]  /*11360*/  PRMT R22, RZ, 0x7610, R22 ;  /* 0x00007610ff167816 */ /* 0x000fc60000000016 */
[----:B--2---:R0:W-:Y:S01]  /*11370*/  STL [R1+0x60], R0 ;  /* 0x0000600001007387 */ /* 0x0041e20000100800 */
[----:B------:R-:W-:-:S03]  /*11380*/  PRMT R27, RZ, 0x7610, R27 ;  /* 0x00007610ff1b7816 */ /* 0x000fc6000000001b */
[----:B0-----:R-:W2:Y:S01]  /*11390*/  LDL R0, [R1+0x10b8] ;  /* 0x0010b80001007983 */ /* 0x001ea20000100800 */
[----:B----4-:R-:W-:-:S04]  /*113a0*/  @!P0 LOP3.LUT R5, R5, R4, RZ, 0x3c, !PT ;  /* 0x0000000405058212 */ /* 0x010fc800078e3cff */
[----:B------:R-:W-:-:S04]  /*113b0*/  @!P0 LOP3.LUT R4, R5, R4, RZ, 0x3c, !PT ;  /* 0x0000000405048212 */ /* 0x000fc800078e3cff */
[----:B------:R-:W-:-:S05]  /*113c0*/  @!P0 LOP3.LUT R5, R5, R4, RZ, 0x3c, !PT ;  /* 0x0000000405058212 */ /* 0x000fca00078e3cff */
[----:B------:R0:W4:Y:S04]  /*113d0*/  @!P0 LDG.E.U16 R22, [R4.64] ;  /* 0x0000000604168981 */ /* 0x000128000c1e1500 */
[----:B0-----:R-:W2:Y:S04]  /*113e0*/  LDL R4, [R1+0x10d4] ;  /* 0x0010d40001047983 */ /* 0x001ea80000100800 */
[----:B------:R-:W2:Y:S04]  /*113f0*/  LDL R5, [R1+0x10d8] ;  /* 0x0010d80001057983 */ /* 0x000ea80000100800 */
[----:B----4-:R0:W-:Y:S04]  /*11400*/  STL [R1+0x5c], R22 ;  /* 0x00005c1601007387 */ /* 0x0101e80000100800 */
[----:B0-----:R-:W4:Y:S01]  /*11410*/  LDL.LU R22, [R1+0x20] ;  /* 0x0000200001167983 */ /* 0x001f220000300800 */
[----:B--2---:R-:W-:-:S04]  /*11420*/  @!P0 LOP3.LUT R5, R5, R4, RZ, 0x3c, !PT ;  /* 0x0000000405058212 */ /* 0x004fc800078e3cff */
[----:B------:R-:W-:-:S04]  /*11430*/  @!P0 LOP3.LUT R4, R5, R4, RZ, 0x3c, !PT ;  /* 0x0000000405048212 */ /* 0x000fc800078e3cff */
[----:B------:R-:W-:-:S05]  /*11440*/  @!P0 LOP3.LUT R5, R5, R4, RZ, 0x3c, !PT ;  /* 0x0000000405058212 */ /* 0x000fca00078e3cff */
[----:B------:R0:W2:Y:S04]  /*11450*/  @!P0 LDG.E.U16 R27, [R4.64] ;  /* 0x00000006041b8981 */ /* 0x0000a8000c1e1500 */
[----:B0-----:R-:W3:Y:S04]  /*11460*/  LDL R4, [R1+0x10c4] ;  /* 0x0010c40001047983 */ /* 0x001ee80000100800 */
[----:B------:R-:W3:Y:S01]  /*11470*/  LDL R5, [R1+0x10c8] ;  /* 0x0010c80001057983 */ /* 0x000ee20000100800 */
[----:B------:R-:W-:-:S03]  /*11480*/  PRMT R26, RZ, 0x7610, R26 ;  /* 0x00007610ff1a7816 */ /* 0x000fc6000000001a */
[----:B------:R-:W0:Y:S04]  /*11490*/  S2R R29, SR_TID.X ;  /* 0x00000000001d7919 */ /* 0x000e280000002100 */
[----:B--2---:R1:W-:Y:S04]  /*114a0*/  STL [R1+0x58], R27 ;  /* 0x0000581b01007387 */ /* 0x0043e80000100800 */
[----:B-1----:R-:W2:Y:S01]  /*114b0*/  LDL.LU R27, [R1+0x24] ;  /* 0x00002400011b7983 */ /* 0x002ea20000300800 */
[----:B---3--:R-:W-:-:S04]  /*114c0*/  @!P0 LOP3.LUT R5, R5, R4, RZ, 0x3c, !PT ;  /* 0x0000000405058212 */ /* 0x008fc800078e3cff */
[----:B------:R-:W-:-:S04]  /*114d0*/  @!P0 LOP3.LUT R4, R5, R4, RZ, 0x3c, !PT ;  /* 0x0000000405048212 */ /* 0x000fc800078e3cff */
[----:B------:R-:W-:-:S05]  /*114e0*/  @!P0 LOP3.LUT R5, R5, R4, RZ, 0x3c, !PT ;  /* 0x0000000405058212 */ /* 0x000fca00078e3cff */
[----:B------:R1:W3:Y:S04]  /*114f0*/  @!P0 LDG.E.U16 R26, [R4.64] ;  /* 0x00000006041a8981 */ /* 0x0002e8000c1e1500 */
[----:B-1----:R-:W2:Y:S01]  /*11500*/  LDL R5, [R1+0x10b4] ;  /* 0x0010b40001057983 */ /* 0x002ea20000100800 */
[----:B0-----:R-:W-:-:S05]  /*11510*/  LOP3.LUT R29, R29, 0xff, RZ, 0xc0, !PT ;  /* 0x000000ff1d1d7812 */ /* 0x001fca00078ec0ff */
[----:B------:R-:W-:Y:S02]  /*11520*/  IMAD.SHL.U32 R29, R29, 0x2, RZ ;  /* 0x000000021d1d7824 */ /* 0x000fe400078e00ff */
[----:B------:R-:W-:-:S03]  /*11530*/  @!P0 IMAD.MOV.U32 R4, RZ, RZ, R0 ;  /* 0x000000ffff048224 */ /* 0x000fc600078e0000 */
[----:B------:R-:W-:Y:S04]  /*11540*/  STS.U16 [R29+0x8000], R16 ;  /* 0x008000101d007388 */ /* 0x000fe80000000400 */
[----:B------:R-:W-:Y:S04]  /*11550*/  STS.U16 [R29+0x8200], R17 ;  /* 0x008200111d007388 */ /* 0x000fe80000000400 */
[----:B------:R-:W-:Y:S04]  /*11560*/  STS.U16 [R29+0xa000], R13 ;  /* 0x00a0000d1d007388 */ /* 0x000fe80000000400 */
[----:B------:R-:W-:Y:S04]  /*11570*/  STS.U16 [R29+0xa200], R12 ;  /* 0x00a2000c1d007388 */ /* 0x000fe80000000400 */
[----:B------:R0:W-:Y:S02]  /*11580*/  STS.U16 [R29+0xc000], R9 ;  /* 0x00c000091d007388 */ /* 0x0001e40000000400 */
[----:B0-----:R-:W-:-:S06]  /*11590*/  PRMT R29, RZ, 0x7610, R29 ;  /* 0x00007610ff1d7816 */ /* 0x001fcc000000001d */
[----:B--2---:R-:W2:Y:S04]  /*115a0*/  @!P0 LDG.E.U16 R29, [R4.64] ;  /* 0x00000006041d8981 */ /* 0x004ea8000c1e1500 */
[----:B---3--:R0:W-:Y:S04]  /*115b0*/  STL [R1+0x54], R26 ;  /* 0x0000541a01007387 */ /* 0x0081e80000100800 */
[----:B0-----:R-:W3:Y:S04]  /*115c0*/  LDL.LU R26, [R1+0x18] ;  /* 0x00001800011a7983 */ /* 0x001ee80000300800 */
[----:B------:R-:W3:Y:S04]  /*115d0*/  LDL.LU R0, [R1+0x1c] ;  /* 0x00001c0001007983 */ /* 0x000ee80000300800 */
[----:B--2---:R0:W-:Y:S04]  /*115e0*/  STL [R1+0x50], R29 ;  /* 0x0000501d01007387 */ /* 0x0041e80000100800 */
[----:B------:R-:W2:Y:S04]  /*115f0*/  LDL R4, [R1+0x10a4] ;  /* 0x0010a40001047983 */ /* 0x000ea80000100800 */
[----:B------:R-:W2:Y:S01]  /*11600*/  LDL R5, [R1+0x10a8] ;  /* 0x0010a80001057983 */ /* 0x000ea20000100800 */
[----:B------:R-:W-:-:S03]  /*11610*/  PRMT R28, RZ, 0x7610, R28 ;  /* 0x00007610ff1c7816 */ /* 0x000fc6000000001c */
[----:B0-----:R-:W0:Y:S01]  /*11620*/  S2R R29, SR_TID.X ;  /* 0x00000000001d7919 */ /* 0x001e220000002100 */
[----:B--2---:R-:W-:-:S04]  /*11630*/  @!P0 LOP3.LUT R5, R5, R4, RZ, 0x3c, !PT ;  /* 0x0000000405058212 */ /* 0x004fc800078e3cff */
[----:B------:R-:W-:-:S04]  /*11640*/  @!P0 LOP3.LUT R4, R5, R4, RZ, 0x3c, !PT ;  /* 0x0000000405048212 */ /* 0x000fc800078e3cff */
[----:B------:R-:W-:-:S05]  /*11650*/  @!P0 LOP3.LUT R5, R5, R4, RZ, 0x3c, !PT ;  /* 0x0000000405058212 */ /* 0x000fca00078e3cff */
[----:B------:R1:W2:Y:S04]  /*11660*/  @!P0 LDG.E.U16 R28, [R4.64] ;  /* 0x00000006041c8981 */ /* 0x0002a8000c1e1500 */
[----:B-1----:R-:W2:Y:S04]  /*11670*/  LDL R4, [R1+0x1094] ;  /* 0x0010940001047983 */ /* 0x002ea80000100800 */
[----:B------:R-:W2:Y:S01]  /*11680*/  LDL R5, [R1+0x1098] ;  /* 0x0010980001057983 */ /* 0x000ea20000100800 */
[----:B0-----:R-:W-:-:S05]  /*11690*/  LOP3.LUT R29, R29, 0xff, RZ, 0xc0, !PT ;  /* 0x000000ff1d1d7812 */ /* 0x001fca00078ec0ff */
[----:B------:R-:W-:-:S05]  /*116a0*/  IMAD.SHL.U32 R29, R29, 0x2, RZ ;  /* 0x000000021d1d7824 */ /* 0x000fca00078e00ff */
[----:B------:R-:W-:Y:S04]  /*116b0*/  STS.U16 [R29+0xc200], R8 ;  /* 0x00c200081d007388 */ /* 0x000fe80000000400 */
[----:B------:R0:W-:Y:S02]  /*116c0*/  STS.U16 [R29+0xe000], R7 ;  /* 0x00e000071d007388 */ /* 0x0001e40000000400 */
[----:B0-----:R-:W-:Y:S02]  /*116d0*/  PRMT R29, RZ, 0x7610, R29 ;  /* 0x00007610ff1d7816 */ /* 0x001fe4000000001d */
[----:B--2---:R-:W-:-:S04]  /*116e0*/  @!P0 LOP3.LUT R5, R5, R4, RZ, 0x3c, !PT ;  /* 0x0000000405058212 */ /* 0x004fc800078e3cff */
[----:B------:R-:W-:-:S04]  /*116f0*/  @!P0 LOP3.LUT R4, R5, R4, RZ, 0x3c, !PT ;  /* 0x0000000405048212 */ /* 0x000fc800078e3cff */
[----:B------:R-:W-:-:S05]  /*11700*/  @!P0 LOP3.LUT R5, R5, R4, RZ, 0x3c, !PT ;  /* 0x0000000405058212 */ /* 0x000fca00078e3cff */
[----:B------:R-:W2:Y:S04]  /*11710*/  @!P0 LDG.E.U16 R29, [R4.64] ;  /* 0x00000006041d8981 */ /* 0x000ea8000c1e1500 */
[----:B------:R-:W-:Y:S04]  /*11720*/  STL [R1+0x4c], R28 ;  /* 0x00004c1c01007387 */ /* 0x000fe80000100800 */
[----:B--2---:R0:W-:Y:S04]  /*11730*/  STL [R1+0x48], R29 ;  /* 0x0000481d01007387 */ /* 0x0041e80000100800 */
[----:B------:R-:W2:Y:S04]  /*11740*/  LDL R4, [R1+0x108c] ;  /* 0x00108c0001047983 */ /* 0x000ea80000100800 */
[----:B------:R-:W2:Y:S01]  /*11750*/  LDL R5, [R1+0x11dc] ;  /* 0x0011dc0001057983 */ /* 0x000ea20000100800 */
[----:B------:R-:W-:-:S03]  /*11760*/  PRMT R23, RZ, 0x7610, R23 ;  /* 0x00007610ff177816 */ /* 0x000fc60000000017 */
[----:B0-----:R-:W0:Y:S04]  /*11770*/  S2R R29, SR_TID.X ;  /* 0x00000000001d7919 */ /* 0x001e280000002100 */
[----:B------:R-:W1:Y:S01]  /*11780*/  S2R R28, SR_TID.X ;  /* 0x00000000001c7919 */ /* 0x000e620000002100 */
[----:B--2---:R-:W-:-:S04]  /*11790*/  @!P0 LOP3.LUT R5, R5, R4, RZ, 0x3c, !PT ;  /* 0x0000000405058212 */ /* 0x004fc800078e3cff */
[----:B------:R-:W-:-:S04]  /*117a0*/  @!P0 LOP3.LUT R4, R5, R4, RZ, 0x3c, !PT ;  /* 0x0000000405048212 */ /* 0x000fc800078e3cff */
[----:B------:R-:W-:-:S05]  /*117b0*/  @!P0 LOP3.LUT R5, R5, R4, RZ, 0x3c, !PT ;  /* 0x0000000405058212 */ /* 0x000fca00078e3cff */
[----:B------:R-:W2:Y:S01]  /*117c0*/  @!P0 LDG.E.U16 R23, [R4.64] ;  /* 0x0000000604178981 */ /* 0x000ea2000c1e1500 */
[----:B0-----:R-:W-:Y:S02]  /*117d0*/  LOP3.LUT R29, R29, 0xff, RZ, 0xc0, !PT ;  /* 0x000000ff1d1d7812 */ /* 0x001fe400078ec0ff */
[----:B-1----:R-:W-:-:S03]  /*117e0*/  LOP3.LUT R28, R28, 0xff, RZ, 0xc0, !PT ;  /* 0x000000ff1c1c7812 */ /* 0x002fc600078ec0ff */
[----:B------:R-:W-:Y:S02]  /*117f0*/  IMAD.SHL.U32 R29, R29, 0x2, RZ ;  /* 0x000000021d1d7824 */ /* 0x000fe400078e00ff */
[----:B------:R-:W-:-:S03]  /*11800*/  IMAD.SHL.U32 R28, R28, 0x2, RZ ;  /* 0x000000021c1c7824 */ /* 0x000fc600078e00ff */
[----:B------:R0:W-:Y:S02]  /*11810*/  STS.U16 [R29+0xe200], R6 ;  /* 0x00e200061d007388 */ /* 0x0001e40000000400 */
[----:B------:R-:W-:Y:S02]  /*11820*/  LOP3.LUT R28, R28, 0x10, RZ, 0x3c, !PT ;  /* 0x000000101c1c7812 */ /* 0x000fe400078e3cff */
[----:B0-----:R-:W3:Y:S04]  /*11830*/  LDL.LU R29, [R1+0x8] ;  /* 0x00000800011d7983 */ /* 0x001ee80000300800 */
[----:B----4-:R-:W-:Y:S04]  /*11840*/  STS.U16 [R28+0x400], R22 ;  /* 0x000400161c007388 */ /* 0x010fe80000000400 */
[----:B--2---:R0:W-:Y:S04]  /*11850*/  STL [R1+0x44], R23 ;  /* 0x0000441701007387 */ /* 0x0041e80000100800 */
[----:B0-----:R-:W2:Y:S04]  /*11860*/  LDL.LU R23, [R1+0x3720] ;  /* 0x0037200001177983 */ /* 0x001ea80000300800 */
[----:B------:R-:W4:Y:S04]  /*11870*/  LDL R4, [R1+0x1084] ;  /* 0x0010840001047983 */ /* 0x000f280000100800 */
[----:B------:R-:W4:Y:S04]  /*11880*/  LDL R5, [R1+0x11ec] ;  /* 0x0011ec0001057983 */ /* 0x000f280000100800 */
[----:B------:R-:W2:Y:S01]  /*11890*/  LDL.LU R22, [R1+0x371c] ;  /* 0x00371c0001167983 */ /* 0x000ea20000300800 */
[----:B----4-:R-:W-:-:S04]  /*118a0*/  @!P0 LOP3.LUT R5, R5, R4, RZ, 0x3c, !PT ;  /* 0x0000000405058212 */ /* 0x010fc800078e3cff */
[C---:B------:R-:W-:Y:S02]  /*118b0*/  @!P0 LOP3.LUT R4, R5.reuse, R4, RZ, 0x3c, !PT ;  /* 0x0000000405048212 */ /* 0x040fe400078e3cff */
[----:B--2---:R-:W-:Y:S02]  /*118c0*/  PRMT R22, RZ, 0x7610, R22 ;  /* 0x00007610ff167816 */ /* 0x004fe40000000016 */
[----:B------:R-:W-:-:S05]  /*118d0*/  @!P0 LOP3.LUT R5, R5, R4, RZ, 0x3c, !PT ;  /* 0x0000000405058212 */ /* 0x000fca00078e3cff */
[----:B------:R-:W2:Y:S04]  /*118e0*/  @!P0 LDG.E.U16 R22, [R4.64] ;  /* 0x0000000604168981 */ /* 0x000ea8000c1e1500 */
[----:B------:R-:W-:Y:S04]  /*118f0*/  STS.U16 [R28+0x600], R27 ;  /* 0x0006001b1c007388 */ /* 0x000fe80000000400 */
        /* <DEDUP_REMOVED lines=10> */
[----:B---3--:R-:W-:Y:S04]  /*119a0*/  STS.U16 [R28+0x2400], R26 ;  /* 0x0024001a1c007388 */ /* 0x008fe80000000400 */
[----:B--2---:R0:W-:Y:S04]  /*119b0*/  STL [R1+0x3c], R27 ;  /* 0x00003c1b01007387 */ /* 0x0041e80000100800 */
[----:B0-----:R-:W2:Y:S04]  /*119c0*/  LDL.LU R27, [R1+0x3710] ;  /* 0x00371000011b7983 */ /* 0x001ea80000300800 */
[----:B------:R-:W3:Y:S04]  /*119d0*/  LDL R4, [R1+0x11d0] ;  /* 0x0011d00001047983 */ /* 0x000ee80000100800 */
[----:B------:R-:W3:Y:S04]  /*119e0*/  LDL R5, [R1+0x120c] ;  /* 0x00120c0001057983 */ /* 0x000ee80000100800 */
[----:B------:R-:W4:Y:S01]  /*119f0*/  LDL.LU R26, [R1+0x370c] ;  /* 0x00370c00011a7983 */ /* 0x000f220000300800 */
[----:B---3--:R-:W-:-:S04]  /*11a00*/  @!P0 LOP3.LUT R5, R5, R4, RZ, 0x3c, !PT ;  /* 0x0000000405058212 */ /* 0x008fc800078e3cff */
[C---:B------:R-:W-:Y:S02]  /*11a10*/  @!P0 LOP3.LUT R4, R5.reuse, R4, RZ, 0x3c, !PT ;  /* 0x0000000405048212 */ /* 0x040fe400078e3cff */
[----:B----4-:R-:W-:Y:S02]  /*11a20*/  PRMT R26, RZ, 0x7610, R26 ;  /* 0x00007610ff1a7816 */ /* 0x010fe4000000001a */
[----:B------:R-:W-:-:S05]  /*11a30*/  @!P0 LOP3.LUT R5, R5, R4, RZ, 0x3c, !PT ;  /* 0x0000000405058212 */ /* 0x000fca00078e3cff */
[----:B------:R-:W3:Y:S04]  /*11a40*/  @!P0 LDG.E.U16 R26, [R4.64] ;  /* 0x00000006041a8981 */ /* 0x000ee8000c1e1500 */
[----:B------:R-:W-:Y:S04]  /*11a50*/  STS.U16 [R28+0x2600], R0 ;  /* 0x002600001c007388 */ /* 0x000fe80000000400 */
[----:B---3--:R0:W-:Y:S04]  /*11a60*/  STL [R1+0x38], R26 ;  /* 0x0000381a01007387 */ /* 0x0081e80000100800 */
[----:B0-----:R-:W3:Y:S04]  /*11a70*/  LDL.LU R26, [R1+0x3708] ;  /* 0x00370800011a7983 */ /* 0x001ee80000300800 */
        /* <DEDUP_REMOVED lines=17> */
[----:B------:R0:W-:Y:S04]  /*11b90*/  STS.U16 [R28+0x4400], R29 ;  /* 0x0044001d1c007388 */ /* 0x0001e80000000400 */
[----:B0-----:R-:W4:Y:S04]  /*11ba0*/  LDL.LU R29, [R1+0x1230] ;  /* 0x00123000011d7983 */ /* 0x001f280000300800 */
[----:B--2---:R0:W-:Y:S04]  /*11bb0*/  STL [R1+0x30], R0 ;  /* 0x0000300001007387 */ /* 0x0041e80000100800 */
[----:B0-----:R-:W2:Y:S04]  /*11bc0*/  LDL.LU R0, [R1+0x36fc] ;  /* 0x0036fc0001007983 */ /* 0x001ea80000300800 */
[----:B------:R-:W3:Y:S04]  /*11bd0*/  LDL R4, [R1+0x1200] ;  /* 0x0012000001047983 */ /* 0x000ee80000100800 */
[----:B------:R-:W3:Y:S04]  /*11be0*/  LDL R5, [R1+0x123c] ;  /* 0x00123c0001057983 */ /* 0x000ee80000100800 */
[----:B--2---:R0:W-:Y:S04]  /*11bf0*/  STS.U16 [R28+0x4600], R0 ;  /* 0x004600001c007388 */ /* 0x0041e80000000400 */
[----:B0-----:R-:W2:Y:S01]  /*11c00*/  LDL.LU R0, [R1+0x36f8] ;  /* 0x0036f80001007983 */ /* 0x001ea20000300800 */
[----:B---3--:R-:W-:-:S04]  /*11c10*/  @!P0 LOP3.LUT R5, R5, R4, RZ, 0x3c, !PT ;  /* 0x0000000405058212 */ /* 0x008fc800078e3cff */
[----:B------:R-:W-:-:S04]  /*11c20*/  @!P0 LOP3.LUT R4, R5, R4, RZ, 0x3c, !PT ;  /* 0x0000000405048212 */ /* 0x000fc800078e3cff */
[----:B------:R-:W-:Y:S02]  /*11c30*/  @!P0 LOP3.LUT R5, R5, R4, RZ, 0x3c, !PT ;  /* 0x0000000405058212 */ /* 0x000fe400078e3cff */
[----:B--2---:R-:W-:-:S06]  /*11c40*/  PRMT R0, RZ, 0x7610, R0 ;  /* 0x00007610ff007816 */ /* 0x004fcc0000000000 */
[----:B------:R-:W2:Y:S04]  /*11c50*/  @!P0 LDG.E.U16 R0, [R4.64] ;  /* 0x0000000604008981 */ /* 0x000ea8000c1e1500 */
[----:B--2---:R0:W-:Y:S04]  /*11c60*/  STL [R1+0x2c], R0 ;  /* 0x00002c0001007387 */ /* 0x0041e80000100800 */
[----:B0-----:R-:W2:Y:S04]  /*11c70*/  LDL.LU R0, [R1+0x36f4] ;  /* 0x0036f40001007983 */ /* 0x001ea80000300800 */
[----:B------:R-:W3:Y:S04]  /*11c80*/  LDL R4, [R1+0x1210] ;  /* 0x0012100001047983 */ /* 0x000ee80000100800 */
[----:B------:R-:W3:Y:S01]  /*11c90*/  LDL R5, [R1+0x1254] ;  /* 0x0012540001057983 */ /* 0x000ee20000100800 */
[----:B--2---:R-:W-:-:S02]  /*11ca0*/  PRMT R0, RZ, 0x7610, R0 ;  /* 0x00007610ff007816 */ /* 0x004fc40000000000 */
[----:B---3--:R-:W-:-:S04]  /*11cb0*/  @!P0 LOP3.LUT R5, R5, R4, RZ, 0x3c, !PT ;  /* 0x0000000405058212 */ /* 0x008fc800078e3cff */
[----:B------:R-:W-:-:S04]  /*11cc0*/  @!P0 LOP3.LUT R4, R5, R4, RZ, 0x3c, !PT ;  /* 0x0000000405048212 */ /* 0x000fc800078e3cff */
[----:B------:R-:W-:-:S05]  /*11cd0*/  @!P0 LOP3.LUT R5, R5, R4, RZ, 0x3c, !PT ;  /* 0x0000000405058212 */ /* 0x000fca00078e3cff */
        /* <DEDUP_REMOVED lines=12> */
[----:B------:R-:W3:Y:S01]  /*11da0*/  LDL R5, [R1+0x1244] ;  /* 0x0012440001057983 */ /* 0x000ee20000100800 */
[----:B--2---:R-:W-:Y:S01]  /*11db0*/  PRMT R0, RZ, 0x7610, R0 ;  /* 0x00007610ff007816 */ /* 0x004fe20000000000 */
[----:B---3--:R-:W-:-:S02]  /*11dc0*/  @!P0 IMAD.MOV.U32 R4, RZ, RZ, R5 ;  /* 0x000000ffff048224 */ /* 0x008fc400078e0005 */
[----:B----4-:R-:W-:-:S05]  /*11dd0*/  @!P0 IMAD.MOV.U32 R5, RZ, RZ, R29 ;  /* 0x000000ffff058224 */ /* 0x010fca00078e001d */
[----:B------:R-:W2:Y:S04]  /*11de0*/  @!P0 LDG.E.U16 R0, [R4.64] ;  /* 0x0000000604008981 */ /* 0x000ea8000c1e1500 */
[----:B------:R0:W-:Y:S04]  /*11df0*/  STL [R1+0x1284], R29 ;  /* 0x0012841d01007387 */ /* 0x0001e80000100800 */
[----:B0-----:R-:W3:Y:S04]  /*11e00*/  LDL R29, [R1+0x11b0] ;  /* 0x0011b000011d7983 */ /* 0x001ee80000100800 */
        /* <DEDUP_REMOVED lines=13> */
[----:B------:R-:W-:-:S02]  /*11ee0*/  PRMT R2, RZ, 0x7610, R2 ;  /* 0x00007610ff027816 */ /* 0x000fc40000000002 */
[----:B----4-:R-:W-:-:S04]  /*11ef0*/  @!P0 LOP3.LUT R5, R5, R4, RZ, 0x3c, !PT ;  /* 0x0000000405058212 */ /* 0x010fc800078e3cff */
[----:B------:R-:W-:-:S04]  /*11f00*/  @!P0 LOP3.LUT R4, R5, R4, RZ, 0x3c, !PT ;  /* 0x0000000405048212 */ /* 0x000fc800078e3cff */
[----:B------:R-:W-:-:S05]  /*11f10*/  @!P0 LOP3.LUT R5, R5, R4, RZ, 0x3c, !PT ;  /* 0x0000000405058212 */ /* 0x000fca00078e3cff */
[----:B------:R0:W4:Y:S04]  /*11f20*/  @!P0 LDG.E.U16 R2, [R4.64] ;  /* 0x0000000604028981 */ /* 0x000128000c1e1500 */
[----:B0-----:R-:W3:Y:S04]  /*11f30*/  LDL R4, [R1+0x1060] ;  /* 0x0010600001047983 */ /* 0x001ee80000100800 */
[----:B------:R-:W3:Y:S01]  /*11f40*/  LDL R5, [R1+0x11bc] ;  /* 0x0011bc0001057983 */ /* 0x000ee20000100800 */
[----:B--2---:R-:W-:Y:S02]  /*11f50*/  PRMT R0, RZ, 0x7610, R0 ;  /* 0x00007610ff007816 */ /* 0x004fe40000000000 */
[----:B---3--:R-:W-:-:S04]  /*11f60*/  @!P0 LOP3.LUT R5, R5, R4, RZ, 0x3c, !PT ;  /* 0x0000000405058212 */ /* 0x008fc800078e3cff */
[----:B------:R-:W-:-:S04]  /*11f70*/  @!P0 LOP3.LUT R4, R5, R4, RZ, 0x3c, !PT ;  /* 0x0000000405048212 */ /* 0x000fc800078e3cff */
[----:B------:R-:W-:-:S05]  /*11f80*/  @!P0 LOP3.LUT R5, R5, R4, RZ, 0x3c, !PT ;  /* 0x0000000405058212 */ /* 0x000fca00078e3cff */
[----:B------:R-:W2:Y:S04]  /*11f90*/  @!P0 LDG.E.U16 R0, [R4.64] ;  /* 0x0000000604008981 */ /* 0x000ea8000c1e1500 */
[----:B----4-:R0:W-:Y:S04]  /*11fa0*/  STL [R1+0x18], R2 ;  /* 0x0000180201007387 */ /* 0x0101e80000100800 */
[----:B0-----:R-:W3:Y:S04]  /*11fb0*/  LDL.LU R2, [R1+0x1e0] ;  /* 0x0001e00001027983 */ /* 0x001ee80000300800 */
[----:B--2---:R0:W-:Y:S04]  /*11fc0*/  STL [R1+0x14], R0 ;  /* 0x0000140001007387 */ /* 0x0041e80000100800 */
[----:B0-----:R-:W2:Y:S04]  /*11fd0*/  LDL.LU R0, [R1+0x36e0] ;  /* 0x0036e00001007983 */ /* 0x001ea80000300800 */
[----:B------:R-:W4:Y:S01]  /*11fe0*/  LDL R5, [R1+0x11ac] ;  /* 0x0011ac0001057983 */ /* 0x000f220000100800 */
[----:B------:R-:W-:-:S03]  /*11ff0*/  @!P0 IMAD.MOV.U32 R4, RZ, RZ, R29 ;  /* 0x000000ffff048224 */ /* 0x000fc600078e001d */
[----:B------:R-:W3:Y:S01]  /*12000*/  LDL.LU R29, [R1+0x1ac] ;  /* 0x0001ac00011d7983 */ /* 0x000ee20000300800 */
[----:B--2---:R-:W-:-:S06]  /*12010*/  PRMT R0, RZ, 0x7610, R0 ;  /* 0x00007610ff007816 */ /* 0x004fcc0000000000 */
[----:B----4-:R-:W2:Y:S04]  /*12020*/  @!P0 LDG.E.U16 R0, [R4.64] ;  /* 0x0000000604008981 */ /* 0x010ea8000c1e1500 */
        /* <DEDUP_REMOVED lines=17> */
[----:B------:R0:W2:Y:S04]  /*12140*/  @!P0 LDG.E.U16 R0, [R4.64] ;  /* 0x0000000604008981 */ /* 0x0000a8000c1e1500 */
[----:B------:R-:W-:Y:S04]  /*12150*/  STS.U16 [R28+0x6400], R26 ;  /* 0x0064001a1c007388 */ /* 0x000fe80000000400 */
[----:B------:R-:W-:Y:S04]  /*12160*/  STS.U16 [R28+0x6600], R27 ;  /* 0x0066001b1c007388 */ /* 0x000fe80000000400 */
[----:B0-----:R-:W4:Y:S04]  /*12170*/  LDL R4, [R1+0x117c] ;  /* 0x00117c0001047983 */ /* 0x001f280000100800 */
[----:B------:R-:W-:Y:S04]  /*12180*/  STS.U16 [R28+0x8400], R22 ;  /* 0x008400161c007388 */ /* 0x000fe80000000400 */
[----:B------:R-:W-:Y:S04]  /*12190*/  STS.U16 [R28+0x8600], R23 ;  /* 0x008600171c007388 */ /* 0x000fe80000000400 */
[----:B------:R-:W-:Y:S04]  /*121a0*/  STS.U16 [R28+0xa400], R18 ;  /* 0x00a400121c007388 */ /* 0x000fe80000000400 */
[----:B------:R-:W-:Y:S04]  /*121b0*/  STS.U16 [R28+0xa600], R19 ;  /* 0x00a600131c007388 */ /* 0x000fe80000000400 */
[----:B------:R-:W-:Y:S04]  /*121c0*/  STS.U16 [R28+0xc400], R14 ;  /* 0x00c4000e1c007388 */ /* 0x000fe80000000400 */
[----:B------:R-:W-:Y:S04]  /*121d0*/  STS.U16 [R28+0xc600], R15 ;  /* 0x00c6000f1c007388 */ /* 0x000fe80000000400 */
[----:B------:R-:W-:Y:S04]  /*121e0*/  STS.U16 [R28+0xe400], R10 ;  /* 0x00e4000a1c007388 */ /* 0x000fe80000000400 */
[----:B------:R0:W-:Y:S04]  /*121f0*/  STS.U16 [R28+0xe600], R11 ;  /* 0x00e6000b1c007388 */ /* 0x0001e80000000400 */
[----:B--2---:R1:W-:Y:S04]  /*12200*/  STL [R1+0x8], R0 ;  /* 0x0000080001007387 */ /* 0x0043e80000100800 */
[----:B------:R-:W4:Y:S04]  /*12210*/  LDL R5, [R1+0x1180] ;  /* 0x0011800001057983 */ /* 0x000f280000100800 */
[----:B0-----:R-:W2:Y:S01]  /*12220*/  LDL.LU R28, [R1+0x36d4] ;  /* 0x0036d400011c7983 */ /* 0x001ea20000300800 */
[----:B----4-:R-:W-:-:S04]  /*12230*/  @!P0 LOP3.LUT R5, R5, R4, RZ, 0x3c, !PT ;  /* 0x0000000405058212 */ /* 0x010fc800078e3cff */
[C---:B------:R-:W-:Y:S02]  /*12240*/  @!P0 LOP3.LUT R4, R5.reuse, R4, RZ, 0x3c, !PT ;  /* 0x0000000405048212 */ /* 0x040fe400078e3cff */
[----:B--2---:R-:W-:Y:S02]  /*12250*/  PRMT R28, RZ, 0x7610, R28 ;  /* 0x00007610ff1c7816 */ /* 0x004fe4000000001c */
[----:B------:R-:W-:-:S05]  /*12260*/  @!P0 LOP3.LUT R5, R5, R4, RZ, 0x3c, !PT ;  /* 0x0000000405058212 */ /* 0x000fca00078e3cff */
[----:B------:R0:W2:Y:S04]  /*12270*/  @!P0 LDG.E.U16 R28, [R4.64] ;  /* 0x00000006041c8981 */ /* 0x0000a8000c1e1500 */
[----:B0-----:R-:W4:Y:S04]  /*12280*/  LDL R4, [R1+0x116c] ;  /* 0x00116c0001047983 */ /* 0x001f280000100800 */
[----:B------:R-:W4:Y:S04]  /*12290*/  LDL R5, [R1+0x1170] ;  /* 0x0011700001057983 */ /* 0x000f280000100800 */
[----:B-1----:R-:W0:Y:S04]  /*122a0*/  S2R R0, SR_TID.X ;  /* 0x0000000000007919 */ /* 0x002e280000002100 */
[----:B--2---:R1:W-:Y:S04]  /*122b0*/  STL [R1+0x365c], R28 ;  /* 0x00365c1c01007387 */ /* 0x0043e80000100800 */
[----:B-1----:R-:W2:Y:S01]  /*122c0*/  LDL.LU R28, [R1+0x1dc] ;  /* 0x0001dc00011c7983 */ /* 0x002ea20000300800 */
[----:B0-----:R-:W-:-:S05]  /*122d0*/  LOP3.LUT R0, R0, 0xff, RZ, 0xc0, !PT ;  /* 0x000000ff00007812 */ /* 0x001fca00078ec0ff */
[----:B------:R-:W-:-:S05]  /*122e0*/  IMAD.SHL.U32 R0, R0, 0x2, RZ ;  /* 0x0000000200007824 */ /* 0x000fca00078e00ff */
[----:B------:R-:W-:-:S05]  /*122f0*/  LOP3.LUT R0, R0, 0x20, RZ, 0x3c, !PT ;  /* 0x0000002000007812 */ /* 0x000fca00078e3cff */
[----:B--2---:R0:W-:Y:S04]  /*12300*/  STS.U16 [R0+0x800], R28 ;  /* 0x0008001c00007388 */ /* 0x0041e80000000400 */
[----:B0-----:R-:W2:Y:S01]  /*12310*/  LDL.LU R0, [R1+0x36d0] ;  /* 0x0036d00001007983 */ /* 0x001ea20000300800 */
[----:B----4-:R-:W-:-:S04]  /*12320*/  @!P0 LOP3.LUT R5, R5, R4, RZ, 0x3c, !PT ;  /* 0x0000000405058212 */ /* 0x010fc800078e3cff */
[----:B------:R-:W-:-:S04]  /*12330*/  @!P0 LOP3.LUT R4, R5, R4, RZ, 0x3c, !PT ;  /* 0x0000000405048212 */ /* 0x000fc800078e3cff */
[----:B------:R-:W-:Y:S01]  /*12340*/  @!P0 LOP3.LUT R5, R5, R4, RZ, 0x3c, !PT ;  /* 0x0000000405058212 */ /* 0x000fe200078e3cff */
[----:B------:R-:W0:Y:S01]  /*12350*/  S2R R28, SR_TID.X ;  /* 0x00000000001c7919 */ /* 0x000e220000002100 */
[----:B--2---:R-:W-:-:S06]  /*12360*/  PRMT R0, RZ, 0x7610, R0 ;  /* 0x00007610ff007816 */ /* 0x004fcc0000000000 */
[----:B------:R1:W2:Y:S04]  /*12370*/  @!P0 LDG.E.U16 R0, [R4.64] ;  /* 0x0000000604008981 */ /* 0x0002a8000c1e1500 */
[----:B-1----:R-:W4:Y:S04]  /*12380*/  LDL R4, [R1+0x115c] ;  /* 0x00115c0001047983 */ /* 0x002f280000100800 */
[----:B------:R-:W4:Y:S01]  /*12390*/  LDL R5, [R1+0x1160] ;  /* 0x0011600001057983 */ /* 0x000f220000100800 */
[----:B0-----:R-:W-:Y:S02]  /*123a0*/  LOP3.LUT R28, R28, 0xff, RZ, 0xc0, !PT ;  /* 0x000000ff1c1c7812 */ /* 0x001fe400078ec0ff */
[----:B------:R-:W-:Y:S01]  /*123b0*/  PRMT R27, RZ, 0x7610, R27 ;  /* 0x00007610ff1b7816 */ /* 0x000fe2000000001b */
[----:B--2---:R0:W-:Y:S02]  /*123c0*/  STL [R1+0x3660], R0 ;  /* 0x0036600001007387 */ /* 0x0041e40000100800 */
[----:B0-----:R-:W-:-:S02]  /*123d0*/  IMAD.SHL.U32 R0, R28, 0x2, RZ ;  /* 0x000000021c007824 */ /* 0x001fc400078e00ff */
[----:B------:R-:W2:Y:S01]  /*123e0*/  LDL R28, [R1+0x1140] ;  /* 0x00114000011c7983 */ /* 0x000ea20000100800 */
[----:B----4-:R-:W-:-:S04]  /*123f0*/  @!P0 LOP3.LUT R5, R5, R4, RZ, 0x3c, !PT ;  /* 0x0000000405058212 */ /* 0x010fc800078e3cff */
[C---:B------:R-:W-:Y:S02]  /*12400*/  @!P0 LOP3.LUT R4, R5.reuse, R4, RZ, 0x3c, !PT ;  /* 0x0000000405048212 */ /* 0x040fe400078e3cff */
[----:B------:R-:W-:Y:S02]  /*12410*/  LOP3.LUT R0, R0, 0x20, RZ, 0x3c, !PT ;  /* 0x0000002000007812 */ /* 0x000fe400078e3cff */
[----:B------:R-:W-:-:S03]  /*12420*/  @!P0 LOP3.LUT R5, R5, R4, RZ, 0x3c, !PT ;  /* 0x0000000405058212 */ /* 0x000fc600078e3cff */
[----:B---3--:R0:W-:Y:S04]  /*12430*/  STS.U16 [R0+0xa00], R2 ;  /* 0x000a000200007388 */ /* 0x0081e80000000400 */
[----:B------:R1:W3:Y:S04]  /*12440*/  @!P0 LDG.E.U16 R27, [R4.64] ;  /* 0x00000006041b8981 */ /* 0x0002e8000c1e1500 */
[----:B0-----:R-:W4:Y:S04]  /*12450*/  LDL.LU R2, [R1+0x36cc] ;  /* 0x0036cc0001027983 */ /* 0x001f280000300800 */
[----:B-1----:R-:W2:Y:S04]  /*12460*/  LDL R4, [R1+0x114c] ;  /* 0x00114c0001047983 */ /* 0x002ea80000100800 */
[----:B------:R-:W2:Y:S01]  /*12470*/  LDL R5, [R1+0x1150] ;  /* 0x0011500001057983 */ /* 0x000ea20000100800 */
[----:B------:R-:W-:-:S03]  /*12480*/  PRMT R26, RZ, 0x7610, R26 ;  /* 0x00007610ff1a7816 */ /* 0x000fc6000000001a */
[----:B------:R-:W-:Y:S04]  /*12490*/  STS.U16 [R0+0x2800], R29 ;  /* 0x0028001d00007388 */ /* 0x000fe80000000400 */
[----:B---3--:R0:W-:Y:S04]  /*124a0*/  STL [R1+0x3664], R27 ;  /* 0x0036641b01007387 */ /* 0x0081e80000100800 */
[----:B0-----:R-:W3:Y:S01]  /*124b0*/  LDL.LU R27, [R1+0x17c] ;  /* 0x00017c00011b7983 */ /* 0x001ee20000300800 */
[----:B--2---:R-:W-:-:S03]  /*124c0*/  @!P0 LOP3.LUT R5, R5, R4, RZ, 0x3c, !PT ;  /* 0x0000000405058212 */ /* 0x004fc600078e3cff */
[----:B------:R-:W2:Y:S01]  /*124d0*/  LDL.LU R29, [R1+0x158] ;  /* 0x00015800011d7983 */ /* 0x000ea20000300800 */
[----:B------:R-:W-:-:S04]  /*124e0*/  @!P0 LOP3.LUT R4, R5, R4, RZ, 0x3c, !PT ;  /* 0x0000000405048212 */ /* 0x000fc800078e3cff */
[----:B------:R-:W-:-:S05]  /*124f0*/  @!P0 LOP3.LUT R5, R5, R4, RZ, 0x3c, !PT ;  /* 0x0000000405058212 */ /* 0x000fca00078e3cff */
[----:B------:R0:W2:Y:S04]  /*12500*/  @!P0 LDG.E.U16 R26, [R4.64] ;  /* 0x00000006041a8981 */ /* 0x0000a8000c1e1500 */
[----:B0-----:R-:W3:Y:S04]  /*12510*/  LDL.LU R4, [R1+0x1b0] ;  /* 0x0001b00001047983 */ /* 0x001ee80000300800 */
[----:B------:R-:W4:Y:S01]  /*12520*/  LDL R5, [R1+0x113c] ;  /* 0x00113c0001057983 */ /* 0x000f220000100800 */
[----:B------:R-:W-:-:S03]  /*12530*/  PRMT R25, RZ, 0x7610, R25 ;  /* 0x00007610ff197816 */ /* 0x000fc60000000019 */
[----:B--2---:R0:W-:Y:S04]  /*12540*/  STL [R1+0x3668], R26 ;  /* 0x0036681a01007387 */ /* 0x0041e80000100800 */
[----:B---3--:R1:W-:Y:S04]  /*12550*/  STS.U16 [R0+0x2a00], R4 ;  /* 0x002a000400007388 */ /* 0x0083e80000000400 */
[----:B0-----:R-:W2:Y:S01]  /*12560*/  LDL.LU R26, [R1+0x180] ;  /* 0x00018000011a7983 */ /* 0x001ea20000300800 */
[----:B-1----:R-:W-:-:S03]  /*12570*/  @!P0 IMAD.MOV.U32 R4, RZ, RZ, R28 ;  /* 0x000000ffff048224 */ /* 0x002fc600078e001c */
[----:B------:R-:W3:Y:S04]  /*12580*/  LDL.LU R28, [R1+0x130] ;  /* 0x00013000011c7983 */ /* 0x000ee80000300800 */
[----:B----4-:R0:W4:Y:S04]  /*12590*/  @!P0 LDG.E.U16 R25, [R4.64] ;  /* 0x0000000604198981 */ /* 0x010128000c1e1500 */
[----:B0-----:R-:W2:Y:S04]  /*125a0*/  LDL R4, [R1+0x112c] ;  /* 0x00112c0001047983 */ /* 0x001ea80000100800 */
[----:B------:R-:W2:Y:S01]  /*125b0*/  LDL R5, [R1+0x1130] ;  /* 0x0011300001057983 */ /* 0x000ea20000100800 */
[----:B------:R-:W-:-:S03]  /*125c0*/  PRMT R24, RZ, 0x7610, R24 ;  /* 0x00007610ff187816 */ /* 0x000fc60000000018 */
[----:B------:R-:W-:Y:S04]  /*125d0*/  STS.U16 [R0+0x4800], R27 ;  /* 0x0048001b00007388 */ /* 0x000fe80000000400 */
[----:B----4-:R0:W-:Y:S04]  /*125e0*/  STL [R1+0x366c], R25 ;  /* 0x00366c1901007387 */ /* 0x0101e80000100800 */
[----:B0-----:R-:W4:Y:S01]  /*125f0*/  LDL.LU R25, [R1+0x154] ;  /* 0x0001540001197983 */ /* 0x001f220000300800 */
[----:B--2---:R-:W-:-:S03]  /*12600*/  @!P0 LOP3.LUT R5, R5, R4, RZ, 0x3c, !PT ;  /* 0x0000000405058212 */ /* 0x004fc600078e3cff */
[----:B------:R-:W2:Y:S01]  /*12610*/  LDL.LU R27, [R1+0x134] ;  /* 0x00013400011b7983 */ /* 0x000ea20000300800 */
[----:B------:R-:W-:-:S04]  /*12620*/  @!P0 LOP3.LUT R4, R5, R4, RZ, 0x3c, !PT ;  /* 0x0000000405048212 */ /* 0x000fc800078e3cff */
[----:B------:R-:W-:-:S05]  /*12630*/  @!P0 LOP3.LUT R5, R5, R4, RZ, 0x3c, !PT ;  /* 0x0000000405058212 */ /* 0x000fca00078e3cff */
[----:B------:R0:W2:Y:S04]  /*12640*/  @!P0 LDG.E.U16 R24, [R4.64] ;  /* 0x0000000604188981 */ /* 0x0000a8000c1e1500 */
[----:B0-----:R-:W3:Y:S04]  /*12650*/  LDL R4, [R1+0x111c] ;  /* 0x00111c0001047983 */ /* 0x001ee80000100800 */
[----:B------:R-:W3:Y:S01]  /*12660*/  LDL R5, [R1+0x1120] ;  /* 0x0011200001057983 */ /* 0x000ee20000100800 */
[----:B------:R-:W-:-:S03]  /*12670*/  PRMT R23, RZ, 0x7610, R23 ;  /* 0x00007610ff177816 */ /* 0x000fc60000000017 */
[----:B------:R0:W-:Y:S04]  /*12680*/  STS.U16 [R0+0x4a00], R26 ;  /* 0x004a001a00007388 */ /* 0x0001e80000000400 */
[----:B--2---:R1:W-:Y:S04]  /*12690*/  STL [R1+0x3670], R24 ;  /* 0x0036701801007387 */ /* 0x0043e80000100800 */
[----:B0-----:R-:W2:Y:S04]  /*126a0*/  LDL R26, [R1+0x1100] ;  /* 0x00110000011a7983 */ /* 0x001ea80000100800 */
[----:B-1----:R-:W2:Y:S01]  /*126b0*/  LDL.LU R24, [R1+0x108] ;  /* 0x0001080001187983 */ /* 0x002ea20000300800 */
[----:B---3--:R-:W-:-:S04]  /*126c0*/  @!P0 LOP3.LUT R5, R5, R4, RZ, 0x3c, !PT ;  /* 0x0000000405058212 */ /* 0x008fc800078e3cff */
[----:B------:R-:W-:-:S04]  /*126d0*/  @!P0 LOP3.LUT R4, R5, R4, RZ, 0x3c, !PT ;  /* 0x0000000405048212 */ /* 0x000fc800078e3cff */
[----:B------:R-:W-:-:S05]  /*126e0*/  @!P0 LOP3.LUT R5, R5, R4, RZ, 0x3c, !PT ;  /* 0x0000000405058212 */ /* 0x000fca00078e3cff */
[----:B------:R0:W3:Y:S04]  /*126f0*/  @!P0 LDG.E.U16 R23, [R4.64] ;  /* 0x0000000604178981 */ /* 0x0000e8000c1e1500 */
[----:B0-----:R-:W2:Y:S04]  /*12700*/  LDL R4, [R1+0x110c] ;  /* 0x00110c0001047983 */ /* 0x001ea80000100800 */
[----:B------:R-:W2:Y:S01]  /*12710*/  LDL R5, [R1+0x1110] ;  /* 0x0011100001057983 */ /* 0x000ea20000100800 */
[----:B------:R-:W-:Y:S02]  /*12720*/  PRMT R22, RZ, 0x7610, R22 ;  /* 0x00007610ff167816 */ /* 0x000fe40000000016 */
[----:B--2---:R-:W-:-:S04]  /*12730*/  @!P0 LOP3.LUT R5, R5, R4, RZ, 0x3c, !PT ;  /* 0x0000000405058212 */ /* 0x004fc800078e3cff */
[----:B------:R-:W-:-:S04]  /*12740*/  @!P0 LOP3.LUT R4, R5, R4, RZ, 0x3c, !PT ;  /* 0x0000000405048212 */ /* 0x000fc800078e3cff */
[----:B------:R-:W-:Y:S01]  /*12750*/  @!P0 LOP3.LUT R5, R5, R4, RZ, 0x3c, !PT ;  /* 0x0000000405058212 */ /* 0x000fe200078e3cff */
[----:B---3--:R-:W-:Y:S04]  /*12760*/  STL [R1+0x3674], R23 ;  /* 0x0036741701007387 */ /* 0x008fe80000100800 */
[----:B------:R0:W2:Y:S04]  /*12770*/  @!P0 LDG.E.U16 R22, [R4.64] ;  /* 0x0000000604168981 */ /* 0x0000a8000c1e1500 */
[----:B0-----:R-:W3:Y:S01]  /*12780*/  LDL R5, [R1+0x10fc] ;  /* 0x0010fc0001057983 */ /* 0x001ee20000100800 */
[----:B------:R-:W-:Y:S01]  /*12790*/  PRMT R21, RZ, 0x7610, R21 ;  /* 0x00007610ff157816 */ /* 0x000fe20000000015 */
[----:B------:R-:W-:-:S02]  /*127a0*/  @!P0 IMAD.MOV.U32 R4, RZ, RZ, R26 ;  /* 0x000000ffff048224 */ /* 0x000fc400078e001a */
[----:B----4-:R0:W-:Y:S04]  /*127b0*/  STS.U16 [R0+0x6800], R25 ;  /* 0x0068001900007388 */ /* 0x0101e80000000400 */
[----:B------:R-:W-:Y:S04]  /*127c0*/  STS.U16 [R0+0x6a00], R29 ;  /* 0x006a001d00007388 */ /* 0x000fe80000000400 */
[----:B0-----:R-:W4:Y:S04]  /*127d0*/  LDL R25, [R1+0x10f0] ;  /* 0x0010f00001197983 */ /* 0x001f280000100800 */
[----:B--2---:R0:W-:Y:S04]  /*127e0*/  STL [R1+0x3678], R22 ;  /* 0x0036781601007387 */ /* 0x0041e80000100800 */
[----:B0-----:R-:W2:Y:S04]  /*127f0*/  LDL.LU R22, [R1+0x10c] ;  /* 0x00010c0001167983 */ /* 0x001ea80000300800 */
[----:B------:R-:W2:Y:S04]  /*12800*/  LDL R29, [R1+0x10dc] ;  /* 0x0010dc00011d7983 */ /* 0x000ea80000100800 */
[----:B------:R-:W2:Y:S04]  /*12810*/  LDL R23, [R1+0x10e0] ;  /* 0x0010e00001177983 */ /* 0x000ea80000100800 */
[----:B------:R-:W2:Y:S04]  /*12820*/  LDL.LU R26, [R1+0xe4] ;  /* 0x0000e400011a7983 */ /* 0x000ea80000300800 */
[----:B---3--:R0:W3:Y:S04]  /*12830*/  @!P0 LDG.E.U16 R21, [R4.64] ;  /* 0x0000000604158981 */ /* 0x0080e8000c1e1500 */
[----:B0-----:R-:W2:Y:S01]  /*12840*/  LDL R5, [R1+0x10ec] ;  /* 0x0010ec0001057983 */ /* 0x001ea20000100800 */
[----:B------:R-:W-:Y:S01]  /*12850*/  PRMT R20, RZ, 0x7610, R20 ;  /* 0x00007610ff147816 */ /* 0x000fe20000000014 */
[----:B----4-:R-:W-:Y:S01]  /*12860*/  @!P0 IMAD.MOV.U32 R4, RZ, RZ, R25 ;  /* 0x000000ffff048224 */ /* 0x010fe200078e0019 */
[----:B------:R-:W-:-:S04]  /*12870*/  PRMT R19, RZ, 0x7610, R19 ;  /* 0x00007610ff137816 */ /* 0x000fc80000000013 */
[----:B--2---:R0:W2:Y:S04]  /*12880*/  @!P0 LDG.E.U16 R20, [R4.64] ;  /* 0x0000000604148981 */ /* 0x0040a8000c1e1500 */
[----:B---3--:R1:W-:Y:S04]  /*12890*/  STL [R1+0x367c], R21 ;  /* 0x00367c1501007387 */ /* 0x0083e80000100800 */
[----:B------:R3:W-:Y:S01]  /*128a0*/  STS.U16 [R0+0x8800], R28 ;  /* 0x0088001c00007388 */ /* 0x0007e20000000400 */
[----:B0-----:R-:W-:Y:S02]  /*128b0*/  @!P0 IMAD.MOV.U32 R4, RZ, RZ, R23 ;  /* 0x000000ffff048224 */ /* 0x001fe400078e0017 */
[----:B------:R-:W-:Y:S01]  /*128c0*/  @!P0 IMAD.MOV.U32 R5, RZ, RZ, R29 ;  /* 0x000000ffff058224 */ /* 0x000fe200078e001d */
[----:B-1----:R-:W4:Y:S04]  /*128d0*/  LDL R21, [R1+0x10d0] ;  /* 0x0010d00001157983 */ /* 0x002f280000100800 */
[----:B---3--:R-:W3:Y:S04]  /*128e0*/  LDL.LU R28, [R1+0xe8] ;  /* 0x0000e800011c7983 */ /* 0x008ee80000300800 */
[----:B------:R-:W-:Y:S04]  /*128f0*/  STS.U16 [R0+0x8a00], R27 ;  /* 0x008a001b00007388 */ /* 0x000fe80000000400 */
[----:B------:R0:W3:Y:S04]  /*12900*/  @!P0 LDG.E.U16 R19, [R4.64] ;  /* 0x0000000604138981 */ /* 0x0000e8000c1e1500 */
[----:B--2---:R1:W-:Y:S04]  /*12910*/  STL [R1+0x3680], R20 ;  /* 0x0036801401007387 */ /* 0x0043e80000100800 */
[----:B------:R-:W2:Y:S04]  /*12920*/  LDL R25, [R1+0x10bc] ;  /* 0x0010bc0001197983 */ /* 0x000ea80000100800 */
[----:B-1----:R-:W2:Y:S04]  /*12930*/  LDL R20, [R1+0x10c0] ;  /* 0x0010c00001147983 */ /* 0x002ea80000100800 */
[----:B------:R-:W2:Y:S04]  /*12940*/  LDL.LU R27, [R1+0x98] ;  /* 0x00009800011b7983 */ /* 0x000ea80000300800 */
[----:B------:R-:W2:Y:S04]  /*12950*/  LDL.LU R29, [R1+0xa0] ;  /* 0x0000a000011d7983 */ /* 0x000ea80000300800 */
[----:B0-----:R-:W2:Y:S01]  /*12960*/  LDL R5, [R1+0x10cc] ;  /* 0x0010cc0001057983 */ /* 0x001ea20000100800 */
[----:B------:R-:W-:Y:S01]  /*12970*/  PRMT R18, RZ, 0x7610, R18 ;  /* 0x00007610ff127816 */ /* 0x000fe20000000012 */
[----:B----4-:R-:W-:-:S02]  /*12980*/  @!P0 IMAD.MOV.U32 R4, RZ, RZ, R21 ;  /* 0x000000ffff048224 */ /* 0x010fc400078e0015 */
[----:B---3--:R-:W-:Y:S04]  /*12990*/  STL [R1+0x3684], R19 ;  /* 0x0036841301007387 */ /* 0x008fe80000100800 */
[----:B------:R0:W-:Y:S04]  /*129a0*/  STS.U16 [R0+0xa800], R24 ;  /* 0x00a8001800007388 */ /* 0x0001e80000000400 */
[----:B------:R-:W3:Y:S04]  /*129b0*/  LDL R23, [R1+0x10b0] ;  /* 0x0010b00001177983 */ /* 0x000ee80000100800 */
[----:B0-----:R-:W4:Y:S04]  /*129c0*/  LDL R24, [R1+0x10ac] ;  /* 0x0010ac0001187983 */ /* 0x001f280000100800 */
[----:B--2---:R0:W2:Y:S04]  /*129d0*/  @!P0 LDG.E.U16 R18, [R4.64] ;  /* 0x0000000604128981 */ /* 0x0040a8000c1e1500 */
[----:B------:R1:W-:Y:S01]  /*129e0*/  STS.U16 [R0+0xaa00], R22 ;  /* 0x00aa001600007388 */ /* 0x0003e20000000400 */
[----:B------:R-:W-:Y:S01]  /*129f0*/  PRMT R17, RZ, 0x7610, R17 ;  /* 0x00007610ff117816 */ /* 0x000fe20000000011 */
[----:B0-----:R-:W-:-:S02]  /*12a00*/  @!P0 IMAD.MOV.U32 R4, RZ, RZ, R20 ;  /* 0x000000ffff048224 */ /* 0x001fc400078e0014 */
[----:B------:R-:W-:Y:S01]  /*12a10*/  @!P0 IMAD.MOV.U32 R5, RZ, RZ, R25 ;  /* 0x000000ffff058224 */ /* 0x000fe200078e0019 */
[----:B------:R-:W-:-:S04]  /*12a20*/  PRMT R16, RZ, 0x7610, R16 ;  /* 0x00007610ff107816 */ /* 0x000fc80000000010 */
[----:B------:R3:W2:Y:S02]  /*12a30*/  @!P0 LDG.E.U16 R17, [R4.64] ;  /* 0x0000000604118981 */ /* 0x0006a4000c1e1500 */
[----:B---3--:R-:W-:Y:S02]  /*12a40*/  @!P0 IMAD.MOV.U32 R4, RZ, RZ, R23 ;  /* 0x000000ffff048224 */ /* 0x008fe400078e0017 */
[----:B----4-:R-:W-:-:S05]  /*12a50*/  @!P0 IMAD.MOV.U32 R5, RZ, RZ, R24 ;  /* 0x000000ffff058224 */ /* 0x010fca00078e0018 */
[----:B------:R-:W3:Y:S04]  /*12a60*/  @!P0 LDG.E.U16 R16, [R4.64] ;  /* 0x0000000604108981 */ /* 0x000ee8000c1e1500 */
[----:B--2---:R-:W-:Y:S04]  /*12a70*/  STL [R1+0x3688], R18 ;  /* 0x0036881201007387 */ /* 0x004fe80000100800 */
[----:B-1----:R-:W2:Y:S04]  /*12a80*/  LDL R22, [R1+0x109c] ;  /* 0x00109c0001167983 */ /* 0x002ea80000100800 */
[----:B------:R-:W4:Y:S04]  /*12a90*/  LDL R21, [R1+0x10a0] ;  /* 0x0010a00001157983 */ /* 0x000f280000100800 */
[----:B------:R-:W4:Y:S04]  /*12aa0*/  LDL R20, [R1+0x1090] ;  /* 0x0010900001147983 */ /* 0x000f280000100800 */
[----:B------:R-:W4:Y:S01]  /*12ab0*/  LDL R19, [R1+0x11d4] ;  /* 0x0011d40001137983 */ /* 0x000f220000100800 */
[----:B------:R-:W-:-:S02]  /*12ac0*/  PRMT R15, RZ, 0x7610, R15 ;  /* 0x00007610ff0f7816 */ /* 0x000fc4000000000f */
[----:B------:R-:W-:Y:S01]  /*12ad0*/  PRMT R14, RZ, 0x7610, R14 ;  /* 0x00007610ff0e7816 */ /* 0x000fe2000000000e */
[----:B------:R-:W-:Y:S04]  /*12ae0*/  STL [R1+0x368c], R17 ;  /* 0x00368c1101007387 */ /* 0x000fe80000100800 */
[----:B------:R0:W-:Y:S04]  /*12af0*/  STS.U16 [R0+0xc800], R26 ;  /* 0x00c8001a00007388 */ /* 0x0001e80000000400 */
[----:B0-----:R-:W4:Y:S04]  /*12b00*/  LDL.LU R26, [R1+0x20c] ;  /* 0x00020c00011a7983 */ /* 0x001f280000300800 */
[----:B---3--:R0:W-:Y:S04]  /*12b10*/  STL [R1+0x3690], R16 ;  /* 0x0036901001007387 */ /* 0x0081e80000100800 */
[----:B------:R-:W3:Y:S04]  /*12b20*/  LDL R18, [R1+0x1088] ;  /* 0x0010880001127983 */ /* 0x000ee80000100800 */
[----:B0-----:R-:W3:Y:S01]  /*12b30*/  LDL R16, [R1+0x11e4] ;  /* 0x0011e40001107983 */ /* 0x001ee20000100800 */
[----:B--2---:R-:W-:-:S02]  /*12b40*/  @!P0 IMAD.MOV.U32 R5, RZ, RZ, R22 ;  /* 0x000000ffff058224 */ /* 0x004fc400078e0016 */
[----:B----4-:R-:W-:-:S05]  /*12b50*/  @!P0 IMAD.MOV.U32 R4, RZ, RZ, R21 ;  /* 0x000000ffff048224 */ /* 0x010fca00078e0015 */
[----:B------:R0:W2:Y:S02]  /*12b60*/  @!P0 LDG.E.U16 R15, [R4.64] ;  /* 0x00000006040f8981 */ /* 0x0000a4000c1e1500 */
[----:B0-----:R-:W-:Y:S02]  /*12b70*/  @!P0 IMAD.MOV.U32 R4, RZ, RZ, R19 ;  /* 0x000000ffff048224 */ /* 0x001fe400078e0013 */
[----:B------:R-:W-:-:S05]  /*12b80*/  @!P0 IMAD.MOV.U32 R5, RZ, RZ, R20 ;  /* 0x000000ffff058224 */ /* 0x000fca00078e0014 */
[----:B------:R3:W4:Y:S04]  /*12b90*/  @!P0 LDG.E.U16 R14, [R4.64] ;  /* 0x00000006040e8981 */ /* 0x000728000c1e1500 */
[----:B------:R0:W-:Y:S01]  /*12ba0*/  STS.U16 [R0+0xca00], R28 ;  /* 0x00ca001c00007388 */ /* 0x0001e20000000400 */
[----:B------:R-:W-:Y:S02]  /*12bb0*/  STS.U16 [R0+0xe800], R27 ;  /* 0x00e8001b00007388 */ /* 0x000fe40000000400 */
[----:B------:R1:W-:Y:S01]  /*12bc0*/  STS.U16 [R0+0xea00], R29 ;  /* 0x00ea001d00007388 */ /* 0x0003e20000000400 */
[----:B0-----:R-:W4:Y:S01]  /*12bd0*/  LDL.LU R28, [R1+0x220] ;  /* 0x00022000011c7983 */ /* 0x001f220000300800 */
[----:B---3--:R-:W-:-:S03]  /*12be0*/  @!P0 IMAD.MOV.U32 R4, RZ, RZ, R16 ;  /* 0x000000ffff048224 */ /* 0x008fc600078e0010 */
[----:B--2---:R0:W-:Y:S01]  /*12bf0*/  STL [R1+0x3694], R15 ;  /* 0x0036940f01007387 */ /* 0x0041e20000100800 */
[----:B------:R-:W2:Y:S03]  /*12c00*/  LDL.LU R24, [R1+0x1e8] ;  /* 0x0001e80001187983 */ /* 0x000ea60000300800 */
[----:B----4-:R3:W-:Y:S01]  /*12c10*/  STL [R1+0x3698], R14 ;  /* 0x0036980e01007387 */ /* 0x0107e20000100800 */
[----:B------:R-:W4:Y:S02]  /*12c20*/  LDL R17, [R1+0x1080] ;  /* 0x0010800001117983 */ /* 0x000f240000100800 */
[----:B-1----:R-:W2:Y:S02]  /*12c30*/  LDL R0, [R1+0x11f4] ;  /* 0x0011f40001007983 */ /* 0x002ea40000100800 */
[----:B------:R-:W2:Y:S01]  /*12c40*/  LDL.LU R29, [R1+0x1ec] ;  /* 0x0001ec00011d7983 */ /* 0x000ea20000300800 */
[----:B------:R-:W2:Y:S04]  /*12c50*/  LDL R16, [R1+0x1078] ;  /* 0x0010780001107983 */ /* 0x000ea80000100800 */
[----:B0-----:R-:W2:Y:S01]  /*12c60*/  LDL R15, [R1+0x1204] ;  /* 0x00120400010f7983 */ /* 0x001ea20000100800 */
[----:B------:R-:W-:Y:S01]  /*12c70*/  PRMT R13, RZ, 0x7610, R13 ;  /* 0x00007610ff0d7816 */ /* 0x000fe2000000000d */
[----:B------:R-:W-:Y:S01]  /*12c80*/  @!P0 IMAD.MOV.U32 R5, RZ, RZ, R18 ;  /* 0x000000ffff058224 */ /* 0x000fe200078e0012 */
[----:B------:R-:W-:-:S02]  /*12c90*/  PRMT R12, RZ, 0x7610, R12 ;  /* 0x00007610ff0c7816 */ /* 0x000fc4000000000c */
[----:B------:R-:W-:Y:S01]  /*12ca0*/  PRMT R11, RZ, 0x7610, R11 ;  /* 0x00007610ff0b7816 */ /* 0x000fe2000000000b */
[----:B---3--:R-:W3:Y:S04]  /*12cb0*/  LDL R14, [R1+0x1214] ;  /* 0x00121400010e7983 */ /* 0x008ee80000100800 */
[----:B------:R4:W3:Y:S04]  /*12cc0*/  @!P0 LDG.E.U16 R13, [R4.64] ;  /* 0x00000006040d8981 */ /* 0x0008e8000c1e1500 */
[----:B------:R-:W0:Y:S01]  /*12cd0*/  S2R R27, SR_TID.X ;  /* 0x00000000001b7919 */ /* 0x000e220000002100 */
[----:B------:R-:W3:Y:S02]  /*12ce0*/  LDL.LU R25, [R1+0x1c4] ;  /* 0x0001c40001197983 */ /* 0x000ee40000300800 */
[----:B----4-:R-:W-:-:S02]  /*12cf0*/  @!P0 IMAD.MOV.U32 R5, RZ, RZ, R17 ;  /* 0x000000ffff058224 */ /* 0x010fc400078e0011 */
[----:B--2---:R-:W-:-:S05]  /*12d00*/  @!P0 IMAD.MOV.U32 R4, RZ, RZ, R0 ;  /* 0x000000ffff048224 */ /* 0x004fca00078e0000 */
[----:B------:R1:W2:Y:S02]  /*12d10*/  @!P0 LDG.E.U16 R12, [R4.64] ;  /* 0x00000006040c8981 */ /* 0x0002a4000c1e1500 */
[----:B-1----:R-:W-:Y:S02]  /*12d20*/  @!P0 IMAD.MOV.U32 R4, RZ, RZ, R15 ;  /* 0x000000ffff048224 */ /* 0x002fe400078e000f */
[----:B------:R-:W-:-:S05]  /*12d30*/  @!P0 IMAD.MOV.U32 R5, RZ, RZ, R16 ;  /* 0x000000ffff058224 */ /* 0x000fca00078e0010 */
[----:B------:R1:W4:Y:S01]  /*12d40*/  @!P0 LDG.E.U16 R11, [R4.64] ;  /* 0x00000006040b8981 */ /* 0x000322000c1e1500 */
[----:B0-----:R-:W-:-:S03]  /*12d50*/  LOP3.LUT R27, R27, 0xff, RZ, 0xc0, !PT ;  /* 0x000000ff1b1b7812 */ /* 0x001fc600078ec0ff */
[----:B---3--:R0:W-:Y:S01]  /*12d60*/  STL [R1+0x369c], R13 ;  /* 0x00369c0d01007387 */ /* 0x0081e20000100800 */
[----:B------:R-:W3:Y:S02]  /*12d70*/  LDL R18, [R1+0x11d8] ;  /* 0x0011d80001127983 */ /* 0x000ee40000100800 */
[----:B0-----:R-:W-:-:S05]  /*12d80*/  IMAD.SHL.U32 R13, R27, 0x2, RZ ;  /* 0x000000021b0d7824 */ /* 0x001fca00078e00ff */
[----:B------:R-:W-:-:S05]  /*12d90*/  LOP3.LUT R13, R13, 0x30, RZ, 0x3c, !PT ;  /* 0x000000300d0d7812 */ /* 0x000fca00078e3cff */
[----:B------:R0:W-:Y:S04]  /*12da0*/  STS.U16 [R13+0xc00], R26 ;  /* 0x000c001a0d007388 */ /* 0x0001e80000000400 */
[----:B0-----:R-:W3:Y:S01]  /*12db0*/  LDL.LU R26, [R1+0x1c8] ;  /* 0x0001c800011a7983 */ /* 0x001ee20000300800 */
[----:B------:R-:W3:Y:S02]  /*12dc0*/  LDL R17, [R1+0x11e8] ;  /* 0x0011e80001117983 */ /* 0x000ee40000100800 */
[----:B------:R-:W3:Y:S02]  /*12dd0*/  LDL R0, [R1+0x1224] ;  /* 0x0012240001007983 */ /* 0x000ee40000100800 */
[----:B------:R0:W-:Y:S02]  /*12de0*/  STS.U16 [R13+0xe00], R28 ;  /* 0x000e001c0d007388 */ /* 0x0001e40000000400 */
[----:B-1----:R-:W-:Y:S01]  /*12df0*/  @!P0 IMAD.MOV.U32 R4, RZ, RZ, R14 ;  /* 0x000000ffff048224 */ /* 0x002fe200078e000e */
[----:B--2---:R-:W-:Y:S01]  /*12e00*/  STL [R1+0x36a0], R12 ;  /* 0x0036a00c01007387 */ /* 0x004fe20000100800 */
[----:B------:R-:W2:Y:S02]  /*12e10*/  LDL R16, [R1+0x11f8] ;  /* 0x0011f80001107983 */ /* 0x000ea40000100800 */
[----:B------:R-:W2:Y:S02]  /*12e20*/  LDL R15, [R1+0x1234] ;  /* 0x00123400010f7983 */ /* 0x000ea40000100800 */
[----:B0-----:R-:W2:Y:S01]  /*12e30*/  LDL.LU R28, [R1+0x1a0] ;  /* 0x0001a000011c7983 */ /* 0x001ea20000300800 */
[----:B----4-:R0:W-:Y:S01]  /*12e40*/  STL [R1+0x36a4], R11 ;  /* 0x0036a40b01007387 */ /* 0x0101e20000100800 */
[----:B------:R-:W4:Y:S03]  /*12e50*/  LDL R14, [R1+0x1208] ;  /* 0x00120800010e7983 */ /* 0x000f260000100800 */
[----:B0-----:R-:W4:Y:S01]  /*12e60*/  LDL R11, [R1+0x1258] ;  /* 0x00125800010b7983 */ /* 0x001f220000100800 */
[----:B------:R-:W-:Y:S01]  /*12e70*/  PRMT R10, RZ, 0x7610, R10 ;  /* 0x00007610ff0a7816 */ /* 0x000fe2000000000a */
[----:B---3--:R-:W-:Y:S01]  /*12e80*/  @!P0 IMAD.MOV.U32 R5, RZ, RZ, R18 ;  /* 0x000000ffff058224 */ /* 0x008fe200078e0012 */
[----:B------:R-:W-:-:S04]  /*12e90*/  PRMT R9, RZ, 0x7610, R9 ;  /* 0x00007610ff097816 */ /* 0x000fc80000000009 */
[----:B------:R0:W3:Y:S01]  /*12ea0*/  @!P0 LDG.E.U16 R10, [R4.64] ;  /* 0x00000006040a8981 */ /* 0x0000e2000c1e1500 */
[----:B------:R-:W-:Y:S02]  /*12eb0*/  PRMT R8, RZ, 0x7610, R8 ;  /* 0x00007610ff087816 */ /* 0x000fe40000000008 */
[----:B------:R-:W-:Y:S01]  /*12ec0*/  PRMT R7, RZ, 0x7610, R7 ;  /* 0x00007610ff077816 */ /* 0x000fe20000000007 */
[----:B0-----:R-:W-:Y:S02]  /*12ed0*/  @!P0 IMAD.MOV.U32 R5, RZ, RZ, R17 ;  /* 0x000000ffff058224 */ /* 0x001fe400078e0011 */
[----:B------:R-:W-:-:S05]  /*12ee0*/  @!P0 IMAD.MOV.U32 R4, RZ, RZ, R0 ;  /* 0x000000ffff048224 */ /* 0x000fca00078e0000 */
[----:B------:R2:W3:Y:S02]  /*12ef0*/  @!P0 LDG.E.U16 R9, [R4.64] ;  /* 0x0000000604098981 */ /* 0x0004e4000c1e1500 */
[----:B--2---:R-:W-:Y:S02]  /*12f00*/  @!P0 IMAD.MOV.U32 R5, RZ, RZ, R16 ;  /* 0x000000ffff058224 */ /* 0x004fe400078e0010 */
[----:B------:R-:W-:-:S05]  /*12f10*/  @!P0 IMAD.MOV.U32 R4, RZ, RZ, R15 ;  /* 0x000000ffff048224 */ /* 0x000fca00078e000f */
[----:B------:R4:W2:Y:S02]  /*12f20*/  @!P0 LDG.E.U16 R8, [R4.64] ;  /* 0x0000000604088981 */ /* 0x0008a4000c1e1500 */
[----:B----4-:R-:W-:Y:S02]  /*12f30*/  @!P0 IMAD.MOV.U32 R5, RZ, RZ, R14 ;  /* 0x000000ffff058224 */ /* 0x010fe400078e000e */
[----:B------:R-:W-:-:S05]  /*12f40*/  @!P0 IMAD.MOV.U32 R4, RZ, RZ, R11 ;  /* 0x000000ffff048224 */ /* 0x000fca00078e000b */
[----:B------:R-:W4:Y:S04]  /*12f50*/  @!P0 LDG.E.U16 R7, [R4.64] ;  /* 0x0000000604078981 */ /* 0x000f28000c1e1500 */
[----:B------:R-:W-:Y:S04]  /*12f60*/  STS.U16 [R13+0x2c00], R24 ;  /* 0x002c00180d007388 */ /* 0x000fe80000000400 */
[----:B---3--:R-:W-:Y:S01]  /*12f70*/  STL [R1+0x36a8], R10 ;  /* 0x0036a80a01007387 */ /* 0x008fe20000100800 */
[----:B------:R0:W-:Y:S02]  /*12f80*/  STS.U16 [R13+0x2e00], R29 ;  /* 0x002e001d0d007388 */ /* 0x0001e40000000400 */
[----:B------:R-:W-:Y:S01]  /*12f90*/  STS.U16 [R13+0x4c00], R25 ;  /* 0x004c00190d007388 */ /* 0x000fe20000000400 */
[----:B0-----:R-:W3:Y:S01]  /*12fa0*/  LDL.LU R29, [R1+0x1248] ;  /* 0x00124800011d7983 */ /* 0x001ee20000300800 */
[----:B------:R-:W3:Y:S02]  /*12fb0*/  LDL R12, [R1+0x1218] ;  /* 0x00121800010c7983 */ /* 0x000ee40000100800 */
[----:B------:R-:W3:Y:S02]  /*12fc0*/  LDL R0, [R1+0x1250] ;  /* 0x0012500001007983 */ /* 0x000ee40000100800 */
[----:B------:R-:W-:Y:S01]  /*12fd0*/  STS.U16 [R13+0x4e00], R26 ;  /* 0x004e001a0d007388 */ /* 0x000fe20000000400 */
[----:B------:R0:W-:Y:S01]  /*12fe0*/  STL [R1+0x36ac], R9 ;  /* 0x0036ac0901007387 */ /* 0x0001e20000100800 */
[----:B------:R-:W3:Y:S03]  /*12ff0*/  LDL.LU R23, [R1+0x1a4] ;  /* 0x0001a40001177983 */ /* 0x000ee60000300800 */
[----:B--2---:R-:W-:Y:S01]  /*13000*/  STL [R1+0x36b0], R8 ;  /* 0x0036b00801007387 */ /* 0x004fe20000100800 */
[----:B0-----:R-:W2:Y:S02]  /*13010*/  LDL.LU R9, [R1+0x178] ;  /* 0x0001780001097983 */ /* 0x001ea40000300800 */
[----:B------:R-:W2:Y:S02]  /*13020*/  LDL.LU R24, [R1+0x174] ;  /* 0x0001740001187983 */ /* 0x000ea40000300800 */
[----:B------:R-:W2:Y:S01]  /*13030*/  LDL.LU R10, [R1+0x148] ;  /* 0x00014800010a7983 */ /* 0x000ea20000300800 */
[----:B------:R-:W2:Y:S01]  /*13040*/  LDL.LU R11, [R1+0x144] ;  /* 0x00014400010b7983 */ /* 0x000ea20000300800 */
[----:B------:R-:W2:Y:S03]  /*13050*/  LDL.LU R25, [R1+0x118] ;  /* 0x0001180001197983 */ /* 0x000ea60000300800 */
[----:B----4-:R0:W-:Y:S01]  /*13060*/  STL [R1+0x36b4], R7 ;  /* 0x0036b40701007387 */ /* 0x0101e20000100800 */
[----:B------:R-:W4:Y:S03]  /*13070*/  LDL.LU R26, [R1+0x114] ;  /* 0x00011400011a7983 */ /* 0x000f260000300800 */
[----:B0-----:R-:W2:Y:S01]  /*13080*/  LDL R7, [R1+0x1228] ;  /* 0x0012280001077983 */ /* 0x001ea20000100800 */
[----:B------:R-:W-:Y:S01]  /*13090*/  PRMT R6, RZ, 0x7610, R6 ;  /* 0x00007610ff067816 */ /* 0x000fe20000000006 */
[----:B---3--:R-:W-:-:S02]  /*130a0*/  @!P0 IMAD.MOV.U32 R5, RZ, RZ, R12 ;  /* 0x000000ffff058224 */ /* 0x008fc400078e000c */
[----:B------:R-:W-:Y:S01]  /*130b0*/  @!P0 IMAD.MOV.U32 R4, RZ, RZ, R0 ;  /* 0x000000ffff048224 */ /* 0x000fe200078e0000 */
[----:B------:R-:W-:Y:S01]  /*130c0*/  PRMT R3, RZ, 0x7610, R3 ;  /* 0x00007610ff037816 */ /* 0x000fe20000000003 */
[----:B------:R0:W-:Y:S04]  /*130d0*/  STS.U16 [R13+0x6c00], R28 ;  /* 0x006c001c0d007388 */ /* 0x0001e80000000400 */
[----:B------:R1:W3:Y:S04]  /*130e0*/  @!P0 LDG.E.U16 R6, [R4.64] ;  /* 0x0000000604068981 */ /* 0x0002e8000c1e1500 */
[----:B------:R-:W4:Y:S04]  /*130f0*/  LDL.LU R12, [R1+0xe0] ;  /* 0x0000e000010c7983 */ /* 0x000f280000300800 */
[----:B0-----:R-:W4:Y:S01]  /*13100*/  LDL.LU R28, [R1+0xdc] ;  /* 0x0000dc00011c7983 */ /* 0x001f220000300800 */
[----:B-1----:R-:W-:-:S02]  /*13110*/  @!P0 IMAD.MOV.U32 R4, RZ, RZ, R29 ;  /* 0x000000ffff048224 */ /* 0x002fc400078e001d */
[----:B------:R-:W4:Y:S02]  /*13120*/  LDL.LU R14, [R1+0x240] ;  /* 0x00024000010e7983 */ /* 0x000f240000300800 */
[----:B------:R-:W4:Y:S01]  /*13130*/  LDL.LU R15, [R1+0x23c] ;  /* 0x00023c00010f7983 */ /* 0x000f220000300800 */
[----:B------:R-:W4:Y:S01]  /*13140*/  LDL.LU R16, [R1+0x208] ;  /* 0x0002080001107983 */ /* 0x000f220000300800 */
[----:B------:R-:W4:Y:S02]  /*13150*/  LDL.LU R17, [R1+0x204] ;  /* 0x0002040001117983 */ /* 0x000f240000300800 */
[----:B------:R-:W4:Y:S02]  /*13160*/  LDL.LU R18, [R1+0x1d8] ;  /* 0x0001d80001127983 */ /* 0x000f240000300800 */
[----:B------:R-:W4:Y:S01]  /*13170*/  LDL.LU R19, [R1+0x1d4] ;  /* 0x0001d40001137983 */ /* 0x000f220000300800 */
[----:B------:R-:W4:Y:S01]  /*13180*/  LDL.LU R0, [R1+0x1a8] ;  /* 0x0001a80001007983 */ /* 0x000f220000300800 */
[----:B--2---:R-:W-:-:S05]  /*13190*/  @!P0 IMAD.MOV.U32 R5, RZ, RZ, R7 ;  /* 0x000000ffff058224 */ /* 0x004fca00078e0007 */
[----:B------:R-:W2:Y:S04]  /*131a0*/  @!P0 LDG.E.U16 R3, [R4.64] ;  /* 0x0000000604038981 */ /* 0x000ea8000c1e1500 */
[----:B---3--:R-:W-:Y:S01]  /*131b0*/  STL [R1+0x36b8], R6 ;  /* 0x0036b80601007387 */ /* 0x008fe20000100800 */
[----:B------:R-:W3:Y:S03]  /*131c0*/  LDL.LU R20, [R1+0x19c] ;  /* 0x00019c0001147983 */ /* 0x000ee60000300800 */
[----:B------:R0:W-:Y:S01]  /*131d0*/  STS.U16 [R13+0x6e00], R23 ;  /* 0x006e00170d007388 */ /* 0x0001e20000000400 */
[----:B------:R-:W3:Y:S02]  /*131e0*/  LDL.LU R21, [R1+0x170] ;  /* 0x0001700001157983 */ /* 0x000ee40000300800 */
[----:B------:R-:W3:Y:S02]  /*131f0*/  LDL.LU R22, [R1+0x16c] ;  /* 0x00016c0001167983 */ /* 0x000ee40000300800 */
[----:B------:R-:W-:Y:S01]  /*13200*/  STS.U16 [R13+0x8c00], R9 ;  /* 0x008c00090d007388 */ /* 0x000fe20000000400 */
[----:B------:R1:W-:Y:S01]  /*13210*/  STS.U16 [R13+0x8e00], R24 ;  /* 0x008e00180d007388 */ /* 0x0003e20000000400 */
[----:B------:R-:W-:Y:S02]  /*13220*/  STS.U16 [R13+0xac00], R10 ;  /* 0x00ac000a0d007388 */ /* 0x000fe40000000400 */
[----:B------:R-:W-:Y:S02]  /*13230*/  STS.U16 [R13+0xae00], R11 ;  /* 0x00ae000b0d007388 */ /* 0x000fe40000000400 */
[----:B------:R1:W-:Y:S01]  /*13240*/  STS.U16 [R13+0xcc00], R25 ;  /* 0x00cc00190d007388 */ /* 0x0003e20000000400 */
[----:B0-----:R-:W3:Y:S01]  /*13250*/  LDL.LU R23, [R1+0x140] ;  /* 0x0001400001177983 */ /* 0x001ee20000300800 */
[----:B------:R-:W-:Y:S03]  /*13260*/  STL [R1+0x1288], R29 ;  /* 0x0012881d01007387 */ /* 0x000fe60000100800 */
[----:B----4-:R0:W-:Y:S01]  /*13270*/  STS.U16 [R13+0xce00], R26 ;  /* 0x00ce001a0d007388 */ /* 0x0101e20000000400 */
[----:B------:R-:W-:Y:S02]  /*13280*/  STS.U16 [R13+0xec00], R12 ;  /* 0x00ec000c0d007388 */ /* 0x000fe40000000400 */
[----:B------:R4:W-:Y:S02]  /*13290*/  STS.U16 [R13+0xee00], R28 ;  /* 0x00ee001c0d007388 */ /* 0x0009e40000000400 */
[----:B------:R-:W-:-:S05]  /*132a0*/  IMAD.SHL.U32 R27, R27, 0x2, RZ ;  /* 0x000000021b1b7824 */ /* 0x000fca00078e00ff */
[----:B------:R-:W-:Y:S01]  /*132b0*/  LOP3.LUT R27, R27, 0x40, RZ, 0x3c, !PT ;  /* 0x000000401b1b7812 */ /* 0x000fe200078e3cff */
[----:B--2---:R-:W-:Y:S01]  /*132c0*/  STL [R1+0x36bc], R3 ;  /* 0x0036bc0301007387 */ /* 0x004fe20000100800 */
[----:B-1----:R-:W2:Y:S02]  /*132d0*/  LDL.LU R24, [R1+0x13c] ;  /* 0x00013c0001187983 */ /* 0x002ea40000300800 */
[----:B------:R-:W2:Y:S02]  /*132e0*/  LDL.LU R25, [R1+0x110] ;  /* 0x0001100001197983 */ /* 0x000ea40000300800 */
[----:B0-----:R-:W2:Y:S01]  /*132f0*/  LDL.LU R26, [R1+0x104] ;  /* 0x00010400011a7983 */ /* 0x001ea20000300800 */
[----:B----4-:R-:W4:Y:S04]  /*13300*/  LDL.LU R28, [R1+0xd8] ;  /* 0x0000d800011c7983 */ /* 0x010f280000300800 */
[----:B------:R-:W-:Y:S01]  /*13310*/  STS.U16 [R27+0x1000], R14 ;  /* 0x0010000e1b007388 */ /* 0x000fe20000000400 */
[----:B------:R-:W-:Y:S02]  /*13320*/  STS.U16 [R27+0x1200], R15 ;  /* 0x0012000f1b007388 */ /* 0x000fe40000000400 */
[----:B------:R-:W-:Y:S02]  /*13330*/  STS.U16 [R27+0x3000], R16 ;  /* 0x003000101b007388 */ /* 0x000fe40000000400 */
[----:B------:R-:W-:Y:S01]  /*13340*/  STS.U16 [R27+0x3200], R17 ;  /* 0x003200111b007388 */ /* 0x000fe20000000400 */
[----:B------:R-:W-:Y:S01]  /*13350*/  STS.U16 [R27+0x5000], R18 ;  /* 0x005000121b007388 */ /* 0x000fe20000000400 */
[----:B------:R-:W-:Y:S02]  /*13360*/  STS.U16 [R27+0x5200], R19 ;  /* 0x005200131b007388 */ /* 0x000fe40000000400 */
[----:B------:R0:W-:Y:S01]  /*13370*/  STS.U16 [R27+0x7000], R0 ;  /* 0x007000001b007388 */ /* 0x0001e20000000400 */
[----:B---3--:R-:W-:Y:S04]  /*13380*/  STS.U16 [R27+0x7200], R20 ;  /* 0x007200141b007388 */ /* 0x008fe80000000400 */
[----:B0-----:R-:W3:Y:S01]  /*13390*/  LDL.LU R0, [R1+0xd4] ;  /* 0x0000d40001007983 */ /* 0x001ee20000300800 */
[----:B------:R-:W3:Y:S02]  /*133a0*/  LDL.LU R6, [R1+0x238] ;  /* 0x0002380001067983 */ /* 0x000ee40000300800 */
[----:B------:R-:W3:Y:S02]  /*133b0*/  LDL.LU R7, [R1+0x234] ;  /* 0x0002340001077983 */ /* 0x000ee40000300800 */
[----:B------:R-:W3:Y:S01]  /*133c0*/  LDL.LU R8, [R1+0x200] ;  /* 0x0002000001087983 */ /* 0x000ee20000300800 */
[----:B------:R-:W3:Y:S01]  /*133d0*/  LDL.LU R9, [R1+0x1fc] ;  /* 0x0001fc0001097983 */ /* 0x000ee20000300800 */
[----:B------:R-:W3:Y:S02]  /*133e0*/  LDL.LU R10, [R1+0x1d0] ;  /* 0x0001d000010a7983 */ /* 0x000ee40000300800 */
[----:B------:R-:W3:Y:S02]  /*133f0*/  LDL.LU R11, [R1+0x1cc] ;  /* 0x0001cc00010b7983 */ /* 0x000ee40000300800 */
[----:B------:R-:W3:Y:S01]  /*13400*/  LDL.LU R15, [R1+0x198] ;  /* 0x00019800010f7983 */ /* 0x000ee20000300800 */
[----:B------:R-:W3:Y:S04]  /*13410*/  LDL.LU R12, [R1+0x194] ;  /* 0x00019400010c7983 */ /* 0x000ee80000300800 */
[----:B------:R-:W-:Y:S01]  /*13420*/  STS.U16 [R27+0x9000], R21 ;  /* 0x009000151b007388 */ /* 0x000fe20000000400 */
[----:B------:R-:W3:Y:S02]  /*13430*/  LDL.LU R13, [R1+0x168] ;  /* 0x00016800010d7983 */ /* 0x000ee40000300800 */
[----:B------:R-:W-:Y:S02]  /*13440*/  STS.U16 [R27+0x9200], R22 ;  /* 0x009200161b007388 */ /* 0x000fe40000000400 */
[----:B------:R-:W3:Y:S01]  /*13450*/  LDL.LU R14, [R1+0x164] ;  /* 0x00016400010e7983 */ /* 0x000ee20000300800 */
[----:B------:R-:W-:Y:S04]  /*13460*/  STS.U16 [R27+0xb000], R23 ;  /* 0x00b000171b007388 */ /* 0x000fe80000000400 */
[----:B------:R-:W3:Y:S01]  /*13470*/  LDL.LU R16, [R1+0x138] ;  /* 0x0001380001107983 */ /* 0x000ee20000300800 */
[----:B------:R-:W3:Y:S02]  /*13480*/  LDL.LU R17, [R1+0x12c] ;  /* 0x00012c0001117983 */ /* 0x000ee40000300800 */
[----:B------:R-:W3:Y:S01]  /*13490*/  LDL.LU R18, [R1+0x100] ;  /* 0x0001000001127983 */ /* 0x000ee20000300800 */
[----:B--2---:R-:W-:Y:S01]  /*134a0*/  STS.U16 [R27+0xb200], R24 ;  /* 0x00b200181b007388 */ /* 0x004fe20000000400 */
[----:B------:R0:W-:Y:S02]  /*134b0*/  STS.U16 [R27+0xd000], R25 ;  /* 0x00d000191b007388 */ /* 0x0001e40000000400 */
[----:B------:R1:W-:Y:S01]  /*134c0*/  STS.U16 [R27+0xd200], R26 ;  /* 0x00d2001a1b007388 */ /* 0x0003e20000000400 */
[----:B0-----:R-:W2:Y:S01]  /*134d0*/  LDL.LU R25, [R1+0xfc] ;  /* 0x0000fc0001197983 */ /* 0x001ea20000300800 */
[----:B-1----:R-:W2:Y:S02]  /*134e0*/  LDL.LU R26, [R1+0xd0] ;  /* 0x0000d000011a7983 */ /* 0x002ea40000300800 */
[----:B----4-:R0:W-:Y:S02]  /*134f0*/  STS.U16 [R27+0xf000], R28 ;  /* 0x00f0001c1b007388 */ /* 0x0101e40000000400 */
[----:B------:R-:W4:Y:S01]  /*13500*/  LDL.LU R19, [R1+0x230] ;  /* 0x0002300001137983 */ /* 0x000f220000300800 */
[----:B------:R-:W4:Y:S01]  /*13510*/  LDL.LU R20, [R1+0x22c] ;  /* 0x00022c0001147983 */ /* 0x000f220000300800 */
[----:B------:R-:W4:Y:S02]  /*13520*/  LDL.LU R21, [R1+0x1f8] ;  /* 0x0001f80001157983 */ /* 0x000f240000300800 */
[----:B------:R-:W4:Y:S02]  /*13530*/  LDL.LU R22, [R1+0x1f4] ;  /* 0x0001f40001167983 */ /* 0x000f240000300800 */
[----:B------:R-:W4:Y:S01]  /*13540*/  LDL.LU R23, [R1+0x1c0] ;  /* 0x0001c00001177983 */ /* 0x000f220000300800 */
[----:B------:R-:W4:Y:S04]  /*13550*/  LDL.LU R24, [R1+0x1bc] ;  /* 0x0001bc0001187983 */ /* 0x000f280000300800 */
[----:B0-----:R-:W0:Y:S04]  /*13560*/  S2R R28, SR_TID.X ;  /* 0x00000000001c7919 */ /* 0x001e280000002100 */
[----:B---3--:R1:W-:Y:S04]  /*13570*/  STS.U16 [R27+0xf200], R0 ;  /* 0x00f200001b007388 */ /* 0x0083e80000000400 */
[----:B-1----:R-:W3:Y:S01]  /*13580*/  LDL.LU R27, [R1+0x190] ;  /* 0x00019000011b7983 */ /* 0x002ee20000300800 */
[----:B------:R-:W3:Y:S01]  /*13590*/  LDL.LU R0, [R1+0x18c] ;  /* 0x00018c0001007983 */ /* 0x000ee20000300800 */
[----:B0-----:R-:W-:-:S05]  /*135a0*/  LOP3.LUT R28, R28, 0xff, RZ, 0xc0, !PT ;  /* 0x000000ff1c1c7812 */ /* 0x001fca00078ec0ff */
[----:B------:R-:W-:Y:S02]  /*135b0*/  IMAD.SHL.U32 R3, R28, 0x2, RZ ;  /* 0x000000021c037824 */ /* 0x000fe400078e00ff */
[----:B------:R-:W3:Y:S03]  /*135c0*/  LDL.LU R28, [R1+0x160] ;  /* 0x00016000011c7983 */ /* 0x000ee60000300800 */
[----:B------:R-:W-:-:S05]  /*135d0*/  LOP3.LUT R3, R3, 0x50, RZ, 0x3c, !PT ;  /* 0x0000005003037812 */ /* 0x000fca00078e3cff */
[----:B------:R-:W-:Y:S01]  /*135e0*/  STS.U16 [R3+0x1400], R6 ;  /* 0x0014000603007388 */ /* 0x000fe20000000400 */
[----:B------:R-:W-:Y:S02]  /*135f0*/  STS.U16 [R3+0x1600], R7 ;  /* 0x0016000703007388 */ /* 0x000fe40000000400 */
[----:B------:R-:W-:Y:S02]  /*13600*/  STS.U16 [R3+0x3400], R8 ;  /* 0x0034000803007388 */ /* 0x000fe40000000400 */
[----:B------:R-:W-:Y:S01]  /*13610*/  STS.U16 [R3+0x3600], R9 ;  /* 0x0036000903007388 */ /* 0x000fe20000000400 */
        /* <DEDUP_REMOVED lines=8> */
[----:B------:R-:W-:Y:S04]  /*136a0*/  STS.U16 [R3+0xd400], R18 ;  /* 0x00d4001203007388 */ /* 0x000fe80000000400 */
[----:B--2---:R-:W-:Y:S01]  /*136b0*/  STS.U16 [R3+0xd600], R25 ;  /* 0x00d6001903007388 */ /* 0x004fe20000000400 */
[----:B------:R-:W-:Y:S02]  /*136c0*/  STS.U16 [R3+0xf400], R26 ;  /* 0x00f4001a03007388 */ /* 0x000fe40000000400 */
[----:B------:R0:W-:Y:S02]  /*136d0*/  STS.U16 [R3+0xf600], R2 ;  /* 0x00f6000203007388 */ /* 0x0001e40000000400 */
[----:B0-----:R-:W2:Y:S01]  /*136e0*/  LDL.LU R2, [R1+0x36c8] ;  /* 0x0036c80001027983 */ /* 0x001ea20000300800 */
[----:B------:R-:W2:Y:S02]  /*136f0*/  LDL.LU R25, [R1+0x15c] ;  /* 0x00015c0001197983 */ /* 0x000ea40000300800 */
[----:B------:R-:W2:Y:S02]  /*13700*/  LDL.LU R26, [R1+0x128] ;  /* 0x00012800011a7983 */ /* 0x000ea40000300800 */
[----:B------:R-:W2:Y:S01]  /*13710*/  LDL.LU R3, [R1+0x124] ;  /* 0x0001240001037983 */ /* 0x000ea20000300800 */
[----:B------:R-:W0:Y:S04]  /*13720*/  S2R R15, SR_TID.X ;  /* 0x00000000000f7919 */ /* 0x000e280000002100 */
[----:B------:R-:W2:Y:S01]  /*13730*/  LDL.LU R29, [R1+0xf4] ;  /* 0x0000f400011d7983 */ /* 0x000ea20000300800 */
[----:B------:R-:W2:Y:S02]  /*13740*/  LDL.LU R6, [R1+0xb8] ;  /* 0x0000b80001067983 */ /* 0x000ea40000300800 */
[----:B------:R-:W2:Y:S02]  /*13750*/  LDL.LU R7, [R1+0xb4] ;  /* 0x0000b40001077983 */ /* 0x000ea40000300800 */
[----:B------:R-:W2:Y:S01]  /*13760*/  LDL.LU R8, [R1+0x228] ;  /* 0x0002280001087983 */ /* 0x000ea20000300800 */
[----:B------:R-:W2:Y:S01]  /*13770*/  LDL.LU R9, [R1+0x224] ;  /* 0x0002240001097983 */ /* 0x000ea20000300800 */
[----:B------:R-:W2:Y:S02]  /*13780*/  LDL.LU R10, [R1+0x1f0] ;  /* 0x0001f000010a7983 */ /* 0x000ea40000300800 */
[----:B------:R-:W2:Y:S02]  /*13790*/  LDL.LU R11, [R1+0x1e4] ;  /* 0x0001e400010b7983 */ /* 0x000ea40000300800 */
[----:B------:R-:W2:Y:S01]  /*137a0*/  LDL.LU R12, [R1+0x1b8] ;  /* 0x0001b800010c7983 */ /* 0x000ea20000300800 */
[----:B------:R-:W2:Y:S01]  /*137b0*/  LDL.LU R13, [R1+0x1b4] ;  /* 0x0001b400010d7983 */ /* 0x000ea20000300800 */
[----:B------:R-:W2:Y:S01]  /*137c0*/  LDL.LU R14, [R1+0x184] ;  /* 0x00018400010e7983 */ /* 0x000ea20000300800 */
[----:B0-----:R-:W-:-:S02]  /*137d0*/  LOP3.LUT R5, R15, 0xff, RZ, 0xc0, !PT ;  /* 0x000000ff0f057812 */ /* 0x001fc400078ec0ff */
[----:B------:R-:W2:Y:S01]  /*137e0*/  LDL.LU R15, [R1+0x150] ;  /* 0x00015000010f7983 */ /* 0x000ea20000300800 */
[----:B------:R-:W2:Y:S02]  /*137f0*/  LDL.LU R16, [R1+0x14c] ;  /* 0x00014c0001107983 */ /* 0x000ea40000300800 */
[----:B------:R-:W2:Y:S02]  /*13800*/  LDL.LU R17, [R1+0x120] ;  /* 0x0001200001117983 */ /* 0x000ea40000300800 */
[----:B------:R-:W-:Y:S01]  /*13810*/  IMAD.SHL.U32 R4, R5, 0x2, RZ ;  /* 0x0000000205047824 */ /* 0x000fe200078e00ff */
[----:B------:R-:W2:Y:S04]  /*13820*/  LDL.LU R18, [R1+0x11c] ;  /* 0x00011c0001127983 */ /* 0x000ea80000300800 */
[----:B------:R-:W-:-:S05]  /*13830*/  LOP3.LUT R4, R4, 0x60, RZ, 0x3c, !PT ;  /* 0x0000006004047812 */ /* 0x000fca00078e3cff */
[----:B----4-:R0:W-:Y:S01]  /*13840*/  STS.U16 [R4+0x1800], R19 ;  /* 0x0018001304007388 */ /* 0x0101e20000000400 */
[----:B------:R1:W-:Y:S02]  /*13850*/  STS.U16 [R4+0x1a00], R20 ;  /* 0x001a001404007388 */ /* 0x0003e40000000400 */
[----:B------:R-:W-:Y:S02]  /*13860*/  STS.U16 [R4+0x3800], R21 ;  /* 0x0038001504007388 */ /* 0x000fe40000000400 */
[----:B------:R-:W-:Y:S01]  /*13870*/  STS.U16 [R4+0x3a00], R22 ;  /* 0x003a001604007388 */ /* 0x000fe20000000400 */
[----:B------:R-:W-:Y:S01]  /*13880*/  STS.U16 [R4+0x5800], R23 ;  /* 0x0058001704007388 */ /* 0x000fe20000000400 */
[----:B------:R-:W-:Y:S02]  /*13890*/  STS.U16 [R4+0x5a00], R24 ;  /* 0x005a001804007388 */ /* 0x000fe40000000400 */
[----:B---3--:R3:W-:Y:S01]  /*138a0*/  STS.U16 [R4+0x7800], R27 ;  /* 0x0078001b04007388 */ /* 0x0087e20000000400 */
[----:B------:R4:W-:Y:S04]  /*138b0*/  STS.U16 [R4+0x7a00], R0 ;  /* 0x007a000004007388 */ /* 0x0009e80000000400 */
[----:B0-----:R-:W2:Y:S01]  /*138c0*/  LDL.LU R19, [R1+0xf0] ;  /* 0x0000f00001137983 */ /* 0x001ea20000300800 */
[----:B-1----:R-:W2:Y:S03]  /*138d0*/  LDL.LU R20, [R1+0xec] ;  /* 0x0000ec0001147983 */ /* 0x002ea60000300800 */
[----:B------:R0:W-:Y:S04]  /*138e0*/  STS.U16 [R4+0x9800], R28 ;  /* 0x0098001c04007388 */ /* 0x0001e80000000400 */
[----:B---3--:R-:W3:Y:S01]  /*138f0*/  LDL.LU R27, [R1+0xb0] ;  /* 0x0000b000011b7983 */ /* 0x008ee20000300800 */
[----:B----4-:R-:W4:Y:S03]  /*13900*/  LDL.LU R0, [R1+0xac] ;  /* 0x0000ac0001007983 */ /* 0x010f260000300800 */
[----:B0-----:R-:W3:Y:S01]  /*13910*/  LDL.LU R28, [R1+0xa4] ;  /* 0x0000a400011c7983 */ /* 0x001ee20000300800 */
[----:B------:R-:W3:Y:S02]  /*13920*/  LDL.LU R21, [R1+0x9c] ;  /* 0x00009c0001157983 */ /* 0x000ee40000300800 */
[----:B------:R-:W3:Y:S02]  /*13930*/  LDL.LU R22, [R1+0x94] ;  /* 0x0000940001167983 */ /* 0x000ee40000300800 */
[----:B------:R-:W3:Y:S01]  /*13940*/  LDL.LU R23, [R1+0x90] ;  /* 0x0000900001177983 */ /* 0x000ee20000300800 */
[----:B------:R-:W3:Y:S04]  /*13950*/  LDL.LU R24, [R1+0x8c] ;  /* 0x00008c0001187983 */ /* 0x000ee80000300800 */
[----:B--2---:R0:W-:Y:S01]  /*13960*/  STS.U16 [R4+0x9a00], R25 ;  /* 0x009a001904007388 */ /* 0x0041e20000000400 */
[----:B------:R1:W-:Y:S02]  /*13970*/  STS.U16 [R4+0xb800], R26 ;  /* 0x00b8001a04007388 */ /* 0x0003e40000000400 */
[----:B------:R-:W-:Y:S02]  /*13980*/  STS.U16 [R4+0xba00], R3 ;  /* 0x00ba000304007388 */ /* 0x000fe40000000400 */
[----:B------:R2:W-:Y:S01]  /*13990*/  STS.U16 [R4+0xd800], R2 ;  /* 0x00d8000204007388 */ /* 0x0005e20000000400 */
[----:B0-----:R-:W3:Y:S01]  /*139a0*/  LDL.LU R25, [R1+0x88] ;  /* 0x0000880001197983 */ /* 0x001ee20000300800 */
[----:B-1----:R-:W3:Y:S02]  /*139b0*/  LDL.LU R26, [R1+0x84] ;  /* 0x00008400011a7983 */ /* 0x002ee40000300800 */
[----:B--2---:R-:W2:Y:S02]  /*139c0*/  LDL.LU R2, [R1+0x36c4] ;  /* 0x0036c40001027983 */ /* 0x004ea40000300800 */
[----:B------:R-:W-:Y:S01]  /*139d0*/  IMAD.SHL.U32 R3, R5, 0x2, RZ ;  /* 0x0000000205037824 */ /* 0x000fe200078e00ff */
[----:B------:R-:W-:Y:S01]  /*139e0*/  STS.U16 [R4+0xda00], R29 ;  /* 0x00da001d04007388 */ /* 0x000fe20000000400 */
[----:B------:R-:W-:Y:S03]  /*139f0*/  STS.U16 [R4+0xf800], R6 ;  /* 0x00f8000604007388 */ /* 0x000fe60000000400 */
[----:B------:R-:W-:Y:S01]  /*13a00*/  LOP3.LUT R3, R3, 0x70, RZ, 0x3c, !PT ;  /* 0x0000007003037812 */ /* 0x000fe200078e3cff */
[----:B------:R-:W-:Y:S04]  /*13a10*/  STS.U16 [R4+0xfa00], R7 ;  /* 0x00fa000704007388 */ /* 0x000fe80000000400 */
[----:B------:R-:W-:Y:S01]  /*13a20*/  STS.U16 [R3+0x1c00], R8 ;  /* 0x001c000803007388 */ /* 0x000fe20000000400 */
[----:B------:R-:W-:Y:S02]  /*13a30*/  STS.U16 [R3+0x1e00], R9 ;  /* 0x001e000903007388 */ /* 0x000fe40000000400 */
[----:B------:R-:W-:Y:S02]  /*13a40*/  STS.U16 [R3+0x3c00], R10 ;  /* 0x003c000a03007388 */ /* 0x000fe40000000400 */
[----:B------:R-:W-:Y:S01]  /*13a50*/  STS.U16 [R3+0x3e00], R11 ;  /* 0x003e000b03007388 */ /* 0x000fe20000000400 */
[----:B------:R-:W-:Y:S01]  /*13a60*/  STS.U16 [R3+0x5c00], R12 ;  /* 0x005c000c03007388 */ /* 0x000fe20000000400 */
[----:B------:R-:W-:Y:S03]  /*13a70*/  STS.U16 [R3+0x5e00], R13 ;  /* 0x005e000d03007388 */ /* 0x000fe60000000400 */
[----:B--2---:R0:W-:Y:S04]  /*13a80*/  STS.U16 [R3+0x7c00], R2 ;  /* 0x007c000203007388 */ /* 0x0041e80000000400 */
[----:B0-----:R-:W2:Y:S01]  /*13a90*/  LDL.LU R2, [R1+0x36c0] ;  /* 0x0036c00001027983 */ /* 0x001ea20000300800 */
[----:B------:R-:W-:Y:S02]  /*13aa0*/  STS.U16 [R3+0x7e00], R14 ;  /* 0x007e000e03007388 */ /* 0x000fe40000000400 */
[----:B------:R-:W-:Y:S02]  /*13ab0*/  STS.U16 [R3+0x9c00], R15 ;  /* 0x009c000f03007388 */ /* 0x000fe40000000400 */
[----:B------:R-:W-:Y:S01]  /*13ac0*/  STS.U16 [R3+0x9e00], R16 ;  /* 0x009e001003007388 */ /* 0x000fe20000000400 */
[----:B------:R-:W-:Y:S01]  /*13ad0*/  STS.U16 [R3+0xbc00], R17 ;  /* 0x00bc001103007388 */ /* 0x000fe20000000400 */
[----:B------:R-:W-:Y:S02]  /*13ae0*/  STS.U16 [R3+0xbe00], R18 ;  /* 0x00be001203007388 */ /* 0x000fe40000000400 */
[----:B------:R-:W-:Y:S02]  /*13af0*/  STS.U16 [R3+0xdc00], R19 ;  /* 0x00dc001303007388 */ /* 0x000fe40000000400 */
[----:B------:R-:W-:Y:S01]  /*13b00*/  STS.U16 [R3+0xde00], R20 ;  /* 0x00de001403007388 */ /* 0x000fe20000000400 */
[----:B---3--:R0:W-:Y:S01]  /*13b10*/  STS.U16 [R3+0xfc00], R27 ;  /* 0x00fc001b03007388 */ /* 0x0081e20000000400 */
[----:B----4-:R1:W-:Y:S03]  /*13b20*/  STS.U16 [R3+0xfe00], R0 ;  /* 0x00fe000003007388 */ /* 0x0103e60000000400 */
[----:B0-----:R-:W3:Y:S01]  /*13b30*/  LDL.LU R27, [R1+0x80] ;  /* 0x00008000011b7983 */ /* 0x001ee20000300800 */
[----:B-1----:R-:W4:Y:S03]  /*13b40*/  LDL.LU R0, [R1+0x7c] ;  /* 0x00007c0001007983 */ /* 0x002f260000300800 */
[----:B--2---:R0:W-:Y:S04]  /*13b50*/  STS.U16 [R2+0x10000], R28 ;  /* 0x0100001c02007388 */ /* 0x0041e80000000400 */
[----:B0-----:R-:W2:Y:S01]  /*13b60*/  LDL.LU R28, [R1+0x78] ;  /* 0x00007800011c7983 */ /* 0x001ea20000300800 */
        /* <DEDUP_REMOVED lines=15> */
[----:B------:R0:W-:Y:S04]  /*13c60*/  STS.U16 [R2+0x10400], R21 ;  /* 0x0104001502007388 */ /* 0x0001e80000000400 */
[----:B------:R-:W2:Y:S04]  /*13c70*/  LDL.LU R20, [R1+0x38] ;  /* 0x0000380001147983 */ /* 0x000ea80000300800 */
[----:B------:R1:W-:Y:S04]  /*13c80*/  STS.U16 [R2+0x10800], R22 ;  /* 0x0108001602007388 */ /* 0x0003e80000000400 */
[----:B------:R1:W-:Y:S04]  /*13c90*/  STS.U16 [R2+0x10c00], R23 ;  /* 0x010c001702007388 */ /* 0x0003e80000000400 */
[----:B------:R3:W-:Y:S04]  /*13ca0*/  STS.U16 [R2+0x11000], R24 ;  /* 0x0110001802007388 */ /* 0x0007e80000000400 */
[----:B------:R4:W-:Y:S04]  /*13cb0*/  STS.U16 [R2+0x11400], R25 ;  /* 0x0114001902007388 */ /* 0x0009e80000000400 */
[----:B0-----:R-:W2:Y:S01]  /*13cc0*/  LDL.LU R21, [R1+0x34] ;  /* 0x0000340001157983 */ /* 0x001ea20000300800 */
[----:B-1----:R-:W2:Y:S02]  /*13cd0*/  LDL.LU R22, [R1+0x30] ;  /* 0x0000300001167983 */ /* 0x002ea40000300800 */
[----:B------:R-:W2:Y:S02]  /*13ce0*/  LDL.LU R23, [R1+0x2c] ;  /* 0x00002c0001177983 */ /* 0x000ea40000300800 */
[----:B------:R-:W2:Y:S01]  /*13cf0*/  LDL.LU R4, [R1+0x28] ;  /* 0x0000280001047983 */ /* 0x000ea20000300800 */
[----:B---3--:R-:W3:Y:S01]  /*13d00*/  LDL.LU R24, [R1+0x24] ;  /* 0x0000240001187983 */ /* 0x008ee20000300800 */
[----:B----4-:R-:W4:Y:S03]  /*13d10*/  LDL.LU R25, [R1+0x20] ;  /* 0x0000200001197983 */ /* 0x010f260000300800 */
[----:B------:R0:W-:Y:S04]  /*13d20*/  STS.U16 [R2+0x11800], R26 ;  /* 0x0118001a02007388 */ /* 0x0001e80000000400 */
[----:B------:R1:W-:Y:S04]  /*13d30*/  STS.U16 [R2+0x11c00], R27 ;  /* 0x011c001b02007388 */ /* 0x0003e80000000400 */
[----:B------:R1:W-:Y:S04]  /*13d40*/  STS.U16 [R2+0x12000], R0 ;  /* 0x0120000002007388 */ /* 0x0003e80000000400 */
[----:B0-----:R-:W3:Y:S01]  /*13d50*/  LDL.LU R26, [R1+0xa8] ;  /* 0x0000a800011a7983 */ /* 0x001ee20000300800 */
[----:B-1----:R-:W3:Y:S02]  /*13d60*/  LDL.LU R27, [R1+0x1c] ;  /* 0x00001c00011b7983 */ /* 0x002ee40000300800 */
[----:B------:R-:W3:Y:S01]  /*13d70*/  LDL.LU R0, [R1+0x18] ;  /* 0x0000180001007983 */ /* 0x000ee20000300800 */
[----:B--2---:R0:W-:Y:S04]  /*13d80*/  STS.U16 [R2+0x12400], R28 ;  /* 0x0124001c02007388 */ /* 0x0041e80000000400 */
[----:B0-----:R-:W2:Y:S01]  /*13d90*/  LDL.LU R28, [R1+0x14] ;  /* 0x00001400011c7983 */ /* 0x001ea20000300800 */
[----:B------:R-:W2:Y:S02]  /*13da0*/  LDL.LU R5, [R1+0xc] ;  /* 0x00000c0001057983 */ /* 0x000ea40000300800 */
[----:B------:R-:W2:Y:S01]  /*13db0*/  LDL.LU R29, [R1+0x8] ;  /* 0x00000800011d7983 */ /* 0x000ea20000300800 */
[----:B------:R0:W-:Y:S04]  /*13dc0*/  STS.U16 [R2+0x12800], R3 ;  /* 0x0128000302007388 */ /* 0x0001e80000000400 */
[----:B------:R1:W-:Y:S04]  /*13dd0*/  STS.U16 [R2+0x12c00], R6 ;  /* 0x012c000602007388 */ /* 0x0003e80000000400 */
        /* <DEDUP_REMOVED lines=8> */
[----:B------:R-:W2:Y:S01]  /*13e60*/  LDL.LU R9, [R1+0x36ac] ;  /* 0x0036ac0001097983 */ /* 0x000ea20000300800 */
[----:B------:R-:W2:Y:S03]  /*13e70*/  LDL.LU R10, [R1+0x36a8] ;  /* 0x0036a800010a7983 */ /* 0x000ea60000300800 */
        /* <DEDUP_REMOVED lines=8> */
[----:B----4-:R-:W4:Y:S02]  /*13f00*/  LDL.LU R13, [R1+0x369c] ;  /* 0x00369c00010d7983 */ /* 0x010f240000300800 */
[----:B------:R-:W4:Y:S01]  /*13f10*/  LDL.LU R14, [R1+0x3698] ;  /* 0x00369800010e7983 */ /* 0x000f220000300800 */
[----:B---3--:R-:W3:Y:S01]  /*13f20*/  LDL.LU R15, [R1+0x3694] ;  /* 0x00369400010f7983 */ /* 0x008ee20000300800 */
[----:B------:R-:W3:Y:S03]  /*13f30*/  LDL.LU R16, [R1+0x3690] ;  /* 0x0036900001107983 */ /* 0x000ee60000300800 */
[----:B------:R0:W-:Y:S04]  /*13f40*/  STS.U16 [R2+0x15800], R17 ;  /* 0x0158001102007388 */ /* 0x0001e80000000400 */
[----:B------:R1:W-:Y:S04]  /*13f50*/  STS.U16 [R2+0x15c00], R18 ;  /* 0x015c001202007388 */ /* 0x0003e80000000400 */
[----:B------:R1:W-:Y:S04]  /*13f60*/  STS.U16 [R2+0x16000], R19 ;  /* 0x0160001302007388 */ /* 0x0003e80000000400 */
[----:B------:R1:W-:Y:S04]  /*13f70*/  STS.U16 [R2+0x16400], R20 ;  /* 0x0164001402007388 */ /* 0x0003e80000000400 */
[----:B------:R1:W-:Y:S04]  /*13f80*/  STS.U16 [R2+0x16800], R21 ;  /* 0x0168001502007388 */ /* 0x0003e80000000400 */
[----:B------:R1:W-:Y:S04]  /*13f90*/  STS.U16 [R2+0x16c00], R22 ;  /* 0x016c001602007388 */ /* 0x0003e80000000400 */
[----:B------:R1:W-:Y:S04]  /*13fa0*/  STS.U16 [R2+0x17400], R4 ;  /* 0x0174000402007388 */ /* 0x0003e80000000400 */
[----:B0-----:R-:W3:Y:S01]  /*13fb0*/  LDL.LU R17, [R1+0x368c] ;  /* 0x00368c0001117983 */ /* 0x001ee20000300800 */
[----:B-1----:R-:W3:Y:S02]  /*13fc0*/  LDL.LU R18, [R1+0x3688] ;  /* 0x0036880001127983 */ /* 0x002ee40000300800 */
[----:B------:R-:W3:Y:S02]  /*13fd0*/  LDL.LU R19, [R1+0x3684] ;  /* 0x0036840001137983 */ /* 0x000ee40000300800 */
[----:B------:R-:W3:Y:S01]  /*13fe0*/  LDL.LU R20, [R1+0x3680] ;  /* 0x0036800001147983 */ /* 0x000ee20000300800 */
[----:B------:R-:W3:Y:S01]  /*13ff0*/  LDL.LU R21, [R1+0x367c] ;  /* 0x00367c0001157983 */ /* 0x000ee20000300800 */
[----:B------:R-:W3:Y:S03]  /*14000*/  LDL.LU R22, [R1+0x3678] ;  /* 0x0036780001167983 */ /* 0x000ee60000300800 */
[----:B------:R0:W-:Y:S01]  /*14010*/  STS.U16 [R2+0x17000], R23 ;  /* 0x0170001702007388 */ /* 0x0001e20000000400 */
[----:B------:R-:W-:-:S03]  /*14020*/  LOP3.LUT R4, R2, 0x40, RZ, 0x3c, !PT ;  /* 0x0000004002047812 */ /* 0x000fc600078e3cff */
[----:B------:R1:W-:Y:S04]  /*14030*/  STS.U16 [R2+0x17800], R24 ;  /* 0x0178001802007388 */ /* 0x0003e80000000400 */
[----:B------:R1:W-:Y:S01]  /*14040*/  STS.U16 [R2+0x17c00], R25 ;  /* 0x017c001902007388 */ /* 0x0003e20000000400 */
[----:B------:R-:W-:Y:S02]  /*14050*/  STS.U16 [R4+0x17e00], R26 ;  /* 0x017e001a04007388 */ /* 0x000fe40000000400 */
[----:B------:R-:W-:Y:S01]  /*14060*/  STS.U16 [R4+0x10200], R27 ;  /* 0x0102001b04007388 */ /* 0x000fe20000000400 */
[----:B0-----:R-:W3:Y:S01]  /*14070*/  LDL.LU R23, [R1+0x3674] ;  /* 0x0036740001177983 */ /* 0x001ee20000300800 */
[----:B-1----:R-:W3:Y:S02]  /*14080*/  LDL.LU R24, [R1+0x3670] ;  /* 0x0036700001187983 */ /* 0x002ee40000300800 */
[----:B------:R-:W3:Y:S02]  /*14090*/  LDL.LU R25, [R1+0x366c] ;  /* 0x00366c0001197983 */ /* 0x000ee40000300800 */
[----:B------:R0:W-:Y:S01]  /*140a0*/  STL [R1+0x128c], R2 ;  /* 0x00128c0201007387 */ /* 0x0001e20000100800 */
[----:B------:R1:W-:Y:S04]  /*140b0*/  STS.U16 [R4+0x10600], R0 ;  /* 0x0106000004007388 */ /* 0x0003e80000000400 */
[----:B0-----:R-:W3:Y:S01]  /*140c0*/  LDL.LU R2, [R1+0x10] ;  /* 0x0000100001027983 */ /* 0x001ee20000300800 */
[----:B------:R-:W4:Y:S02]  /*140d0*/  LDL.LU R26, [R1+0x3668] ;  /* 0x00366800011a7983 */ /* 0x000f240000300800 */
[----:B------:R-:W4:Y:S02]  /*140e0*/  LDL.LU R27, [R1+0x3664] ;  /* 0x00366400011b7983 */ /* 0x000f240000300800 */
[----:B-1----:R-:W4:Y:S01]  /*140f0*/  LDL.LU R0, [R1+0x3660] ;  /* 0x0036600001007983 */ /* 0x002f220000300800 */
[----:B--2---:R0:W-:Y:S04]  /*14100*/  STS.U16 [R4+0x10a00], R28 ;  /* 0x010a001c04007388 */ /* 0x0041e80000000400 */
[----:B0-----:R-:W2:Y:S04]  /*14110*/  LDL.LU R28, [R1+0x365c] ;  /* 0x00365c00011c7983 */ /* 0x001ea80000300800 */
[----:B---3--:R-:W-:Y:S01]  /*14120*/  STS.U16 [R4+0x10e00], R2 ;  /* 0x010e000204007388 */ /* 0x008fe20000000400 */
[----:B------:R-:W-:Y:S02]  /*14130*/  STS.U16 [R4+0x11200], R5 ;  /* 0x0112000504007388 */ /* 0x000fe40000000400 */
[----:B------:R-:W-:Y:S01]  /*14140*/  STS.U16 [R4+0x11600], R29 ;  /* 0x0116001d04007388 */ /* 0x000fe20000000400 */
[----:B--2---:R0:W-:Y:S01]  /*14150*/  STS.U16 [R4+0x11a00], R28 ;  /* 0x011a001c04007388 */ /* 0x0041e20000000400 */
[----:B----4-:R1:W-:Y:S03]  /*14160*/  STS.U16 [R4+0x11e00], R0 ;  /* 0x011e000004007388 */ /* 0x0103e60000000400 */
[----:B0-----:R-:W2:Y:S01]  /*14170*/  LDL.LU R28, [R1+0x3658] ;  /* 0x00365800011c7983 */ /* 0x001ea20000300800 */
[----:B-1----:R-:W3:Y:S02]  /*14180*/  LDL R0, [R1+0xc50] ;  /* 0x000c500001007983 */ /* 0x002ee40000100800 */
        /* <DEDUP_REMOVED lines=23> */
[----:B------:R-:W-:Y:S06]  /*14300*/  BAR.SYNC.DEFER_BLOCKING 0x0 ;  /* 0x0000000000007b1d */ /* 0x000fec0000010000 */
[----:B--2---:R-:W-:Y:S04]  /*14310*/  LDSM.16.MT88.4 R16, [R28] ;  /* 0x000000001c10783b */ /* 0x004fe80000004200 */
[----:B---3--:R-:W0:Y:S04]  /*14320*/  LDSM.16.M88.4 R8, [R0+0x10000] ;  /* 0x010000000008783b */ /* 0x008e280000000200 */
[----:B------:R-:W-:Y:S04]  /*14330*/  LDSM.16.M88.4 R12, [R0+0x12000] ;  /* 0x01200000000c783b */ /* 0x000fe80000000200 */
[----:B------:R-:W-:Y:S04]  /*14340*/  LDSM.16.M88.4 R24, [R0+0x14000] ;  /* 0x014000000018783b */ /* 0x000fe80000000200 */
[----:B0-----:R-:W-:Y:S01]  /*14350*/  STL.64 [R1+0xb0], R8 ;  /* 0x0000b00801007387 */ /* 0x001fe20000100a00 */
[----:B------:R-:W-:-:S02]  /*14360*/  IMAD.MOV.U32 R5, RZ, RZ, R8 ;  /* 0x000000ffff057224 */ /* 0x000fc400078e0008 */
[----:B------:R-:W-:Y:S02]  /*14370*/  STL.64 [R1+0xb8], R10 ;  /* 0x0000b80a01007387 */ /* 0x000fe40000100a00 */
[----:B------:R-:W-:Y:S02]  /*14380*/  IMAD.MOV.U32 R4, RZ, RZ, R9 ;  /* 0x000000ffff047224 */ /* 0x000fe400078e0009 */
[----:B------:R-:W0:Y:S04]  /*14390*/  LDSM.16.M88.4 R8, [R0+0x10800] ;  /* 0x010800000008783b */ /* 0x000e280000000200 */
[----:B0-----:R-:W-:Y:S01]  /*143a0*/  STL.64 [R1+0xa0], R8 ;  /* 0x0000a00801007387 */ /* 0x001fe20000100a00 */
[----:B------:R-:W-:Y:S02]  /*143b0*/  IMAD.MOV.U32 R3, RZ, RZ, R8 ;  /* 0x000000ffff037224 */ /* 0x000fe400078e0008 */
[----:B------:R-:W-:Y:S02]  /*143c0*/  STL.64 [R1+0xa8], R10 ;  /* 0x0000a80a01007387 */ /* 0x000fe40000100a00 */
[----:B------:R-:W-:-:S02]  /*143d0*/  IMAD.MOV.U32 R2, RZ, RZ, R9 ;  /* 0x000000ffff027224 */ /* 0x000fc400078e0009 */
[----:B------:R-:W0:Y:S04]  /*143e0*/  LDSM.16.M88.4 R8, [R0+0x11000] ;  /* 0x011000000008783b */ /* 0x000e280000000200 */
[----:B0-----:R-:W-:Y:S01]  /*143f0*/  STL.64 [R1+0x90], R8 ;  /* 0x0000900801007387 */ /* 0x001fe20000100a00 */
[----:B------:R-:W-:Y:S02]  /*14400*/  IMAD.MOV.U32 R7, RZ, RZ, R8 ;  /* 0x000000ffff077224 */ /* 0x000fe400078e0008 */
[----:B------:R-:W-:Y:S02]  /*14410*/  STL.64 [R1+0x98], R10 ;  /* 0x0000980a01007387 */ /* 0x000fe40000100a00 */
[----:B------:R-:W-:Y:S02]  /*14420*/  IMAD.MOV.U32 R6, RZ, RZ, R9 ;  /* 0x000000ffff067224 */ /* 0x000fe400078e0009 */
[----:B------:R-:W0:Y:S04]  /*14430*/  LDSM.16.M88.4 R8, [R0+0x11800] ;  /* 0x011800000008783b */ /* 0x000e280000000200 */
[----:B0-----:R-:W-:Y:S01]  /*14440*/  STL.64 [R1+0x80], R8 ;  /* 0x0000800801007387 */ /* 0x001fe20000100a00 */
[----:B------:R-:W-:-:S02]  /*14450*/  IMAD.MOV.U32 R21, RZ, RZ, R8 ;  /* 0x000000ffff157224 */ /* 0x000fc400078e0008 */
[----:B------:R-:W-:Y:S02]  /*14460*/  STL.64 [R1+0x88], R10 ;  /* 0x0000880a01007387 */ /* 0x000fe40000100a00 */
[----:B------:R-:W-:Y:S02]  /*14470*/  IMAD.MOV.U32 R20, RZ, RZ, R9 ;  /* 0x000000ffff147224 */ /* 0x000fe400078e0009 */
[----:B------:R-:W0:Y:S04]  /*14480*/  LDSM.16.M88.4 R8, [R0+0x12800] ;  /* 0x012800000008783b */ /* 0x000e280000000200 */
[----:B------:R-:W-:Y:S01]  /*14490*/  STL.64 [R1+0x70], R12 ;  /* 0x0000700c01007387 */ /* 0x000fe20000100a00 */
[----:B------:R-:W-:Y:S02]  /*144a0*/  STL.64 [R1+0x78], R14 ;  /* 0x0000780e01007387 */ /* 0x000fe40000100a00 */
[----:B------:R-:W1:Y:S01]  /*144b0*/  LDSM.16.M88.4 R12, [R0+0x13000] ;  /* 0x01300000000c783b */ /* 0x000e620000000200 */
[----:B0-----:R-:W-:Y:S03]  /*144c0*/  STL.64 [R1+0x60], R8 ;  /* 0x0000600801007387 */ /* 0x001fe60000100a00 */
[----:B------:R-:W-:-:S02]  /*144d0*/  IMAD.MOV.U32 R23, RZ, RZ, R8 ;  /* 0x000000ffff177224 */ /* 0x000fc400078e0008 */
[----:B------:R-:W-:Y:S02]  /*144e0*/  STL.64 [R1+0x68], R10 ;  /* 0x0000680a01007387 */ /* 0x000fe40000100a00 */
[----:B------:R-:W-:Y:S02]  /*144f0*/  IMAD.MOV.U32 R22, RZ, RZ, R9 ;  /* 0x000000ffff167224 */ /* 0x000fe400078e0009 */
[----:B------:R-:W0:Y:S04]  /*14500*/  LDSM.16.M88.4 R8, [R0+0x13800] ;  /* 0x013800000008783b */ /* 0x000e280000000200 */
[----:B-1----:R-:W-:Y:S01]  /*14510*/  STL.64 [R1+0x50], R12 ;  /* 0x0000500c01007387 */ /* 0x002fe20000100a00 */
[----:B------:R-:W-:Y:S02]  /*14520*/  STL.64 [R1+0x58], R14 ;  /* 0x0000580e01007387 */ /* 0x000fe40000100a00 */
[----:B------:R-:W-:Y:S01]  /*14530*/  LDSM.16.M88.4 R12, [R0+0x14800] ;  /* 0x01480000000c783b */ /* 0x000fe20000000200 */
[----:B0-----:R-:W-:Y:S03]  /*14540*/  STL.64 [R1+0x40], R8 ;  /* 0x0000400801007387 */ /* 0x001fe60000100a00 */
[----:B------:R-:W-:Y:S02]  /*14550*/  STL.64 [R1+0x48], R10 ;  /* 0x0000480a01007387 */ /* 0x000fe40000100a00 */
[----:B------:R-:W0:Y:S04]  /*14560*/  LDSM.16.M88.4 R8, [R0+0x15000] ;  /* 0x015000000008783b */ /* 0x000e280000000200 */
[----:B------:R-:W-:Y:S01]  /*14570*/  STL.64 [R1+0x30], R24 ;  /* 0x0000301801007387 */ /* 0x000fe20000100a00 */
[----:B------:R-:W-:Y:S02]  /*14580*/  STL.64 [R1+0x38], R26 ;  /* 0x0000381a01007387 */ /* 0x000fe40000100a00 */
[----:B------:R-:W-:Y:S02]  /*14590*/  LDSM.16.M88.4 R24, [R0+0x17800] ;  /* 0x017800000018783b */ /* 0x000fe40000000200 */
[----:B0-----:R-:W-:Y:S02]  /*145a0*/  STL.64 [R1+0x10], R8 ;  /* 0x0000100801007387 */ /* 0x001fe40000100a00 */
[----:B------:R-:W-:Y:S02]  /*145b0*/  STL.64 [R1+0x20], R12 ;  /* 0x0000200c01007387 */ /* 0x000fe40000100a00 */
[----:B------:R-:W-:Y:S02]  /*145c0*/  STL.64 [R1+0x28], R14 ;  /* 0x0000280e01007387 */ /* 0x000fe40000100a00 */
[----:B------:R-:W-:Y:S02]  /*145d0*/  STL.64 [R1+0x18], R10 ;  /* 0x0000180a01007387 */ /* 0x000fe40000100a00 */
[----:B------:R-:W-:Y:S01]  /*145e0*/  IMAD.MOV.U32 R29, RZ, RZ, R9 ;  /* 0x000000ffff1d7224 */ /* 0x000fe200078e0009 */
[----:B------:R-:W0:Y:S04]  /*145f0*/  LDSM.16.M88.4 R12, [R0+0x16000] ;  /* 0x01600000000c783b */ /* 0x000e280000000200 */
[----:B------:R-:W1:Y:S04]  /*14600*/  LDSM.16.M88.4 R8, [R0+0x15800] ;  /* 0x015800000008783b */ /* 0x000e680000000200 */
[----:B0-----:R-:W-:Y:S01]  /*14610*/  STL [R1+0x2eb4], R14 ;  /* 0x002eb40e01007387 */ /* 0x001fe20000100800 */
[----:B-1----:R-:W-:Y:S02]  /*14620*/  STL.64 [R1], R8 ;  /* 0x0000000801007387 */ /* 0x002fe40000100a00 */
[----:B------:R-:W-:Y:S02]  /*14630*/  STL.64 [R1+0x8], R10 ;  /* 0x0000080a01007387 */ /* 0x000fe40000100a00 */
[----:B------:R-:W0:Y:S04]  /*14640*/  LDSM.16.M88.4 R8, [R0+0x16800] ;  /* 0x016800000008783b */ /* 0x000e280000000200 */
[----:B------:R-:W-:Y:S01]  /*14650*/  STL [R1+0x2eb0], R15 ;  /* 0x002eb00f01007387 */ /* 0x000fe20000100800 */
[----:B------:R1:W-:Y:S02]  /*14660*/  STL.64 [R1+0x35e0], R12 ;  /* 0x0035e00c01007387 */ /* 0x0003e40000100a00 */
[----:B-1----:R-:W-:-:S02]  /*14670*/  IMAD.MOV.U32 R12, RZ, RZ, R21 ;  /* 0x000000ffff0c7224 */ /* 0x002fc400078e0015 */
[----:B------:R-:W-:Y:S01]  /*14680*/  IMAD.MOV.U32 R13, RZ, RZ, R20 ;  /* 0x000000ffff0d7224 */ /* 0x000fe200078e0014 */
[----:B0-----:R-:W-:Y:S01]  /*14690*/  STL [R1+0x3494], R11 ;  /* 0x0034940b01007387 */ /* 0x001fe20000100800 */
[----:B------:R-:W-:Y:S02]  /*146a0*/  STL [R1+0x35c0], R10 ;  /* 0x0035c00a01007387 */ /* 0x000fe40000100800 */
[----:B------:R-:W-:Y:S02]  /*146b0*/  STL.64 [R1+0x35b8], R8 ;  /* 0x0035b80801007387 */ /* 0x000fe40000100a00 */
[----:B------:R0:W-:Y:S02]  /*146c0*/  STL.64 [R1+0x3638], R12 ;  /* 0x0036380c01007387 */ /* 0x0001e40000100a00 */
[----:B0-----:R-:W-:Y:S02]  /*146d0*/  IMAD.MOV.U32 R12, RZ, RZ, R7 ;  /* 0x000000ffff0c7224 */ /* 0x001fe400078e0007 */
[----:B------:R-:W-:-:S02]  /*146e0*/  IMAD.MOV.U32 R13, RZ, RZ, R6 ;  /* 0x000000ffff0d7224 */ /* 0x000fc400078e0006 */
[----:B------:R-:W-:Y:S02]  /*146f0*/  IMAD.MOV.U32 R8, RZ, RZ, R23 ;  /* 0x000000ffff087224 */ /* 0x000fe400078e0017 */
[----:B------:R-:W-:Y:S02]  /*14700*/  IMAD.MOV.U32 R9, RZ, RZ, R22 ;  /* 0x000000ffff097224 */ /* 0x000fe400078e0016 */
[----:B------:R-:W-:Y:S04]  /*14710*/  LDSM.16.MT88.4 R20, [R28+0x80] ;  /* 0x000080001c14783b */ /* 0x000fe80000004200 */
[----:B------:R0:W-:Y:S04]  /*14720*/  STL.64 [R1+0x3650], R12 ;  /* 0x0036500c01007387 */ /* 0x0001e80000100a00 */
[----:B0-----:R-:W2:Y:S01]  /*14730*/  LDL.LU.64 R12, [R1+0xc30] ;  /* 0x000c3000010c7983 */ /* 0x001ea20000300a00 */
[----:B------:R-:W2:Y:S02]  /*14740*/  LDL.LU.64 R14, [R1+0xc38] ;  /* 0x000c3800010e7983 */ /* 0x000ea40000300a00 */
[----:B------:R0:W-:Y:S02]  /*14750*/  STL.64 [R1+0x3618], R8 ;  /* 0x0036180801007387 */ /* 0x0001e40000100a00 */
[----:B0-----:R-:W3:Y:S04]  /*14760*/  LDL.64 R8, [R1+0x70] ;  /* 0x0000700001087983 */ /* 0x001ee80000100a00 */
[----:B---3--:R0:W-:Y:S02]  /*14770*/  STL.64 [R1+0x3630], R8 ;  /* 0x0036300801007387 */ /* 0x0081e40000100a00 */
[----:B0-----:R-:W-:-:S02]  /*14780*/  IMAD.MOV.U32 R8, RZ, RZ, R5 ;  /* 0x000000ffff087224 */ /* 0x001fc400078e0005 */
[----:B------:R-:W-:Y:S02]  /*14790*/  IMAD.MOV.U32 R9, RZ, RZ, R4 ;  /* 0x000000ffff097224 */ /* 0x000fe400078e0004 */
[----:B------:R-:W0:Y:S04]  /*147a0*/  LDSM.16.M88.4 R4, [R0+0x17000] ;  /* 0x017000000004783b */ /* 0x000e280000000200 */
[----:B0-----:R-:W-:Y:S01]  /*147b0*/  STL [R1+0x2df4], R6 ;  /* 0x002df40601007387 */ /* 0x001fe20000100800 */
[----:B------:R-:W-:Y:S02]  /*147c0*/  STL [R1+0x2df0], R7 ;  /* 0x002df00701007387 */ /* 0x000fe40000100800 */
[----:B------:R0:W-:Y:S02]  /*147d0*/  STL.64 [R1+0x35d8], R4 ;  /* 0x0035d80401007387 */ /* 0x0001e40000100a00 */
[----:B0-----:R-:W3:Y:S04]  /*147e0*/  LDL.64 R4, [R1+0x30] ;  /* 0x0000300001047983 */ /* 0x001ee80000100a00 */
[----:B---3--:R0:W-:Y:S04]  /*147f0*/  STL.64 [R1+0x35e8], R4 ;  /* 0x0035e80401007387 */ /* 0x0081e80000100a00 */
[----:B0-----:R-:W3:Y:S04]  /*14800*/  LDL.64 R4, [R1+0x40] ;  /* 0x0000400001047983 */ /* 0x001ee80000100a00 */
[----:B---3--:R0:W-:Y:S04]  /*14810*/  STL.64 [R1+0x35f8], R4 ;  /* 0x0035f80401007387 */ /* 0x0081e80000100a00 */
[----:B0-----:R-:W3:Y:S01]  /*14820*/  LDL.64 R4, [R1+0x50] ;  /* 0x0000500001047983 */ /* 0x001ee20000100a00 */
[----:B--2---:R-:W-:Y:S03]  /*14830*/  HMMA.16816.F32.BF16 R8, R16, R8, R12 ;  /* 0x000000081008723c */ /* 0x004fe6000004180c */
[----:B---3--:R-:W-:Y:S01]  /*14840*/  STL.64 [R1+0x3610], R4 ;  /* 0x0036100401007387 */ /* 0x008fe20000100a00 */
[----:B------:R-:W-:Y:S02]  /*14850*/  STL.64 [R1+0x3590], R22 ;  /* 0x0035901601007387 */ /* 0x000fe40000100a00 */
[----:B------:R0:W-:Y:S02]  /*14860*/  STL.64 [R1+0x3588], R20 ;  /* 0x0035881401007387 */ /* 0x0001e40000100a00 */
[----:B0-----:R-:W2:Y:S04]  /*14870*/  LDL.64 R20, [R1+0x20] ;  /* 0x0000200001147983 */ /* 0x001ea80000100a00 */
[----:B--2---:R0:W-:Y:S04]  /*14880*/  STL.64 [R1+0x35f0], R20 ;  /* 0x0035f01401007387 */ /* 0x0041e80000100a00 */
[----:B0-----:R-:W2:Y:S01]  /*14890*/  LDL.LU.64 R20, [R1+0xc20] ;  /* 0x000c200001147983 */ /* 0x001ea20000300a00 */
[----:B------:R-:W2:Y:S02]  /*148a0*/  LDL.LU.64 R22, [R1+0xc28] ;  /* 0x000c280001167983 */ /* 0x000ea40000300a00 */
[----:B------:R-:W3:Y:S04]  /*148b0*/  LDL.LU.64 R12, [R1+0x3650] ;  /* 0x00365000010c7983 */ /* 0x000ee80000300a00 */
[----:B------:R0:W-:Y:S01]  /*148c0*/  STL.64 [R1+0xad0], R8 ;  /* 0x000ad00801007387 */ /* 0x0001e20000100a00 */
[----:B------:R1:W-:Y:S04]  /*148d0*/  STL.64 [R1+0xad8], R10 ;  /* 0x000ad80a01007387 */ /* 0x0003e80000100a00 */
[----:B0-----:R-:W4:Y:S01]  /*148e0*/  LDL.LU.64 R8, [R1+0xc00] ;  /* 0x000c000001087983 */ /* 0x001f220000300a00 */
[----:B-1----:R-:W3:Y:S02]  /*148f0*/  LDL.LU.64 R10, [R1+0xc08] ;  /* 0x000c0800010a7983 */ /* 0x002ee40000300a00 */
[----:B------:R-:W-:-:S02]  /*14900*/  IMAD.MOV.U32 R4, RZ, RZ, R3 ;  /* 0x000000ffff047224 */ /* 0x000fc400078e0003 */
[----:B------:R-:W-:-:S07]  /*14910*/  IMAD.MOV.U32 R5, RZ, RZ, R2 ;  /* 0x000000ffff057224 */ /* 0x000fce00078e0002 */
[C---:B--2---:R-:W-:Y:S01]  /*14920*/  HMMA.16816.F32.BF16 R20, R16.reuse, R4, R20 ;  /* 0x000000041014723c */ /* 0x044fe20000041814 */
[----:B---3--:R-:W-:Y:S01]  /*14930*/  STL.64 [R1+0x3648], R10 ;  /* 0x0036480a01007387 */ /* 0x008fe20000100a00 */
[----:B----4-:R0:W-:Y:S03]  /*14940*/  STL.64 [R1+0x3640], R8 ;  /* 0x0036400801007387 */ /* 0x0101e60000100a00 */
[----:B0-----:R-:W2:Y:S01]  /*14950*/  LDL.LU.64 R8, [R1+0xc10] ;  /* 0x000c100001087983 */ /* 0x001ea20000300a00 */
[----:B------:R-:W2:Y:S02]  /*14960*/  LDL.LU.64 R10, [R1+0xc18] ;  /* 0x000c1800010a7983 */ /* 0x000ea40000300a00 */
[----:B------:R-:W3:Y:S02]  /*14970*/  LDL.LU.64 R4, [R1+0x4c0] ;  /* 0x0004c00001047983 */ /* 0x000ee40000300a00 */
[----:B------:R-:W4:Y:S11]  /*14980*/  LDL.LU.64 R6, [R1+0x4c8] ;  /* 0x0004c80001067983 */ /* 0x000f360000300a00 */
[----:B------:R-:W-:Y:S02]  /*14990*/  @!UPT UIADD3 URZ, URZ, URZ, URZ ;  /* 0x0000003f3f3ff290 */ /* 0x000fe4000fffe03f */
[----:B------:R-:W-:Y:S01]  /*149a0*/  STL.64 [R1+0x220], R20 ;  /* 0x0002201401007387 */ /* 0x000fe20000100a00 */
[----:B------:R-:W-:Y:S03]  /*149b0*/  STL.64 [R1+0x228], R22 ;  /* 0x0002281601007387 */ /* 0x000fe60000100a00 */
[----:B----4-:R-:W-:Y:S01]  /*149c0*/  STL.64 [R1+0x3628], R6 ;  /* 0x0036280601007387 */ /* 0x010fe20000100a00 */
[----:B---3--:R0:W-:Y:S03]  /*149d0*/  STL.64 [R1+0x3620], R4 ;  /* 0x0036200401007387 */ /* 0x0081e60000100a00 */
[----:B0-----:R-:W3:Y:S01]  /*149e0*/  LDL.LU.64 R4, [R1+0x4a0] ;  /* 0x0004a00001047983 */ /* 0x001ee20000300a00 */
[----:B------:R-:W3:Y:S02]  /*149f0*/  LDL.LU.64 R6, [R1+0x4a8] ;  /* 0x0004a80001067983 */ /* 0x000ee40000300a00 */
[----:B------:R-:W4:Y:S02]  /*14a00*/  LDL.LU.64 R20, [R1+0x500] ;  /* 0x0005000001147983 */ /* 0x000f240000300a00 */
[----:B------:R-:W3:Y:S01]  /*14a10*/  LDL.LU.64 R22, [R1+0x508] ;  /* 0x0005080001167983 */ /* 0x000ee20000300a00 */
[C---:B--2---:R-:W-:Y:S01]  /*14a20*/  HMMA.16816.F32.BF16 R12, R16.reuse, R12, R8 ;  /* 0x0000000c100c723c */ /* 0x044fe20000041808 */
[----:B---3--:R-:W-:Y:S01]  /*14a30*/  STL.64 [R1+0x3608], R22 ;  /* 0x0036081601007387 */ /* 0x008fe20000100a00 */
[----:B----4-:R0:W-:Y:S03]  /*14a40*/  STL.64 [R1+0x3600], R20 ;  /* 0x0036001401007387 */ /* 0x0101e60000100a00 */
[----:B0-----:R-:W2:Y:S01]  /*14a50*/  LDL.LU.64 R20, [R1+0x4e0] ;  /* 0x0004e00001147983 */ /* 0x001ea20000300a00 */
[----:B------:R-:W2:Y:S02]  /*14a60*/  LDL.LU.64 R22, [R1+0x4e8] ;  /* 0x0004e80001167983 */ /* 0x000ea40000300a00 */
[----:B------:R-:W-:Y:S02]  /*14a70*/  STL.64 [R1+0xd0], R24 ;  /* 0x0000d01801007387 */ /* 0x000fe40000100a00 */
[----:B------:R-:W-:Y:S01]  /*14a80*/  STL.64 [R1+0xd8], R26 ;  /* 0x0000d81a01007387 */ /* 0x000fe20000100a00 */
[----:B------:R-:W3:Y:S01]  /*14a90*/  LDL.LU.64 R10, [R1+0x3648] ;  /* 0x00364800010a7983 */ /* 0x000ee20000300a00 */
[----:B------:R-:W3:Y:S11]  /*14aa0*/  LDL.LU.64 R8, [R1+0x3640] ;  /* 0x0036400001087983 */ /* 0x000ef60000300a00 */
[----:B------:R0:W-:Y:S02]  /*14ab0*/  STL.64 [R1+0x200], R12 ;  /* 0x0002000c01007387 */ /* 0x0001e40000100a00 */
[----:B------:R3:W-:Y:S01]  /*14ac0*/  STL.64 [R1+0x208], R14 ;  /* 0x0002080e01007387 */ /* 0x0007e20000100a00 */
[----:B0-----:R-:W3:Y:S02]  /*14ad0*/  LDL.LU.64 R12, [R1+0x3638] ;  /* 0x00363800010c7983 */ /* 0x001ee40000300a00 */
[C---:B---3--:R-:W-:Y:S02]  /*14ae0*/  HMMA.16816.F32.BF16 R12, R16.reuse, R12, R8 ;  /* 0x0000000c100c723c */ /* 0x048fe40000041808 */
[----:B------:R-:W3:Y:S11]  /*14af0*/  LDL.LU.64 R8, [R1+0x3630] ;  /* 0x0036300001087983 */ /* 0x000ef60000300a00 */
[----:B------:R-:W-:Y:S11]  /*14b00*/  @!UPT UIADD3 URZ, URZ, URZ, URZ ;  /* 0x0000003f3f3ff290 */ /* 0x000ff6000fffe03f */
[----:B------:R-:W-:Y:S02]  /*14b10*/  IMAD.MOV.U32 R0, RZ, RZ, R15 ;  /* 0x000000ffff007224 */ /* 0x000fe400078e000f */
[----:B------:R-:W-:Y:S01]  /*14b20*/  IMAD.MOV.U32 R3, RZ, RZ, R14 ;  /* 0x000000ffff037224 */ /* 0x000fe200078e000e */
[----:B------:R0:W-:Y:S04]  /*14b30*/  STL.64 [R1+0x1f0], R12 ;  /* 0x0001f00c01007387 */ /* 0x0001e80000100a00 */
[----:B0-----:R-:W4:Y:S01]  /*14b40*/  LDL.LU.64 R12, [R1+0x520] ;  /* 0x00052000010c7983 */ /* 0x001f220000300a00 */
[----:B------:R-:W4:Y:S02]  /*14b50*/  LDL.LU.64 R14, [R1+0x528] ;  /* 0x00052800010e7983 */ /* 0x000f240000300a00 */
[----:B------:R-:W-:Y:S02]  /*14b60*/  STL [R1+0x2fbc], R0 ;  /* 0x002fbc0001007387 */ /* 0x000fe40000100800 */
[----:B------:R-:W-:Y:S01]  /*14b70*/  STL [R1+0x2fb8], R3 ;  /* 0x002fb80301007387 */ /* 0x000fe20000100800 */
[C---:B---3--:R-:W-:Y:S01]  /*14b80*/  HMMA.16816.F32.BF16 R4, R16.reuse, R8, R4 ;  /* 0x000000081004723c */ /* 0x048fe20000041804 */
[----:B------:R-:W-:Y:S11]  /*14b90*/  IMAD.MOV.U32 R27, RZ, RZ, R9 ;  /* 0x000000ffff1b7224 */ /* 0x000ff600078e0009 */
[----:B------:R-:W-:Y:S11]  /*14ba0*/  @!UPT UIADD3 URZ, URZ, URZ, URZ ;  /* 0x0000003f3f3ff290 */ /* 0x000ff6000fffe03f */
[----:B------:R-:W-:Y:S01]  /*14bb0*/  STL.64 [R1+0x1e0], R4 ;  /* 0x0001e00401007387 */ /* 0x000fe20000100a00 */
[----:B------:R0:W-:Y:S03]  /*14bc0*/  STL.64 [R1+0x1e8], R6 ;  /* 0x0001e80601007387 */ /* 0x0001e60000100a00 */
[----:B0-----:R-:W3:Y:S01]  /*14bd0*/  LDL.LU.64 R6, [R1+0x3628] ;  /* 0x0036280001067983 */ /* 0x001ee20000300a00 */
[----:B------:R-:W3:Y:S02]  /*14be0*/  LDL.LU.64 R4, [R1+0x3620] ;  /* 0x0036200001047983 */ /* 0x000ee40000300a00 */
[----:B------:R-:W3:Y:S02]  /*14bf0*/  LDL.LU.64 R8, [R1+0x3618] ;  /* 0x0036180001087983 */ /* 0x000ee40000300a00 */
[----:B------:R-:W-:Y:S01]  /*14c00*/  STL [R1+0x3558], R27 ;  /* 0x0035581b01007387 */ /* 0x000fe20000100800 */
[C---:B---3--:R-:W-:Y:S01]  /*14c10*/  HMMA.16816.F32.BF16 R8, R16.reuse, R8, R4 ;  /* 0x000000081008723c */ /* 0x048fe20000041804 */
[----:B------:R-:W2:Y:S11]  /*14c20*/  LDL.LU.64 R4, [R1+0x3610] ;  /* 0x0036100001047983 */ /* 0x000eb60000300a00 */
[----:B------:R-:W-:Y:S11]  /*14c30*/  @!UPT UIADD3 URZ, URZ, URZ, URZ ;  /* 0x0000003f3f3ff290 */ /* 0x000ff6000fffe03f */
[----:B------:R0:W-:Y:S01]  /*14c40*/  STL.64 [R1+0x1d0], R8 ;  /* 0x0001d00801007387 */ /* 0x0001e20000100a00 */
[----:B------:R1:W-:Y:S03]  /*14c50*/  STL.64 [R1+0x1d8], R10 ;  /* 0x0001d80a01007387 */ /* 0x0003e60000100a00 */
[----:B0-----:R-:W3:Y:S01]  /*14c60*/  LDL.LU.64 R8, [R1+0x540] ;  /* 0x0005400001087983 */ /* 0x001ee20000300a00 */
[----:B-1----:R-:W3:Y:S01]  /*14c70*/  LDL.LU.64 R10, [R1+0x548] ;  /* 0x00054800010a7983 */ /* 0x002ee20000300a00 */
[C---:B--2---:R-:W-:Y:S01]  /*14c80*/  HMMA.16816.F32.BF16 R20, R16.reuse, R4, R20 ;  /* 0x000000041014723c */ /* 0x044fe20000041814 */
[----:B------:R-:W-:Y:S11]  /*14c90*/  IMAD.MOV.U32 R27, RZ, RZ, R4 ;  /* 0x000000ffff1b7224 */ /* 0x000ff600078e0004 */
[----:B------:R-:W-:Y:S11]  /*14ca0*/  @!UPT UIADD3 URZ, URZ, URZ, URZ ;  /* 0x0000003f3f3ff290 */ /* 0x000ff6000fffe03f */
[----:B------:R-:W-:Y:S01]  /*14cb0*/  STL.64 [R1+0x3e0], R20 ;  /* 0x0003e01401007387 */ /* 0x000fe20000100a00 */
[----:B------:R0:W-:Y:S03]  /*14cc0*/  STL.64 [R1+0x3e8], R22 ;  /* 0x0003e81601007387 */ /* 0x0001e60000100a00 */
[----:B0-----:R-:W2:Y:S01]  /*14cd0*/  LDL.LU.64 R22, [R1+0x3608] ;  /* 0x0036080001167983 */ /* 0x001ea20000300a00 */
[----:B------:R-:W2:Y:S02]  /*14ce0*/  LDL.LU.64 R20, [R1+0x3600] ;  /* 0x0036000001147983 */ /* 0x000ea40000300a00 */
[----:B------:R-:W2:Y:S02]  /*14cf0*/  LDL.LU.64 R4, [R1+0x35f8] ;  /* 0x0035f80001047983 */ /* 0x000ea40000300a00 */
[----:B--2---:R-:W-:Y:S01]  /*14d00*/  HMMA.16816.F32.BF16 R20, R16, R4, R20 ;  /* 0x000000041014723c */ /* 0x004fe20000041814 */
[----:B------:R-:W-:-:S02]  /*14d10*/  IMAD.MOV.U32 R2, RZ, RZ, R4 ;  /* 0x000000ffff027224 */ /* 0x000fc400078e0004 */
[----:B------:R-:W-:Y:S11]  /*14d20*/  IMAD.MOV.U32 R0, RZ, RZ, R5 ;  /* 0x000000ffff007224 */ /* 0x000ff600078e0005 */
[----:B------:R-:W-:Y:S09]  /*14d30*/  @!UPT UIADD3 URZ, URZ, URZ, URZ ;  /* 0x0000003f3f3ff290 */ /* 0x000ff2000fffe03f */
[----:B------:R0:W-:Y:S01]  /*14d40*/  STL.64 [R1+0x3d0], R20 ;  /* 0x0003d01401007387 */ /* 0x0001e20000100a00 */
[----:B------:R-:W-:Y:S03]  /*14d50*/  STL.64 [R1+0x3d8], R22 ;  /* 0x0003d81601007387 */ /* 0x000fe60000100a00 */
[----:B0-----:R-:W3:Y:S01]  /*14d60*/  LDL.LU.64 R20, [R1+0x35f0] ;  /* 0x0035f00001147983 */ /* 0x001ee20000300a00 */
[----:B------:R-:W4:Y:S02]  /*14d70*/  LDL.LU.64 R4, [R1+0x35e8] ;  /* 0x0035e80001047983 */ /* 0x000f240000300a00 */
[----:B------:R-:W-:Y:S02]  /*14d80*/  STL [R1+0x3574], R0 ;  /* 0x0035740001007387 */ /* 0x000fe40000100800 */
[----:B------:R-:W-:Y:S01]  /*14d90*/  STL [R1+0x3570], R2 ;  /* 0x0035700201007387 */ /* 0x000fe20000100800 */
[C---:B----4-:R-:W-:Y:S08]  /*14da0*/  HMMA.16816.F32.BF16 R12, R16.reuse, R4, R12 ;  /* 0x00000004100c723c */ /* 0x050ff0000004180c */
[----:B---3--:R-:W-:Y:S01]  /*14db0*/  HMMA.16816.F32.BF16 R8, R16, R20, R8 ;  /* 0x000000141008723c */ /* 0x008fe20000041808 */
[----:B------:R-:W-:-:S02]  /*14dc0*/  IMAD.MOV.U32 R26, RZ, RZ, R4 ;  /* 0x000000ffff1a7224 */ /* 0x000fc400078e0004 */
[----:B------:R-:W-:Y:S11]  /*14dd0*/  IMAD.MOV.U32 R3, RZ, RZ, R5 ;  /* 0x000000ffff037224 */ /* 0x000ff600078e0005 */
[----:B------:R-:W-:Y:S01]  /*14de0*/  @!UPT UIADD3 URZ, URZ, URZ, URZ ;  /* 0x0000003f3f3ff290 */ /* 0x000fe2000fffe03f */
[----:B------:R0:W-:Y:S01]  /*14df0*/  STL.64 [R1+0x3c0], R12 ;  /* 0x0003c00c01007387 */ /* 0x0001e20000100a00 */
[----:B------:R-:W-:Y:S03]  /*14e00*/  STL.64 [R1+0x3c8], R14 ;  /* 0x0003c80e01007387 */ /* 0x000fe60000100a00 */
[----:B0-----:R-:W2:Y:S01]  /*14e10*/  LDL.LU.64 R12, [R1+0x35e0] ;  /* 0x0035e000010c7983 */ /* 0x001ea20000300a00 */
[----:B------:R-:W3:Y:S02]  /*14e20*/  LDL.LU.64 R4, [R1+0x550] ;  /* 0x0005500001047983 */ /* 0x000ee40000300a00 */
[----:B------:R-:W3:Y:S02]  /*14e30*/  LDL.LU.64 R6, [R1+0x558] ;  /* 0x0005580001067983 */ /* 0x000ee40000300a00 */
[----:B------:R-:W-:Y:S01]  /*14e40*/  STL.64 [R1+0x35a0], R26 ;  /* 0x0035a01a01007387 */ /* 0x000fe20000100a00 */
[----:B------:R0:W-:Y:S04]  /*14e50*/  STL.64 [R1+0x3598], R24 ;  /* 0x0035981801007387 */ /* 0x0001e80000100a00 */
[----:B0-----:R-:W3:Y:S01]  /*14e60*/  LDL R24, [R1+0x10] ;  /* 0x0000100001187983 */ /* 0x001ee20000100800 */
[----:B------:R-:W-:-:S02]  /*14e70*/  IMAD.MOV.U32 R0, RZ, RZ, R20 ;  /* 0x000000ffff007224 */ /* 0x000fc400078e0014 */
[----:B------:R-:W-:Y:S02]  /*14e80*/  IMAD.MOV.U32 R2, RZ, RZ, R21 ;  /* 0x000000ffff027224 */ /* 0x000fe400078e0015 */
[----:B------:R0:W-:Y:S01]  /*14e90*/  STL.64 [R1+0x3b0], R8 ;  /* 0x0003b00801007387 */ /* 0x0001e20000100a00 */
[----:B------:R-:W4:Y:S01]  /*14ea0*/  LDL.LU.64 R20, [R1+0x5b0] ;  /* 0x0005b00001147983 */ /* 0x000f220000300a00 */
[----:B------:R-:W4:Y:S02]  /*14eb0*/  LDL.LU.64 R22, [R1+0x5b8] ;  /* 0x0005b80001167983 */ /* 0x000f240000300a00 */
[----:B------:R-:W-:Y:S02]  /*14ec0*/  IMAD.MOV.U32 R14, RZ, RZ, R10 ;  /* 0x000000ffff0e7224 */ /* 0x000fe400078e000a */
[----:B------:R-:W-:Y:S01]  /*14ed0*/  IMAD.MOV.U32 R15, RZ, RZ, R11 ;  /* 0x000000ffff0f7224 */ /* 0x000fe200078e000b */
[----:B0-----:R-:W2:Y:S01]  /*14ee0*/  LDL.LU.64 R8, [R1+0x5c0] ;  /* 0x0005c00001087983 */ /* 0x001ea20000300a00 */
[----:B------:R-:W2:Y:S02]  /*14ef0*/  LDL.LU.64 R10, [R1+0x5c8] ;  /* 0x0005c800010a7983 */ /* 0x000ea40000300a00 */
[----:B------:R-:W-:-:S07]  /*14f00*/  IMAD.MOV.U32 R25, RZ, RZ, R29 ;  /* 0x000000ffff197224 */ /* 0x000fce00078e001d */
[C---:B---3--:R-:W-:Y:S01]  /*14f10*/  HMMA.16816.F32.BF16 R24, R16.reuse, R24, R4 ;  /* 0x000000181018723c */ /* 0x048fe20000041804 */
[----:B--2---:R-:W-:Y:S01]  /*14f20*/  STL.64 [R1+0x35d0], R10 ;  /* 0x0035d00a01007387 */ /* 0x004fe20000100a00 */
[----:B------:R0:W-:Y:S03]  /*14f30*/  STL.64 [R1+0x35c8], R8 ;  /* 0x0035c80801007387 */ /* 0x0001e60000100a00 */
[----:B0-----:R-:W4:Y:S01]  /*14f40*/  LDL.64 R8, [R1] ;  /* 0x0000000001087983 */ /* 0x001f220000100a00 */
[----:B------:R-:W-:Y:S02]  /*14f50*/  STL [R1+0x2ebc], R15 ;  /* 0x002ebc0f01007387 */ /* 0x000fe40000100800 */
[----:B------:R-:W-:Y:S02]  /*14f60*/  STL [R1+0x2eb8], R14 ;  /* 0x002eb80e01007387 */ /* 0x000fe40000100800 */
[----:B------:R-:W2:Y:S11]  /*14f70*/  LDL.LU.64 R4, [R1+0x35d8] ;  /* 0x0035d80001047983 */ /* 0x000eb60000300a00 */
[----:B------:R-:W-:Y:S02]  /*14f80*/  @!UPT UIADD3 URZ, URZ, URZ, URZ ;  /* 0x0000003f3f3ff290 */ /* 0x000fe4000fffe03f */
[----:B------:R0:W-:Y:S01]  /*14f90*/  STL.64 [R1+0x3a0], R24 ;  /* 0x0003a01801007387 */ /* 0x0001e20000100a00 */
[----:B------:R1:W-:Y:S03]  /*14fa0*/  STL.64 [R1+0x3a8], R26 ;  /* 0x0003a81a01007387 */ /* 0x0003e60000100a00 */
[----:B0-----:R-:W3:Y:S01]  /*14fb0*/  LDL.LU.64 R24, [R1+0x630] ;  /* 0x0006300001187983 */ /* 0x001ee20000300a00 */
[----:B-1----:R-:W2:Y:S01]  /*14fc0*/  LDL.LU.64 R26, [R1+0x638] ;  /* 0x00063800011a7983 */ /* 0x002ea20000300a00 */
[----:B----4-:R-:W-:Y:S01]  /*14fd0*/  HMMA.16816.F32.BF16 R20, R16, R8, R20 ;  /* 0x000000081014723c */ /* 0x010fe20000041814 */
[----:B------:R-:W-:Y:S02]  /*14fe0*/  IMAD.MOV.U32 R7, RZ, RZ, R8 ;  /* 0x000000ffff077224 */ /* 0x000fe400078e0008 */
[----:B------:R-:W-:Y:S01]  /*14ff0*/  IMAD.MOV.U32 R6, RZ, RZ, R9 ;  /* 0x000000ffff067224 */ /* 0x000fe200078e0009 */
[----:B--2---:R-:W-:Y:S01]  /*15000*/  STL.64 [R1+0x35b0], R26 ;  /* 0x0035b01a01007387 */ /* 0x004fe20000100a00 */
[----:B---3--:R0:W-:Y:S03]  /*15010*/  STL.64 [R1+0x35a8], R24 ;  /* 0x0035a81801007387 */ /* 0x0081e60000100a00 */
[----:B0-----:R-:W2:Y:S01]  /*15020*/  LDL.LU.64 R24, [R1+0x5f0] ;  /* 0x0005f00001187983 */ /* 0x001ea20000300a00 */
[----:B------:R-:W2:Y:S02]  /*15030*/  LDL.LU.64 R26, [R1+0x5f8] ;  /* 0x0005f800011a7983 */ /* 0x000ea40000300a00 */
[----:B------:R-:W3:Y:S02]  /*15040*/  LDL.LU.64 R10, [R1+0x35d0] ;  /* 0x0035d000010a7983 */ /* 0x000ee40000300a00 */
[----:B------:R-:W3:Y:S10]  /*15050*/  LDL.LU.64 R8, [R1+0x35c8] ;  /* 0x0035c80001087983 */ /* 0x000ef40000300a00 */
[----:B------:R0:W-:Y:S01]  /*15060*/  STL.64 [R1+0x390], R20 ;  /* 0x0003901401007387 */ /* 0x0001e20000100a00 */
[----:B------:R-:W-:-:S02]  /*15070*/  IMAD.MOV.U32 R15, RZ, RZ, R22 ;  /* 0x000000ffff0f7224 */ /* 0x000fc400078e0016 */
[----:B------:R-:W-:Y:S01]  /*15080*/  IMAD.MOV.U32 R14, RZ, RZ, R23 ;  /* 0x000000ffff0e7224 */ /* 0x000fe200078e0017 */
[----:B0-----:R-:W4:Y:S01]  /*15090*/  LDL.LU.64 R20, [R1+0x600] ;  /* 0x0006000001147983 */ /* 0x001f220000300a00 */
[----:B------:R-:W4:Y:S01]  /*150a0*/  LDL.LU.64 R22, [R1+0x608] ;  /* 0x0006080001167983 */ /* 0x000f220000300a00 */
[C---:B---3--:R-:W-:Y:S11]  /*150b0*/  HMMA.16816.F32.BF16 R8, R16.reuse, R12, R8 ;  /* 0x0000000c1008723c */ /* 0x048ff60000041808 */
[----:B------:R-:W-:Y:S11]  /*150c0*/  @!UPT UIADD3 URZ, URZ, URZ, URZ ;  /* 0x0000003f3f3ff290 */ /* 0x000ff6000fffe03f */
[----:B------:R-:W-:Y:S01]  /*150d0*/  @!UPT UIADD3 URZ, URZ, URZ, URZ ;  /* 0x0000003f3f3ff290 */ /* 0x000fe2000fffe03f */
[----:B------:R-:W-:Y:S01]  /*150e0*/  STL.64 [R1+0x380], R8 ;  /* 0x0003800801007387 */ /* 0x000fe20000100a00 */
[----:B------:R0:W-:Y:S03]  /*150f0*/  STL.64 [R1+0x388], R10 ;  /* 0x0003880a01007387 */ /* 0x0001e60000100a00 */
[----:B0-----:R-:W3:Y:S01]  /*15100*/  LDL.LU R10, [R1+0x35c0] ;  /* 0x0035c000010a7983 */ /* 0x001ee20000300800 */
[----:B------:R-:W2:Y:S02]  /*15110*/  LDL.LU.64 R8, [R1+0x35b8] ;  /* 0x0035b80001087983 */ /* 0x000ea40000300a00 */
[----:B------:R-:W-:Y:S02]  /*15120*/  STL.64 [R1+0x34a0], R14 ;  /* 0x0034a00e01007387 */ /* 0x000fe40000100a00 */
[----:B------:R0:W-:Y:S02]  /*15130*/  STL.64 [R1+0x3498], R12 ;  /* 0x0034980c01007387 */ /* 0x0001e40000100a00 */
[----:B0-----:R-:W3:Y:S01]  /*15140*/  LDL.64 R12, [R1+0xb0] ;  /* 0x0000b000010c7983 */ /* 0x001ee20000100a00 */
[C---:B--2---:R-:W-:Y:S11]  /*15150*/  HMMA.16816.F32.BF16 R24, R16.reuse, R8, R24 ;  /* 0x000000081018723c */ /* 0x044ff60000041818 */
[----:B------:R-:W-:Y:S11]  /*15160*/  @!UPT UIADD3 URZ, URZ, URZ, URZ ;  /* 0x0000003f3f3ff290 */ /* 0x000ff6000fffe03f */
[----:B------:R-:W-:Y:S01]  /*15170*/  @!UPT UIADD3 URZ, URZ, URZ, URZ ;  /* 0x0000003f3f3ff290 */ /* 0x000fe2000fffe03f */
[----:B------:R-:W-:Y:S01]  /*15180*/  STL.64 [R1+0x370], R24 ;  /* 0x0003701801007387 */ /* 0x000fe20000100a00 */
[----:B------:R0:W-:Y:S03]  /*15190*/  STL.64 [R1+0x378], R26 ;  /* 0x0003781a01007387 */ /* 0x0001e60000100a00 */
[----:B0-----:R-:W2:Y:S01]  /*151a0*/  LDL.LU.64 R26, [R1+0x35b0] ;  /* 0x0035b000011a7983 */ /* 0x001ea20000300a00 */
[----:B------:R-:W2:Y:S02]  /*151b0*/  LDL.LU.64 R24, [R1+0x35a8] ;  /* 0x0035a80001187983 */ /* 0x000ea40000300a00 */
[----:B---3--:R-:W-:Y:S02]  /*151c0*/  STL [R1+0x3580], R10 ;  /* 0x0035800a01007387 */ /* 0x008fe40000100800 */
[----:B------:R0:W-:Y:S02]  /*151d0*/  STL.64 [R1+0x3578], R8 ;  /* 0x0035780801007387 */ /* 0x0001e40000100a00 */
[----:B0-----:R-:W3:Y:S01]  /*151e0*/  LDL.LU.64 R8, [R1+0xbf0] ;  /* 0x000bf00001087983 */ /* 0x001ee20000300a00 */
[----:B------:R-:W3:Y:S01]  /*151f0*/  LDL.LU.64 R10, [R1+0xbf8] ;  /* 0x000bf800010a7983 */ /* 0x000ee20000300a00 */
[C---:B--2---:R-:W-:Y:S11]  /*15200*/  HMMA.16816.F32.BF16 R24, R16.reuse, R4, R24 ;  /* 0x000000041018723c */ /* 0x044ff60000041818 */
[----:B------:R-:W-:Y:S11]  /*15210*/  @!UPT UIADD3 URZ, URZ, URZ, URZ ;  /* 0x0000003f3f3ff290 */ /* 0x000ff6000fffe03f */
[----:B------:R-:W-:Y:S01]  /*15220*/  @!UPT UIADD3 URZ, URZ, URZ, URZ ;  /* 0x0000003f3f3ff290 */ /* 0x000fe2000fffe03f */
[----:B------:R-:W-:Y:S01]  /*15230*/  STL.64 [R1+0x360], R24 ;  /* 0x0003601801007387 */ /* 0x000fe20000100a00 */
[----:B------:R0:W-:Y:S03]  /*15240*/  STL.64 [R1+0x368], R26 ;  /* 0x0003681a01007387 */ /* 0x0001e60000100a00 */
[----:B0-----:R-:W2:Y:S01]  /*15250*/  LDL.LU.64 R26, [R1+0x35a0] ;  /* 0x0035a000011a7983 */ /* 0x001ea20000300a00 */
[----:B------:R-:W4:Y:S02]  /*15260*/  LDL.LU.64 R24, [R1+0x3598] ;  /* 0x0035980001187983 */ /* 0x000f240000300a00 */
[----:B------:R-:W-:Y:S02]  /*15270*/  STL [R1+0x3490], R4 ;  /* 0x0034900401007387 */ /* 0x000fe40000100800 */
[----:B------:R-:W-:Y:S01]  /*15280*/  STL [R1+0x348c], R5 ;  /* 0x00348c0501007387 */ /* 0x000fe20000100800 */
[----:B----4-:R-:W-:Y:S01]  /*15290*/  HMMA.16816.F32.BF16 R16, R16, R24, R20 ;  /* 0x000000181010723c */ /* 0x010fe20000041814 */
[----:B------:R-:W3:Y:S01]  /*152a0*/  LDL.LU.64 R22, [R1+0x3590] ;  /* 0x0035900001167983 */ /* 0x000ee20000300a00 */
[----:B------:R-:W3:Y:S02]  /*152b0*/  LDL.LU.64 R20, [R1+0x3588] ;  /* 0x0035880001147983 */ /* 0x000ee40000300a00 */
[----:B--2---:R-:W-:Y:S02]  /*152c0*/  STL.64 [R1+0x3568], R26 ;  /* 0x0035681a01007387 */ /* 0x004fe40000100a00 */
[----:B------:R0:W-:Y:S11]  /*152d0*/  STL.64 [R1+0x3560], R24 ;  /* 0x0035601801007387 */ /* 0x0001f60000100a00 */
[----:B------:R-:W-:Y:S06]  /*152e0*/  @!UPT UIADD3 URZ, URZ, URZ, URZ ;  /* 0x0000003f3f3ff290 */ /* 0x000fec000fffe03f */
[----:B------:R-:W-:Y:S01]  /*152f0*/  STL.64 [R1+0x1c0], R16 ;  /* 0x0001c01001007387 */ /* 0x000fe20000100a00 */
[----:B------:R-:W-:Y:S02]  /*15300*/  STL.64 [R1+0x1c8], R18 ;  /* 0x0001c81201007387 */ /* 0x000fe40000100a00 */
[----:B------:R-:W1:Y:S04]  /*15310*/  LDSM.16.MT88.4 R16, [R28+0x100] ;  /* 0x000100001c10783b */ /* 0x000e680000004200 */
[----:B0-----:R-:W2:Y:S01]  /*15320*/  LDL.LU.64 R24, [R1+0xbe0] ;  /* 0x000be00001187983 */ /* 0x001ea20000300a00 */
[----:B------:R-:W2:Y:S01]  /*15330*/  LDL.LU.64 R26, [R1+0xbe8] ;  /* 0x000be800011a7983 */ /* 0x000ea20000300a00 */
[----:B------:R-:W-:Y:S02]  /*15340*/  IMAD.MOV.U32 R5, RZ, RZ, R12 ;  /* 0x000000ffff057224 */ /* 0x000fe400078e000c */
[----:B------:R-:W-:Y:S01]  /*15350*/  IMAD.MOV.U32 R29, RZ, RZ, R13 ;  /* 0x000000ffff1d7224 */ /* 0x000fe200078e000d */
[----:B-1----:R-:W-:Y:S01]  /*15360*/  STL.64 [R1+0x3478], R18 ;  /* 0x0034781201007387 */ /* 0x002fe20000100a00 */
[----:B------:R0:W-:Y:S03]  /*15370*/  STL.64 [R1+0x3470], R16 ;  /* 0x0034701001007387 */ /* 0x0001e60000100a00 */
[----:B0-----:R-:W4:Y:S01]  /*15380*/  LDL.64 R16, [R1+0x80] ;  /* 0x0000800001107983 */ /* 0x001f220000100a00 */
[----:B---3--:R-:W-:Y:S07]  /*15390*/  HMMA.16816.F32.BF16 R8, R20, R12, R8 ;  /* 0x0000000c1408723c */ /* 0x008fee0000041808 */
[----:B------:R-:W-:-:S02]  /*153a0*/  IMAD.MOV.U32 R12, RZ, RZ, R7 ;  /* 0x000000ffff0c7224 */ /* 0x000fc400078e0007 */
[----:B------:R-:W-:Y:S11]  /*153b0*/  IMAD.MOV.U32 R13, RZ, RZ, R6 ;  /* 0x000000ffff0d7224 */ /* 0x000ff600078e0006 */
[----:B------:R-:W-:Y:S03]  /*153c0*/  @!UPT UIADD3 URZ, URZ, URZ, URZ ;  /* 0x0000003f3f3ff290 */ /* 0x000fe6000fffe03f */
[----:B------:R-:W-:Y:S01]  /*153d0*/  STL.64 [R1+0x1b0], R8 ;  /* 0x0001b00801007387 */ /* 0x000fe20000100a00 */
[----:B------:R0:W-:Y:S03]  /*153e0*/  STL.64 [R1+0x1b8], R10 ;  /* 0x0001b80a01007387 */ /* 0x0001e60000100a00 */
[----:B0-----:R-:W3:Y:S01]  /*153f0*/  LDL.LU R10, [R1+0x3580] ;  /* 0x00358000010a7983 */ /* 0x001ee20000300800 */
[----:B------:R-:W2:Y:S02]  /*15400*/  LDL.LU.64 R8, [R1+0x3578] ;  /* 0x0035780001087983 */ /* 0x000ea40000300a00 */
[----:B------:R0:W-:Y:S02]  /*15410*/  STL.64 [R1+0x34b8], R12 ;  /* 0x0034b80c01007387 */ /* 0x0001e40000100a00 */
[----:B0-----:R-:W2:Y:S02]  /*15420*/  LDL.64 R12, [R1+0xa0] ;  /* 0x0000a000010c7983 */ /* 0x001ea40000100a00 */
[----:B--2---:R-:W-:Y:S01]  /*15430*/  HMMA.16816.F32.BF16 R24, R20, R12, R24 ;  /* 0x0000000c1418723c */ /* 0x004fe20000041818 */
[----:B------:R-:W-:-:S02]  /*15440*/  IMAD.MOV.U32 R11, RZ, RZ, R12 ;  /* 0x000000ffff0b7224 */ /* 0x000fc400078e000c */
[----:B------:R-:W-:Y:S11]  /*15450*/  IMAD.MOV.U32 R4, RZ, RZ, R13 ;  /* 0x000000ffff047224 */ /* 0x000ff600078e000d */
[----:B------:R-:W-:Y:S09]  /*15460*/  @!UPT UIADD3 URZ, URZ, URZ, URZ ;  /* 0x0000003f3f3ff290 */ /* 0x000ff2000fffe03f */
[----:B------:R0:W-:Y:S01]  /*15470*/  STL.64 [R1+0x1a0], R24 ;  /* 0x0001a01801007387 */ /* 0x0001e20000100a00 */
[----:B------:R-:W-:Y:S02]  /*15480*/  IMAD.MOV.U32 R6, RZ, RZ, R26 ;  /* 0x000000ffff067224 */ /* 0x000fe400078e001a */
[----:B------:R-:W-:Y:S01]  /*15490*/  IMAD.MOV.U32 R7, RZ, RZ, R27 ;  /* 0x000000ffff077224 */ /* 0x000fe200078e001b */
[----:B0-----:R-:W2:Y:S01]  /*154a0*/  LDL.LU.64 R24, [R1+0xbd0] ;  /* 0x000bd00001187983 */ /* 0x001ea20000300a00 */
[----:B------:R-:W2:Y:S02]  /*154b0*/  LDL.LU.64 R26, [R1+0xbd8] ;  /* 0x000bd800011a7983 */ /* 0x000ea40000300a00 */
[----:B------:R-:W2:Y:S02]  /*154c0*/  LDL.64 R12, [R1+0x10] ;  /* 0x00001000010c7983 */ /* 0x000ea40000100a00 */
[----:B--2---:R0:W-:Y:S02]  /*154d0*/  STL.64 [R1+0x34d0], R12 ;  /* 0x0034d00c01007387 */ /* 0x0041e40000100a00 */
[----:B0-----:R-:W-:-:S02]  /*154e0*/  IMAD.MOV.U32 R12, RZ, RZ, R0 ;  /* 0x000000ffff0c7224 */ /* 0x001fc400078e0000 */
[----:B------:R-:W-:Y:S01]  /*154f0*/  IMAD.MOV.U32 R13, RZ, RZ, R2 ;  /* 0x000000ffff0d7224 */ /* 0x000fe200078e0002 */
[----:B------:R-:W2:Y:S01]  /*15500*/  LDL.LU R0, [R1+0x3574] ;  /* 0x0035740001007983 */ /* 0x000ea20000300800 */
[----:B------:R-:W2:Y:S03]  /*15510*/  LDL.LU R2, [R1+0x3570] ;  /* 0x0035700001027983 */ /* 0x000ea60000300800 */
[----:B------:R0:W-:Y:S04]  /*15520*/  STL.64 [R1+0x34e8], R12 ;  /* 0x0034e80c01007387 */ /* 0x0001e80000100a00 */
[----:B0-----:R-:W2:Y:S04]  /*15530*/  LDL R12, [R1+0x90] ;  /* 0x00009000010c7983 */ /* 0x001ea80000100800 */
[----:B------:R-:W2:Y:S01]  /*15540*/  LDL R13, [R1+0x94] ;  /* 0x00009400010d7983 */ /* 0x000ea20000100800 */
[----:B---3--:R-:W-:Y:S02]  /*15550*/  STL.64 [R1+0x34b0], R10 ;  /* 0x0034b00a01007387 */ /* 0x008fe40000100a00 */
[----:B------:R0:W-:Y:S02]  /*15560*/  STL.64 [R1+0x34a8], R8 ;  /* 0x0034a80801007387 */ /* 0x0001e40000100a00 */
[----:B0-----:R-:W4:Y:S01]  /*15570*/  LDL.LU.64 R8, [R1+0xbc0] ;  /* 0x000bc00001087983 */ /* 0x001f220000300a00 */
[----:B------:R-:W4:Y:S02]  /*15580*/  LDL.LU.64 R10, [R1+0xbc8] ;  /* 0x000bc800010a7983 */ /* 0x000f240000300a00 */
[----:B------:R-:W-:Y:S02]  /*15590*/  STL [R1+0x2dfc], R7 ;  /* 0x002dfc0701007387 */ /* 0x000fe40000100800 */
[----:B------:R-:W-:Y:S01]  /*155a0*/  STL [R1+0x2df8], R6 ;  /* 0x002df80601007387 */ /* 0x000fe20000100800 */
[C---:B--2---:R-:W-:Y:S01]  /*155b0*/  HMMA.16816.F32.BF16 R12, R20.reuse, R12, R24 ;  /* 0x0000000c140c723c */ /* 0x044fe20000041818 */
[----:B------:R-:W2:Y:S01]  /*155c0*/  LDL.LU.64 R26, [R1+0x3568] ;  /* 0x00356800011a7983 */ /* 0x000ea20000300a00 */
[----:B------:R-:W3:Y:S06]  /*155d0*/  LDL.LU.64 R24, [R1+0x3560] ;  /* 0x0035600001187983 */ /* 0x000eec0000300a00 */
[----:B----4-:R-:W-:Y:S11]  /*155e0*/  HMMA.16816.F32.BF16 R8, R20, R16, R8 ;  /* 0x000000101408723c */ /* 0x010ff60000041808 */
[----:B------:R-:W-:Y:S04]  /*155f0*/  @!UPT UIADD3 URZ, URZ, URZ, URZ ;  /* 0x0000003f3f3ff290 */ /* 0x000fe8000fffe03f */
[----:B------:R0:W-:Y:S01]  /*15600*/  STL.64 [R1+0x190], R12 ;  /* 0x0001900c01007387 */ /* 0x0001e20000100a00 */
[----:B------:R-:W-:Y:S02]  /*15610*/  STL.64 [R1+0x198], R14 ;  /* 0x0001980e01007387 */ /* 0x000fe40000100a00 */
[----:B0-----:R-:W-:Y:S02]  /*15620*/  IMAD.MOV.U32 R13, RZ, RZ, R3 ;  /* 0x000000ffff0d7224 */ /* 0x001fe400078e0003 */
[----:B--2---:R-:W-:-:S05]  /*15630*/  IMAD.MOV.U32 R12, RZ, RZ, R26 ;  /* 0x000000ffff0c7224 */ /* 0x004fca00078e001a */
[----:B------:R0:W-:Y:S01]  /*15640*/  STL.64 [R1+0x3500], R12 ;  /* 0x0035000c01007387 */ /* 0x0001e20000100a00 */
[----:B------:R-:W-:Y:S03]  /*15650*/  STL.64 [R1+0x180], R8 ;  /* 0x0001800801007387 */ /* 0x000fe60000100a00 */
[----:B0-----:R-:W2:Y:S01]  /*15660*/  LDL.LU.64 R12, [R1+0x6c0] ;  /* 0x0006c000010c7983 */ /* 0x001ea20000300a00 */
[----:B------:R-:W4:Y:S03]  /*15670*/  LDL.LU.64 R14, [R1+0x6c8] ;  /* 0x0006c800010e7983 */ /* 0x000f260000300a00 */
[----:B----4-:R-:W-:Y:S01]  /*15680*/  STL.64 [R1+0x3510], R14 ;  /* 0x0035100e01007387 */ /* 0x010fe20000100a00 */
[----:B--2---:R0:W-:Y:S02]  /*15690*/  STL.64 [R1+0x3508], R12 ;  /* 0x0035080c01007387 */ /* 0x0041e40000100a00 */
[----:B0-----:R-:W-:-:S02]  /*156a0*/  IMAD.MOV.U32 R12, RZ, RZ, R27 ;  /* 0x000000ffff0c7224 */ /* 0x001fc400078e001b */
[----:B------:R-:W2:Y:S01]  /*156b0*/  LDL.LU R27, [R1+0x3558] ;  /* 0x00355800011b7983 */ /* 0x000ea20000300800 */
[----:B------:R-:W4:Y:S03]  /*156c0*/  LDL R13, [R1+0x54] ;  /* 0x00005400010d7983 */ /* 0x000f260000100800 */
[----:B----4-:R0:W-:Y:S04]  /*156d0*/  STL.64 [R1+0x3528], R12 ;  /* 0x0035280c01007387 */ /* 0x0101e80000100a00 */
[----:B0-----:R-:W4:Y:S04]  /*156e0*/  LDL R12, [R1+0x60] ;  /* 0x00006000010c7983 */ /* 0x001f280000100800 */
[----:B------:R-:W4:Y:S01]  /*156f0*/  LDL R13, [R1+0x64] ;  /* 0x00006400010d7983 */ /* 0x000f220000100800 */
[----:B------:R-:W-:-:S02]  /*15700*/  IMAD.MOV.U32 R7, RZ, RZ, R10 ;  /* 0x000000ffff077224 */ /* 0x000fc400078e000a */
[----:B------:R-:W-:Y:S01]  /*15710*/  IMAD.MOV.U32 R6, RZ, RZ, R11 ;  /* 0x000000ffff067224 */ /* 0x000fe200078e000b */
[----:B----4-:R0:W-:Y:S04]  /*15720*/  STL.64 [R1+0x3540], R12 ;  /* 0x0035400c01007387 */ /* 0x0101e80000100a00 */
[----:B0-----:R-:W4:Y:S01]  /*15730*/  LDL R12, [R1+0x70] ;  /* 0x00007000010c7983 */ /* 0x001f220000100800 */
[----:B------:R-:W2:Y:S02]  /*15740*/  LDL.LU.64 R8, [R1+0x720] ;  /* 0x0007200001087983 */ /* 0x000ea40000300a00 */
[----:B------:R-:W2:Y:S02]  /*15750*/  LDL.LU.64 R10, [R1+0x728] ;  /* 0x00072800010a7983 */ /* 0x000ea40000300a00 */
[----:B--2---:R-:W-:Y:S01]  /*15760*/  STL.64 [R1+0x34c8], R10 ;  /* 0x0034c80a01007387 */ /* 0x004fe20000100a00 */
[----:B------:R0:W-:Y:S03]  /*15770*/  STL.64 [R1+0x34c0], R8 ;  /* 0x0034c00801007387 */ /* 0x0001e60000100a00 */
[----:B0-----:R-:W2:Y:S01]  /*15780*/  LDL.LU.64 R8, [R1+0x710] ;  /* 0x0007100001087983 */ /* 0x001ea20000300a00 */
[----:B------:R-:W2:Y:S03]  /*15790*/  LDL.LU.64 R10, [R1+0x718] ;  /* 0x00071800010a7983 */ /* 0x000ea60000300a00 */
        /* <DEDUP_REMOVED lines=15> */
[----:B------:R-:W2:Y:S02]  /*15890*/  LDL.LU.64 R10, [R1+0x658] ;  /* 0x00065800010a7983 */ /* 0x000ea40000300a00 */
[----:B------:R-:W-:Y:S01]  /*158a0*/  IMAD.MOV.U32 R13, RZ, RZ, R27 ;  /* 0x000000ffff0d7224 */ /* 0x000fe200078e001b */
[----:B--2---:R-:W-:Y:S01]  /*158b0*/  STL.64 [R1+0x3550], R10 ;  /* 0x0035500a01007387 */ /* 0x004fe20000100a00 */
[----:B------:R0:W-:Y:S03]  /*158c0*/  STL.64 [R1+0x3548], R8 ;  /* 0x0035480801007387 */ /* 0x0001e60000100a00 */
[----:B0-----:R-:W4:Y:S01]  /*158d0*/  LDL.LU.64 R8, [R1+0x640] ;  /* 0x0006400001087983 */ /* 0x001f220000300a00 */
[----:B------:R-:W4:Y:S02]  /*158e0*/  LDL.LU.64 R10, [R1+0x648] ;  /* 0x00064800010a7983 */ /* 0x000f240000300a00 */
[----:B------:R-:W-:-:S02]  /*158f0*/  IMAD.MOV.U32 R26, RZ, RZ, R16 ;  /* 0x000000ffff1a7224 */ /* 0x000fc400078e0010 */
[----:B------:R-:W-:Y:S02]  /*15900*/  IMAD.MOV.U32 R3, RZ, RZ, R17 ;  /* 0x000000ffff037224 */ /* 0x000fe400078e0011 */
[----:B------:R-:W2:Y:S01]  /*15910*/  LDL.LU.64 R16, [R1+0x730] ;  /* 0x0007300001107983 */ /* 0x000ea20000300a00 */
[----:B------:R-:W2:Y:S02]  /*15920*/  LDL.LU.64 R18, [R1+0x738] ;  /* 0x0007380001127983 */ /* 0x000ea40000300a00 */
[----:B------:R-:W-:Y:S02]  /*15930*/  STL [R1+0x3488], R26 ;  /* 0x0034881a01007387 */ /* 0x000fe40000100800 */
[----:B---3--:R-:W-:Y:S01]  /*15940*/  STL.64 [R1+0x3480], R24 ;  /* 0x0034801801007387 */ /* 0x008fe20000100a00 */
[----:B------:R-:W-:Y:S01]  /*15950*/  STL [R1+0x2e04], R6 ;  /* 0x002e040601007387 */ /* 0x000fe20000100800 */
[----:B------:R-:W-:Y:S01]  /*15960*/  STL [R1+0x2e00], R7 ;  /* 0x002e000701007387 */ /* 0x000fe20000100800 */
[C---:B----4-:R-:W-:Y:S02]  /*15970*/  HMMA.16816.F32.BF16 R12, R20.reuse, R12, R8 ;  /* 0x0000000c140c723c */ /* 0x050fe40000041808 */
[----:B------:R-:W3:Y:S01]  /*15980*/  LDL.LU.64 R10, [R1+0x3550] ;  /* 0x00355000010a7983 */ /* 0x000ee20000300a00 */
[----:B------:R-:W3:Y:S11]  /*15990*/  LDL.LU.64 R8, [R1+0x3548] ;  /* 0x0035480001087983 */ /* 0x000ef60000300a00 */
[----:B------:R-:W-:Y:S09]  /*159a0*/  @!UPT UIADD3 URZ, URZ, URZ, URZ ;  /* 0x0000003f3f3ff290 */ /* 0x000ff2000fffe03f */
[----:B------:R0:W-:Y:S01]  /*159b0*/  STL.64 [R1+0x170], R12 ;  /* 0x0001700c01007387 */ /* 0x0001e20000100a00 */
[----:B------:R3:W-:Y:S03]  /*159c0*/  STL.64 [R1+0x178], R14 ;  /* 0x0001780e01007387 */ /* 0x0007e60000100a00 */
[----:B0-----:R-:W3:Y:S02]  /*159d0*/  LDL.LU.64 R12, [R1+0x3540] ;  /* 0x00354000010c7983 */ /* 0x001ee40000300a00 */
[C---:B---3--:R-:W-:Y:S02]  /*159e0*/  HMMA.16816.F32.BF16 R12, R20.reuse, R12, R8 ;  /* 0x0000000c140c723c */ /* 0x048fe40000041808 */
[----:B------:R-:W3:Y:S01]  /*159f0*/  LDL.LU.64 R10, [R1+0x3538] ;  /* 0x00353800010a7983 */ /* 0x000ee20000300a00 */
[----:B------:R-:W3:Y:S11]  /*15a00*/  LDL.LU.64 R8, [R1+0x3530] ;  /* 0x0035300001087983 */ /* 0x000ef60000300a00 */
[----:B------:R-:W-:Y:S09]  /*15a10*/  @!UPT UIADD3 URZ, URZ, URZ, URZ ;  /* 0x0000003f3f3ff290 */ /* 0x000ff2000fffe03f */
[----:B------:R0:W-:Y:S01]  /*15a20*/  STL.64 [R1+0x160], R12 ;  /* 0x0001600c01007387 */ /* 0x0001e20000100a00 */
[----:B------:R3:W-:Y:S03]  /*15a30*/  STL.64 [R1+0x168], R14 ;  /* 0x0001680e01007387 */ /* 0x0007e60000100a00 */
[----:B0-----:R-:W3:Y:S02]  /*15a40*/  LDL.LU.64 R12, [R1+0x3528] ;  /* 0x00352800010c7983 */ /* 0x001ee40000300a00 */
[----:B---3--:R-:W-:Y:S02]  /*15a50*/  HMMA.16816.F32.BF16 R12, R20, R12, R8 ;  /* 0x0000000c140c723c */ /* 0x008fe40000041808 */
[----:B------:R-:W3:Y:S01]  /*15a60*/  LDL.LU.64 R10, [R1+0x3520] ;  /* 0x00352000010a7983 */ /* 0x000ee20000300a00 */
[----:B------:R-:W3:Y:S11]  /*15a70*/  LDL.LU.64 R8, [R1+0x3518] ;  /* 0x0035180001087983 */ /* 0x000ef60000300a00 */
[----:B------:R-:W-:Y:S09]  /*15a80*/  @!UPT UIADD3 URZ, URZ, URZ, URZ ;  /* 0x0000003f3f3ff290 */ /* 0x000ff2000fffe03f */
[----:B------:R0:W-:Y:S01]  /*15a90*/  STL.64 [R1+0x350], R12 ;  /* 0x0003500c01007387 */ /* 0x0001e20000100a00 */
[----:B------:R-:W-:Y:S02]  /*15aa0*/  IMAD.MOV.U32 R6, RZ, RZ, R14 ;  /* 0x000000ffff067224 */ /* 0x000fe400078e000e */
[----:B------:R-:W-:Y:S02]  /*15ab0*/  IMAD.MOV.U32 R7, RZ, RZ, R15 ;  /* 0x000000ffff077224 */ /* 0x000fe400078e000f */
[----:B------:R-:W4:Y:S04]  /*15ac0*/  LDL.LU.64 R14, [R1+0x3510] ;  /* 0x00351000010e7983 */ /* 0x000f280000300a00 */
[----:B0-----:R-:W4:Y:S01]  /*15ad0*/  LDL.LU.64 R12, [R1+0x3508] ;  /* 0x00350800010c7983 */ /* 0x001f220000300a00 */
[----:B------:R-:W-:-:S02]  /*15ae0*/  IMAD.MOV.U32 R24, RZ, RZ, R2 ;  /* 0x000000ffff187224 */ /* 0x000fc400078e0002 */
[----:B------:R-:W-:Y:S02]  /*15af0*/  IMAD.MOV.U32 R25, RZ, RZ, R0 ;  /* 0x000000ffff197224 */ /* 0x000fe400078e0000 */
[----:B------:R-:W-:Y:S01]  /*15b00*/  STL [R1+0x2e0c], R7 ;  /* 0x002e0c0701007387 */ /* 0x000fe20000100800 */
[----:B------:R-:W-:Y:S04]  /*15b10*/  STL [R1+0x2e08], R6 ;  /* 0x002e080601007387 */ /* 0x000fe80000100800 */
[C---:B----4-:R-:W-:Y:S01]  /*15b20*/  HMMA.16816.F32.BF16 R24, R20.reuse, R24, R12 ;  /* 0x000000181418723c */ /* 0x050fe2000004180c */
[----:B------:R-:W3:Y:S11]  /*15b30*/  LDL.LU.64 R12, [R1+0x3500] ;  /* 0x00350000010c7983 */ /* 0x000ef60000300a00 */
[----:B------:R-:W-:Y:S11]  /*15b40*/  @!UPT UIADD3 URZ, URZ, URZ, URZ ;  /* 0x0000003f3f3ff290 */ /* 0x000ff6000fffe03f */
[----:B------:R0:W-:Y:S01]  /*15b50*/  STL.64 [R1+0x340], R24 ;  /* 0x0003401801007387 */ /* 0x0001e20000100a00 */
[----:B------:R1:W-:Y:S03]  /*15b60*/  STL.64 [R1+0x348], R26 ;  /* 0x0003481a01007387 */ /* 0x0003e60000100a00 */
[----:B0-----:R-:W4:Y:S01]  /*15b70*/  LDL.LU.64 R24, [R1+0x740] ;  /* 0x0007400001187983 */ /* 0x001f220000300a00 */
[----:B-1----:R-:W4:Y:S01]  /*15b80*/  LDL.LU.64 R26, [R1+0x748] ;  /* 0x00074800011a7983 */ /* 0x002f220000300a00 */
[C---:B---3--:R-:W-:Y:S02]  /*15b90*/  HMMA.16816.F32.BF16 R12, R20.reuse, R12, R8 ;  /* 0x0000000c140c723c */ /* 0x048fe40000041808 */
        /* <DEDUP_REMOVED lines=11> */
[----:B------:R-:W-:Y:S03]  /*15c50*/  STL.64 [R1+0x328], R14 ;  /* 0x0003280e01007387 */ /* 0x000fe60000100a00 */
[----:B0-----:R-:W3:Y:S02]  /*15c60*/  LDL.LU.64 R12, [R1+0x34d0] ;  /* 0x0034d000010c7983 */ /* 0x001ee40000300a00 */
[C---:B---3--:R-:W-:Y:S01]  /*15c70*/  HMMA.16816.F32.BF16 R8, R20.reuse, R12, R8 ;  /* 0x0000000c1408723c */ /* 0x048fe20000041808 */
[----:B------:R-:W-:Y:S02]  /*15c80*/  IMAD.MOV.U32 R2, RZ, RZ, R12 ;  /* 0x000000ffff027224 */ /* 0x000fe400078e000c */
[----:B------:R-:W-:Y:S11]  /*15c90*/  IMAD.MOV.U32 R0, RZ, RZ, R13 ;  /* 0x000000ffff007224 */ /* 0x000ff600078e000d */
[----:B------:R-:W-:Y:S09]  /*15ca0*/  @!UPT UIADD3 URZ, URZ, URZ, URZ ;  /* 0x0000003f3f3ff290 */ /* 0x000ff2000fffe03f */
[----:B------:R-:W-:Y:S01]  /*15cb0*/  STL.64 [R1+0x310], R8 ;  /* 0x0003100801007387 */ /* 0x000fe20000100a00 */
[----:B------:R0:W-:Y:S03]  /*15cc0*/  STL.64 [R1+0x318], R10 ;  /* 0x0003180a01007387 */ /* 0x0001e60000100a00 */
[----:B0-----:R-:W3:Y:S01]  /*15cd0*/  LDL.LU.64 R10, [R1+0x34c8] ;  /* 0x0034c800010a7983 */ /* 0x001ee20000300a00 */
[----:B------:R-:W3:Y:S02]  /*15ce0*/  LDL.LU.64 R8, [R1+0x34c0] ;  /* 0x0034c00001087983 */ /* 0x000ee40000300a00 */
[----:B------:R-:W3:Y:S02]  /*15cf0*/  LDL.LU.64 R12, [R1+0x34b8] ;  /* 0x0034b800010c7983 */ /* 0x000ee40000300a00 */
[C---:B---3--:R-:W-:Y:S01]  /*15d00*/  HMMA.16816.F32.BF16 R12, R20.reuse, R12, R8 ;  /* 0x0000000c140c723c */ /* 0x048fe20000041808 */
[----:B------:R-:W3:Y:S01]  /*15d10*/  LDL.LU.64 R10, [R1+0x34b0] ;  /* 0x0034b000010a7983 */ /* 0x000ee20000300a00 */
[----:B------:R-:W4:Y:S11]  /*15d20*/  LDL.LU.64 R8, [R1+0x34a8] ;  /* 0x0034a80001087983 */ /* 0x000f360000300a00 */
[----:B------:R-:W-:Y:S10]  /*15d30*/  @!UPT UIADD3 URZ, URZ, URZ, URZ ;  /* 0x0000003f3f3ff290 */ /* 0x000ff4000fffe03f */
[----:B------:R-:W-:Y:S01]  /*15d40*/  STL.64 [R1+0x300], R12 ;  /* 0x0003000c01007387 */ /* 0x000fe20000100a00 */
[----:B------:R0:W-:Y:S03]  /*15d50*/  STL.64 [R1+0x308], R14 ;  /* 0x0003080e01007387 */ /* 0x0001e60000100a00 */
[----:B0-----:R-:W2:Y:S01]  /*15d60*/  LDL.LU.64 R14, [R1+0x34a0] ;  /* 0x0034a000010e7983 */ /* 0x001ea20000300a00 */
[----:B------:R-:W2:Y:S02]  /*15d70*/  LDL.LU.64 R12, [R1+0x3498] ;  /* 0x00349800010c7983 */ /* 0x000ea40000300a00 */
[----:B--2---:R-:W-:Y:S11]  /*15d80*/  HMMA.16816.F32.BF16 R16, R20, R12, R16 ;  /* 0x0000000c1410723c */ /* 0x004ff60000041810 */
[----:B------:R-:W-:Y:S11]  /*15d90*/  @!UPT UIADD3 URZ, URZ, URZ, URZ ;  /* 0x0000003f3f3ff290 */ /* 0x000ff6000fffe03f */
[----:B------:R-:W-:Y:S01]  /*15da0*/  @!UPT UIADD3 URZ, URZ, URZ, URZ ;  /* 0x0000003f3f3ff290 */ /* 0x000fe2000fffe03f */
[----:B------:R0:W-:Y:S01]  /*15db0*/  STL.64 [R1+0x2e0], R16 ;  /* 0x0002e01001007387 */ /* 0x0001e20000100a00 */
[----:B------:R1:W-:Y:S03]  /*15dc0*/  STL.64 [R1+0x2e8], R18 ;  /* 0x0002e81201007387 */ /* 0x0003e60000100a00 */
[----:B0-----:R-:W2:Y:S01]  /*15dd0*/  LDL.LU.64 R16, [R1+0x760] ;  /* 0x0007600001107983 */ /* 0x001ea20000300a00 */
[----:B-1----:R-:W2:Y:S02]  /*15de0*/  LDL.LU.64 R18, [R1+0x768] ;  /* 0x0007680001127983 */ /* 0x002ea40000300a00 */
[----:B------:R-:W-:Y:S02]  /*15df0*/  STL.64 [R1+0x33b8], R14 ;  /* 0x0033b80e01007387 */ /* 0x000fe40000100a00 */
[----:B------:R3:W-:Y:S02]  /*15e00*/  STL.64 [R1+0x33b0], R12 ;  /* 0x0033b00c01007387 */ /* 0x0007e40000100a00 */
[----:B---3--:R-:W-:-:S02]  /*15e10*/  IMAD.MOV.U32 R12, RZ, RZ, R11 ;  /* 0x000000ffff0c7224 */ /* 0x008fc400078e000b */
[----:B------:R-:W3:Y:S01]  /*15e20*/  LDL.LU R11, [R1+0x3494] ;  /* 0x00349400010b7983 */ /* 0x000ee20000300800 */
[C---:B----4-:R-:W-:Y:S01]  /*15e30*/  HMMA.16816.F32.BF16 R24, R20.reuse, R8, R24 ;  /* 0x000000081418723c */ /* 0x050fe20000041818 */
[----:B------:R-:W-:Y:S02]  /*15e40*/  IMAD.MOV.U32 R13, RZ, RZ, R4 ;  /* 0x000000ffff0d7224 */ /* 0x000fe400078e0004 */
[----:B------:R-:W4:Y:S03]  /*15e50*/  LDL.LU R4, [R1+0x3490] ;  /* 0x0034900001047983 */ /* 0x000f260000300800 */
[----:B------:R0:W-:Y:S02]  /*15e60*/  STL.64 [R1+0x3460], R12 ;  /* 0x0034600c01007387 */ /* 0x0001e40000100a00 */
[----:B0-----:R-:W-:Y:S02]  /*15e70*/  IMAD.MOV.U32 R12, RZ, RZ, R5 ;  /* 0x000000ffff0c7224 */ /* 0x001fe400078e0005 */
[----:B------:R-:W4:Y:S11]  /*15e80*/  LDL.LU R5, [R1+0x348c] ;  /* 0x00348c0001057983 */ /* 0x000f360000300800 */
[----:B------:R-:W-:Y:S02]  /*15e90*/  @!UPT UIADD3 URZ, URZ, URZ, URZ ;  /* 0x0000003f3f3ff290 */ /* 0x000fe4000fffe03f */
[----:B------:R-:W-:Y:S01]  /*15ea0*/  STL.64 [R1+0x2d0], R24 ;  /* 0x0002d01801007387 */ /* 0x000fe20000100a00 */
[----:B------:R0:W-:Y:S03]  /*15eb0*/  STL.64 [R1+0x2d8], R26 ;  /* 0x0002d81a01007387 */ /* 0x0001e60000100a00 */
[----:B0-----:R-:W2:Y:S01]  /*15ec0*/  LDL.LU R26, [R1+0x3488] ;  /* 0x00348800011a7983 */ /* 0x001ea20000300800 */
[----:B------:R-:W2:Y:S03]  /*15ed0*/  LDL.LU.64 R24, [R1+0x3480] ;  /* 0x0034800001187983 */ /* 0x000ea60000300a00 */
[----:B---3--:R-:W-:Y:S01]  /*15ee0*/  STL.64 [R1+0x33a8], R10 ;  /* 0x0033a80a01007387 */ /* 0x008fe20000100a00 */
[----:B------:R0:W-:Y:S03]  /*15ef0*/  STL.64 [R1+0x33a0], R8 ;  /* 0x0033a00801007387 */ /* 0x0001e60000100a00 */
[----:B0-----:R-:W3:Y:S04]  /*15f00*/  LDL.64 R8, [R1+0x90] ;  /* 0x0000900001087983 */ /* 0x001ee80000100a00 */
[----:B---3--:R0:W-:Y:S04]  /*15f10*/  STL.64 [R1+0x3458], R8 ;  /* 0x0034580801007387 */ /* 0x0081e80000100a00 */
[----:B0-----:R-:W3:Y:S01]  /*15f20*/  LDL.LU.64 R8, [R1+0x770] ;  /* 0x0007700001087983 */ /* 0x001ee20000300a00 */
[----:B------:R-:W3:Y:S02]  /*15f30*/  LDL.LU.64 R10, [R1+0x778] ;  /* 0x00077800010a7983 */ /* 0x000ee40000300a00 */
[----:B----4-:R0:W-:Y:S01]  /*15f40*/  STL.64 [R1+0x3468], R4 ;  /* 0x0034680401007387 */ /* 0x0101e20000100a00 */
[C---:B---3--:R-:W-:Y:S08]  /*15f50*/  HMMA.16816.F32.BF16 R8, R20.reuse, R4, R8 ;  /* 0x000000041408723c */ /* 0x048ff00000041808 */
[----:B--2---:R-:W-:Y:S01]  /*15f60*/  HMMA.16816.F32.BF16 R20, R20, R24, R16 ;  /* 0x000000181414723c */ /* 0x004fe20000041810 */
[----:B0-----:R-:W2:Y:S11]  /*15f70*/  LDL.LU.64 R4, [R1+0xbb0] ;  /* 0x000bb00001047983 */ /* 0x001eb60000300a00 */
[----:B------:R-:W-:Y:S03]  /*15f80*/  @!UPT UIADD3 URZ, URZ, URZ, URZ ;  /* 0x0000003f3f3ff290 */ /* 0x000fe6000fffe03f */
[----:B------:R0:W-:Y:S01]  /*15f90*/  STL.64 [R1+0x2c0], R8 ;  /* 0x0002c00801007387 */ /* 0x0001e20000100a00 */
[----:B------:R1:W-:Y:S02]  /*15fa0*/  STL.64 [R1+0x2c8], R10 ;  /* 0x0002c80a01007387 */ /* 0x0003e40000100a00 */
[----:B------:R-:W2:Y:S01]  /*15fb0*/  LDL.LU.64 R6, [R1+0xbb8] ;  /* 0x000bb80001067983 */ /* 0x000ea20000300a00 */
[----:B0-----:R-:W3:Y:S01]  /*15fc0*/  LDL.LU.64 R8, [R1+0xba0] ;  /* 0x000ba00001087983 */ /* 0x001ee20000300a00 */
[----:B-1----:R-:W3:Y:S02]  /*15fd0*/  LDL.LU.64 R10, [R1+0xba8] ;  /* 0x000ba800010a7983 */ /* 0x002ee40000300a00 */
[----:B------:R-:W2:Y:S02]  /*15fe0*/  LDL.LU.64 R18, [R1+0x3478] ;  /* 0x0034780001127983 */ /* 0x000ea40000300a00 */
[----:B------:R-:W2:Y:S01]  /*15ff0*/  LDL.LU.64 R16, [R1+0x3470] ;  /* 0x0034700001107983 */ /* 0x000ea20000300a00 */
[----:B------:R-:W-:Y:S01]  /*16000*/  STL.64 [R1+0x150], R20 ;  /* 0x0001501401007387 */ /* 0x000fe20000100a00 */
[----:B------:R-:W-:Y:S02]  /*16010*/  STL.64 [R1+0x158], R22 ;  /* 0x0001581601007387 */ /* 0x000fe40000100a00 */
[----:B------:R-:W0:Y:S02]  /*16020*/  LDSM.16.MT88.4 R20, [R28+0x180] ;  /* 0x000180001c14783b */ /* 0x000e240000004200 */
[----:B0-----:R-:W-:Y:S02]  /*16030*/  STL [R1+0x3380], R20 ;  /* 0x0033801401007387 */ /* 0x001fe40000100800 */
[----:B------:R0:W-:Y:S02]  /*16040*/  STL [R1+0x337c], R21 ;  /* 0x00337c1501007387 */ /* 0x0001e40000100800 */
[----:B------:R-:W-:Y:S02]  /*16050*/  STL [R1+0x3378], R22 ;  /* 0x0033781601007387 */ /* 0x000fe40000100800 */
[----:B------:R-:W-:Y:S01]  /*16060*/  STL [R1+0x3374], R23 ;  /* 0x0033741701007387 */ /* 0x000fe20000100800 */
[----:B0-----:R-:W4:Y:S04]  /*16070*/  LDL.64 R20, [R1+0x50] ;  /* 0x0000500001147983 */ /* 0x001f280000100a00 */
[----:B----4-:R0:W-:Y:S04]  /*16080*/  STL.64 [R1+0x3418], R20 ;  /* 0x0034181401007387 */ /* 0x0101e80000100a00 */
[----:B0-----:R-:W4:Y:S01]  /*16090*/  LDL.64 R20, [R1+0x60] ;  /* 0x0000600001147983 */ /* 0x001f220000100a00 */
[----:B------:R-:W-:-:S07]  /*160a0*/  IMAD.MOV.U32 R13, RZ, RZ, R29 ;  /* 0x000000ffff0d7224 */ /* 0x000fce00078e001d */
[C---:B--2---:R-:W-:Y:S01]  /*160b0*/  HMMA.16816.F32.BF16 R12, R16.reuse, R12, R4 ;  /* 0x0000000c100c723c */ /* 0x044fe20000041804 */
[----:B----4-:R0:W-:Y:S04]  /*160c0*/  STL.64 [R1+0x3428], R20 ;  /* 0x0034281401007387 */ /* 0x0101e80000100a00 */
[----:B0-----:R-:W2:Y:S04]  /*160d0*/  LDL.64 R20, [R1+0x70] ;  /* 0x0000700001147983 */ /* 0x001ea80000100a00 */
[----:B--2---:R-:W-:Y:S01]  /*160e0*/  STL.64 [R1+0x3440], R20 ;  /* 0x0034401401007387 */ /* 0x004fe20000100a00 */
[----:B------:R-:W-:Y:S02]  /*160f0*/  STL [R1+0x3370], R28 ;  /* 0x0033701c01007387 */ /* 0x000fe40000100800 */
[----:B------:R-:W2:Y:S11]  /*16100*/  LDL.LU.64 R4, [R1+0x3468] ;  /* 0x0034680001047983 */ /* 0x000eb60000300a00 */
[----:B------:R0:W-:Y:S01]  /*16110*/  STL.64 [R1+0x140], R12 ;  /* 0x0001400c01007387 */ /* 0x0001e20000100a00 */
[----:B------:R3:W-:Y:S04]  /*16120*/  STL.64 [R1+0x148], R14 ;  /* 0x0001480e01007387 */ /* 0x0007e80000100a00 */
[----:B0-----:R-:W3:Y:S02]  /*16130*/  LDL.LU.64 R12, [R1+0x3460] ;  /* 0x00346000010c7983 */ /* 0x001ee40000300a00 */
[----:B---3--:R-:W-:Y:S02]  /*16140*/  HMMA.16816.F32.BF16 R12, R16, R12, R8 ;  /* 0x0000000c100c723c */ /* 0x008fe40000041808 */
[----:B------:R-:W3:Y:S11]  /*16150*/  LDL.LU.64 R8, [R1+0x3458] ;  /* 0x0034580001087983 */ /* 0x000ef60000300a00 */
[----:B------:R-:W-:Y:S10]  /*16160*/  @!UPT UIADD3 URZ, URZ, URZ, URZ ;  /* 0x0000003f3f3ff290 */ /* 0x000ff4000fffe03f */
[----:B------:R0:W-:Y:S01]  /*16170*/  STL.64 [R1+0x130], R12 ;  /* 0x0001300c01007387 */ /* 0x0001e20000100a00 */
[----:B------:R-:W-:Y:S03]  /*16180*/  STL.64 [R1+0x138], R14 ;  /* 0x0001380e01007387 */ /* 0x000fe60000100a00 */
[----:B0-----:R-:W4:Y:S04]  /*16190*/  LDL.64 R12, [R1] ;  /* 0x00000000010c7983 */ /* 0x001f280000100a00 */
[----:B----4-:R0:W-:Y:S04]  /*161a0*/  STL.64 [R1+0x33d0], R12 ;  /* 0x0033d00c01007387 */ /* 0x0101e80000100a00 */
[----:B0-----:R-:W4:Y:S01]  /*161b0*/  LDL.LU.64 R12, [R1+0xb90] ;  /* 0x000b9000010c7983 */ /* 0x001f220000300a00 */
[----:B------:R-:W4:Y:S02]  /*161c0*/  LDL.LU.64 R14, [R1+0xb98] ;  /* 0x000b9800010e7983 */ /* 0x000f240000300a00 */
[----:B------:R-:W-:-:S02]  /*161d0*/  IMAD.MOV.U32 R20, RZ, RZ, R26 ;  /* 0x000000ffff147224 */ /* 0x000fc400078e001a */
[----:B---3--:R-:W-:Y:S02]  /*161e0*/  IMAD.MOV.U32 R26, RZ, RZ, R8 ;  /* 0x000000ffff1a7224 */ /* 0x008fe400078e0008 */
[----:B------:R-:W-:Y:S01]  /*161f0*/  IMAD.MOV.U32 R7, RZ, RZ, R9 ;  /* 0x000000ffff077224 */ /* 0x000fe200078e0009 */
[----:B----4-:R-:W-:Y:S11]  /*16200*/  HMMA.16816.F32.BF16 R12, R16, R8, R12 ;  /* 0x00000008100c723c */ /* 0x010ff6000004180c */
[----:B------:R-:W-:Y:S11]  /*16210*/  @!UPT UIADD3 URZ, URZ, URZ, URZ ;  /* 0x0000003f3f3ff290 */ /* 0x000ff6000fffe03f */
[----:B------:R-:W-:Y:S01]  /*16220*/  @!UPT UIADD3 URZ, URZ, URZ, URZ ;  /* 0x0000003f3f3ff290 */ /* 0x000fe2000fffe03f */
[----:B------:R-:W-:Y:S01]  /*16230*/  STL.64 [R1+0x120], R12 ;  /* 0x0001200c01007387 */ /* 0x000fe20000100a00 */
[----:B------:R-:W-:Y:S02]  /*16240*/  STL.64 [R1+0x128], R14 ;  /* 0x0001280e01007387 */ /* 0x000fe40000100a00 */
[----:B------:R-:W3:Y:S02]  /*16250*/  LDL.64 R8, [R1+0x40] ;  /* 0x0000400001087983 */ /* 0x000ee40000100a00 */
[----:B---3--:R0:W-:Y:S04]  /*16260*/  STL.64 [R1+0x3420], R8 ;  /* 0x0034200801007387 */ /* 0x0081e80000100a00 */
[----:B0-----:R-:W3:Y:S01]  /*16270*/  LDL.LU.64 R8, [R1+0xac0] ;  /* 0x000ac00001087983 */ /* 0x001ee20000300a00 */
[----:B------:R-:W4:Y:S03]  /*16280*/  LDL.LU.64 R10, [R1+0xac8] ;  /* 0x000ac800010a7983 */ /* 0x000f260000300a00 */
[----:B----4-:R-:W-:Y:S01]  /*16290*/  STL.64 [R1+0x3438], R10 ;  /* 0x0034380a01007387 */ /* 0x010fe20000100a00 */
[----:B---3--:R0:W-:Y:S03]  /*162a0*/  STL.64 [R1+0x3430], R8 ;  /* 0x0034300801007387 */ /* 0x0081e60000100a00 */
[----:B0-----:R-:W3:Y:S01]  /*162b0*/  LDL.LU.64 R8, [R1+0xae0] ;  /* 0x000ae00001087983 */ /* 0x001ee20000300a00 */
[----:B------:R-:W4:Y:S02]  /*162c0*/  LDL.LU.64 R10, [R1+0xae8] ;  /* 0x000ae800010a7983 */ /* 0x000f240000300a00 */
[----:B------:R-:W-:-:S02]  /*162d0*/  IMAD.MOV.U32 R12, RZ, RZ, R2 ;  /* 0x000000ffff0c7224 */ /* 0x000fc400078e0002 */
[----:B------:R-:W-:Y:S02]  /*162e0*/  IMAD.MOV.U32 R13, RZ, RZ, R0 ;  /* 0x000000ffff0d7224 */ /* 0x000fe400078e0000 */
[----:B------:R-:W-:Y:S01]  /*162f0*/  IMAD.MOV.U32 R21, RZ, RZ, R3 ;  /* 0x000000ffff157224 */ /* 0x000fe200078e0003 */
[----:B----4-:R-:W-:Y:S01]  /*16300*/  STL.64 [R1+0x3450], R10 ;  /* 0x0034500a01007387 */ /* 0x010fe20000100a00 */
[----:B---3--:R0:W-:Y:S03]  /*16310*/  STL.64 [R1+0x3448], R8 ;  /* 0x0034480801007387 */ /* 0x0081e60000100a00 */
[----:B0-----:R-:W3:Y:S01]  /*16320*/  LDL.LU.64 R8, [R1+0xb80] ;  /* 0x000b800001087983 */ /* 0x001ee20000300a00 */
[----:B------:R-:W3:Y:S02]  /*16330*/  LDL.LU.64 R10, [R1+0xb88] ;  /* 0x000b8800010a7983 */ /* 0x000ee40000300a00 */
[----:B------:R0:W-:Y:S02]  /*16340*/  STL.64 [R1+0x33e8], R12 ;  /* 0x0033e80c01007387 */ /* 0x0001e40000100a00 */
[----:B0-----:R-:W4:Y:S01]  /*16350*/  LDL.64 R12, [R1+0x20] ;  /* 0x00002000010c7983 */ /* 0x001f220000100a00 */
[C---:B---3--:R-:W-:Y:S03]  /*16360*/  HMMA.16816.F32.BF16 R20, R16.reuse, R20, R8 ;  /* 0x000000141014723c */ /* 0x048fe60000041808 */
[----:B----4-:R0:W-:Y:S04]  /*16370*/  STL.64 [R1+0x3400], R12 ;  /* 0x0034000c01007387 */ /* 0x0101e80000100a00 */
[----:B0-----:R-:W3:Y:S01]  /*16380*/  LDL.64 R12, [R1+0x30] ;  /* 0x00003000010c7983 */ /* 0x001ee20000100a00 */
[----:B------:R-:W-:Y:S02]  /*16390*/  STL [R1+0x3388], R7 ;  /* 0x0033880701007387 */ /* 0x000fe40000100800 */
[----:B------:R-:W-:Y:S02]  /*163a0*/  STL [R1+0x3384], R26 ;  /* 0x0033841a01007387 */ /* 0x000fe40000100800 */
[----:B------:R-:W4:Y:S01]  /*163b0*/  LDL.LU.64 R10, [R1+0x3450] ;  /* 0x00345000010a7983 */ /* 0x000f220000300a00 */
[----:B------:R-:W4:Y:S10]  /*163c0*/  LDL.LU.64 R8, [R1+0x3448] ;  /* 0x0034480001087983 */ /* 0x000f340000300a00 */
[----:B------:R0:W-:Y:S02]  /*163d0*/  STL.64 [R1+0x110], R20 ;  /* 0x0001101401007387 */ /* 0x0001e40000100a00 */
[----:B------:R-:W-:Y:S01]  /*163e0*/  STL.64 [R1+0x118], R22 ;  /* 0x0001181601007387 */ /* 0x000fe20000100a00 */
[----:B0-----:R-:W4:Y:S02]  /*163f0*/  LDL.LU.64 R20, [R1+0x3440] ;  /* 0x0034400001147983 */ /* 0x001f240000300a00 */
[----:B----4-:R-:W-:Y:S01]  /*16400*/  HMMA.16816.F32.BF16 R8, R16, R20, R8 ;  /* 0x000000141008723c */ /* 0x010fe20000041808 */
[----:B------:R-:W-:-:S02]  /*16410*/  IMAD.MOV.U32 R2, RZ, RZ, R20 ;  /* 0x000000ffff027224 */ /* 0x000fc400078e0014 */
[----:B------:R-:W-:Y:S11]  /*16420*/  IMAD.MOV.U32 R0, RZ, RZ, R21 ;  /* 0x000000ffff007224 */ /* 0x000ff600078e0015 */
[----:B------:R-:W-:Y:S09]  /*16430*/  @!UPT UIADD3 URZ, URZ, URZ, URZ ;  /* 0x0000003f3f3ff290 */ /* 0x000ff2000fffe03f */
[----:B------:R-:W-:Y:S01]  /*16440*/  STL.64 [R1+0x100], R8 ;  /* 0x0001000801007387 */ /* 0x000fe20000100a00 */
[----:B------:R0:W-:Y:S03]  /*16450*/  STL.64 [R1+0x108], R10 ;  /* 0x0001080a01007387 */ /* 0x0001e60000100a00 */
[----:B0-----:R-:W4:Y:S01]  /*16460*/  LDL.LU.64 R10, [R1+0x3438] ;  /* 0x00343800010a7983 */ /* 0x001f220000300a00 */
[----:B------:R-:W4:Y:S02]  /*16470*/  LDL.LU.64 R8, [R1+0x3430] ;  /* 0x0034300001087983 */ /* 0x000f240000300a00 */
[----:B------:R-:W4:Y:S02]  /*16480*/  LDL.LU.64 R20, [R1+0x3428] ;  /* 0x0034280001147983 */ /* 0x000f240000300a00 */
[----:B------:R-:W-:Y:S01]  /*16490*/  STL [R1+0x338c], R2 ;  /* 0x00338c0201007387 */ /* 0x000fe20000100800 */
[----:B----4-:R-:W-:Y:S01]  /*164a0*/  HMMA.16816.F32.BF16 R8, R16, R20, R8 ;  /* 0x000000141008723c */ /* 0x010fe20000041808 */
[----:B------:R-:W-:-:S02]  /*164b0*/  IMAD.MOV.U32 R6, RZ, RZ, R20 ;  /* 0x000000ffff067224 */ /* 0x000fc400078e0014 */
[----:B------:R-:W-:Y:S11]  /*164c0*/  IMAD.MOV.U32 R3, RZ, RZ, R21 ;  /* 0x000000ffff037224 */ /* 0x000ff600078e0015 */
[----:B------:R-:W-:Y:S09]  /*164d0*/  @!UPT UIADD3 URZ, URZ, URZ, URZ ;  /* 0x0000003f3f3ff290 */ /* 0x000ff2000fffe03f */
[----:B------:R0:W-:Y:S01]  /*164e0*/  STL.64 [R1+0xf0], R8 ;  /* 0x0000f00801007387 */ /* 0x0001e20000100a00 */
[----:B------:R-:W-:Y:S03]  /*164f0*/  STL.64 [R1+0xf8], R10 ;  /* 0x0000f80a01007387 */ /* 0x000fe60000100a00 */
[----:B0-----:R-:W4:Y:S01]  /*16500*/  LDL.LU.64 R8, [R1+0x3420] ;  /* 0x0034200001087983 */ /* 0x001f220000300a00 */
[----:B------:R-:W3:Y:S02]  /*16510*/  LDL.LU.64 R20, [R1+0x3418] ;  /* 0x0034180001147983 */ /* 0x000ee40000300a00 */
[----:B------:R-:W-:Y:S02]  /*16520*/  STL [R1+0x33c8], R6 ;  /* 0x0033c80601007387 */ /* 0x000fe40000100800 */
[----:B--2---:R0:W-:Y:S02]  /*16530*/  STL.64 [R1+0x33c0], R4 ;  /* 0x0033c00401007387 */ /* 0x0041e40000100a00 */
[----:B0-----:R-:W3:Y:S01]  /*16540*/  LDL.LU.64 R4, [R1+0xab0] ;  /* 0x000ab00001047983 */ /* 0x001ee20000300a00 */
[----:B------:R-:W3:Y:S02]  /*16550*/  LDL.LU.64 R6, [R1+0xab8] ;  /* 0x000ab80001067983 */ /* 0x000ee40000300a00 */
[----:B---3--:R-:W-:Y:S01]  /*16560*/  HMMA.16816.F32.BF16 R4, R16, R20, R4 ;  /* 0x000000141004723c */ /* 0x008fe20000041804 */
[----:B------:R-:W-:-:S02]  /*16570*/  IMAD.MOV.U32 R27, RZ, RZ, R21 ;  /* 0x000000ffff1b7224 */ /* 0x000fc400078e0015 */
[----:B------:R-:W-:Y:S11]  /*16580*/  IMAD.MOV.U32 R29, RZ, RZ, R20 ;  /* 0x000000ffff1d7224 */ /* 0x000ff600078e0014 */
[----:B------:R-:W-:Y:S09]  /*16590*/  @!UPT UIADD3 URZ, URZ, URZ, URZ ;  /* 0x0000003f3f3ff290 */ /* 0x000ff2000fffe03f */
[----:B------:R-:W-:Y:S01]  /*165a0*/  STL.64 [R1+0x2b0], R4 ;  /* 0x0002b00401007387 */ /* 0x000fe20000100a00 */
[----:B------:R-:W-:Y:S02]  /*165b0*/  STL.64 [R1+0x2b8], R6 ;  /* 0x0002b80601007387 */ /* 0x000fe40000100a00 */
[----:B------:R-:W4:Y:S02]  /*165c0*/  LDL.LU.64 R20, [R1+0xaa0] ;  /* 0x000aa00001147983 */ /* 0x000f240000300a00 */
[----:B------:R-:W4:Y:S01]  /*165d0*/  LDL.LU.64 R22, [R1+0xaa8] ;  /* 0x000aa80001167983 */ /* 0x000f220000300a00 */
[----:B------:R-:W-:Y:S01]  /*165e0*/  STL [R1+0x33f8], R27 ;  /* 0x0033f81b01007387 */ /* 0x000fe20000100800 */
[----:B------:R0:W-:Y:S03]  /*165f0*/  STL.64 [R1+0x33f0], R24 ;  /* 0x0033f01801007387 */ /* 0x0001e60000100a00 */
[----:B0-----:R-:W2:Y:S01]  /*16600*/  LDL.LU.64 R24, [R1+0xa80] ;  /* 0x000a800001187983 */ /* 0x001ea20000300a00 */
[----:B------:R-:W3:Y:S03]  /*16610*/  LDL.LU.64 R26, [R1+0xa88] ;  /* 0x000a8800011a7983 */ /* 0x000ee60000300a00 */
[----:B---3--:R-:W-:Y:S01]  /*16620*/  STL.64 [R1+0x3410], R26 ;  /* 0x0034101a01007387 */ /* 0x008fe20000100a00 */
[----:B--2---:R0:W-:Y:S03]  /*16630*/  STL.64 [R1+0x3408], R24 ;  /* 0x0034081801007387 */ /* 0x0041e60000100a00 */
[----:B0-----:R-:W2:Y:S01]  /*16640*/  LDL.LU.64 R24, [R1+0xa90] ;  /* 0x000a900001187983 */ /* 0x001ea20000300a00 */
[----:B------:R-:W2:Y:S02]  /*16650*/  LDL.LU.64 R26, [R1+0xa98] ;  /* 0x000a9800011a7983 */ /* 0x000ea40000300a00 */
[----:B------:R-:W3:Y:S02]  /*16660*/  LDL.LU.64 R4, [R1+0xa60] ;  /* 0x000a600001047983 */ /* 0x000ee40000300a00 */
[----:B------:R-:W3:Y:S01]  /*16670*/  LDL.LU.64 R6, [R1+0xa68] ;  /* 0x000a680001067983 */ /* 0x000ee20000300a00 */
[----:B----4-:R-:W-:Y:S01]  /*16680*/  HMMA.16816.F32.BF16 R20, R16, R8, R20 ;  /* 0x000000081014723c */ /* 0x010fe20000041814 */
[----:B------:R-:W-:-:S07]  /*16690*/  IMAD.MOV.U32 R28, RZ, RZ, R9 ;  /* 0x000000ffff1c7224 */ /* 0x000fce00078e0009 */
[----:B--2---:R-:W-:Y:S01]  /*166a0*/  HMMA.16816.F32.BF16 R24, R16, R12, R24 ;  /* 0x0000000c1018723c */ /* 0x004fe20000041818 */
[----:B---3--:R-:W-:Y:S01]  /*166b0*/  STL.64 [R1+0x33e0], R6 ;  /* 0x0033e00601007387 */ /* 0x008fe20000100a00 */
[----:B------:R0:W-:Y:S03]  /*166c0*/  STL.64 [R1+0x33d8], R4 ;  /* 0x0033d80401007387 */ /* 0x0001e60000100a00 */
[----:B0-----:R-:W2:Y:S01]  /*166d0*/  LDL.LU.64 R4, [R1+0xa70] ;  /* 0x000a700001047983 */ /* 0x001ea20000300a00 */
[----:B------:R-:W2:Y:S09]  /*166e0*/  LDL.LU.64 R6, [R1+0xa78] ;  /* 0x000a780001067983 */ /* 0x000eb20000300a00 */
[----:B------:R-:W-:Y:S02]  /*166f0*/  STL.64 [R1+0x2a0], R20 ;  /* 0x0002a01401007387 */ /* 0x000fe40000100a00 */
[----:B------:R0:W-:Y:S02]  /*16700*/  STL.64 [R1+0x2a8], R22 ;  /* 0x0002a81601007387 */ /* 0x0001e40000100a00 */
[----:B0-----:R-:W-:-:S02]  /*16710*/  IMAD.MOV.U32 R23, RZ, RZ, R8 ;  /* 0x000000ffff177224 */ /* 0x001fc400078e0008 */
[----:B------:R-:W3:Y:S01]  /*16720*/  LDL.LU.64 R8, [R1+0xa50] ;  /* 0x000a500001087983 */ /* 0x000ee20000300a00 */
[----:B------:R-:W3:Y:S02]  /*16730*/  LDL.LU.64 R10, [R1+0xa58] ;  /* 0x000a5800010a7983 */ /* 0x000ee40000300a00 */
[----:B------:R-:W-:Y:S02]  /*16740*/  STL.64 [R1+0x290], R24 ;  /* 0x0002901801007387 */ /* 0x000fe40000100a00 */
[----:B------:R0:W-:Y:S02]  /*16750*/  STL.64 [R1+0x298], R26 ;  /* 0x0002981a01007387 */ /* 0x0001e40000100a00 */
[----:B------:R-:W-:Y:S02]  /*16760*/  IMAD.MOV.U32 R21, RZ, RZ, R12 ;  /* 0x000000ffff157224 */ /* 0x000fe400078e000c */
[----:B------:R-:W-:Y:S01]  /*16770*/  IMAD.MOV.U32 R22, RZ, RZ, R13 ;  /* 0x000000ffff167224 */ /* 0x000fe200078e000d */
[----:B0-----:R-:W4:Y:S01]  /*16780*/  LDL.LU.64 R26, [R1+0x3410] ;  /* 0x00341000011a7983 */ /* 0x001f220000300a00 */
[----:B------:R-:W4:Y:S02]  /*16790*/  LDL.LU.64 R24, [R1+0x3408] ;  /* 0x0034080001187983 */ /* 0x000f240000300a00 */
[----:B------:R-:W4:Y:S02]  /*167a0*/  LDL.LU.64 R12, [R1+0x3400] ;  /* 0x00340000010c7983 */ /* 0x000f240000300a00 */
[C---:B----4-:R-:W-:Y:S01]  /*167b0*/  HMMA.16816.F32.BF16 R24, R16.reuse, R12, R24 ;  /* 0x0000000c1018723c */ /* 0x050fe20000041818 */
[----:B------:R-:W-:Y:S11]  /*167c0*/  IMAD.MOV.U32 R20, RZ, RZ, R13 ;  /* 0x000000ffff147224 */ /* 0x000ff600078e000d */
[----:B------:R-:W-:Y:S11]  /*167d0*/  @!UPT UIADD3 URZ, URZ, URZ, URZ ;  /* 0x0000003f3f3ff290 */ /* 0x000ff6000fffe03f */
[----:B------:R-:W-:Y:S01]  /*167e0*/  STL.64 [R1+0x280], R24 ;  /* 0x0002801801007387 */ /* 0x000fe20000100a00 */
[----:B------:R0:W-:Y:S03]  /*167f0*/  STL.64 [R1+0x288], R26 ;  /* 0x0002881a01007387 */ /* 0x0001e60000100a00 */
[----:B0-----:R-:W4:Y:S01]  /*16800*/  LDL.LU R27, [R1+0x33f8] ;  /* 0x0033f800011b7983 */ /* 0x001f220000300800 */
[----:B------:R-:W2:Y:S02]  /*16810*/  LDL.LU.64 R24, [R1+0x33f0] ;  /* 0x0033f00001187983 */ /* 0x000ea40000300a00 */
[----:B------:R-:W-:Y:S02]  /*16820*/  IMAD.MOV.U32 R26, RZ, RZ, R12 ;  /* 0x000000ffff1a7224 */ /* 0x000fe400078e000c */
[----:B------:R-:W2:Y:S02]  /*16830*/  LDL.LU.64 R12, [R1+0x33e8] ;  /* 0x0033e800010c7983 */ /* 0x000ea40000300a00 */
[C---:B--2---:R-:W-:Y:S02]  /*16840*/  HMMA.16816.F32.BF16 R12, R16.reuse, R12, R4 ;  /* 0x0000000c100c723c */ /* 0x044fe40000041804 */
[----:B----4-:R-:W-:Y:S01]  /*16850*/  STL.64 [R1+0x3398], R26 ;  /* 0x0033981a01007387 */ /* 0x010fe20000100a00 */
[----:B------:R0:W-:Y:S03]  /*16860*/  STL.64 [R1+0x3390], R24 ;  /* 0x0033901801007387 */ /* 0x0001e60000100a00 */
[----:B0-----:R-:W2:Y:S01]  /*16870*/  LDL.LU.64 R24, [R1+0xa40] ;  /* 0x000a400001187983 */ /* 0x001ea20000300a00 */
[----:B------:R-:W2:Y:S02]  /*16880*/  LDL.LU.64 R26, [R1+0xa48] ;  /* 0x000a4800011a7983 */ /* 0x000ea40000300a00 */
[----:B------:R-:W4:Y:S02]  /*16890*/  LDL.LU.64 R6, [R1+0x33e0] ;  /* 0x0033e00001067983 */ /* 0x000f240000300a00 */
[----:B------:R-:W4:Y:S11]  /*168a0*/  LDL.LU.64 R4, [R1+0x33d8] ;  /* 0x0033d80001047983 */ /* 0x000f360000300a00 */
[----:B------:R-:W-:Y:S01]  /*168b0*/  @!UPT UIADD3 URZ, URZ, URZ, URZ ;  /* 0x0000003f3f3ff290 */ /* 0x000fe2000fffe03f */
[----:B------:R0:W-:Y:S01]  /*168c0*/  STL.64 [R1+0x270], R12 ;  /* 0x0002700c01007387 */ /* 0x0001e20000100a00 */
[----:B------:R-:W-:Y:S03]  /*168d0*/  STL.64 [R1+0x278], R14 ;  /* 0x0002780e01007387 */ /* 0x000fe60000100a00 */
[----:B0-----:R-:W4:Y:S02]  /*168e0*/  LDL.LU.64 R12, [R1+0x33d0] ;  /* 0x0033d000010c7983 */ /* 0x001f240000300a00 */
        /* <DEDUP_REMOVED lines=8> */
[----:B------:R-:W2:Y:S01]  /*16970*/  LDL.LU.64 R14, [R1+0x33b8] ;  /* 0x0033b800010e7983 */ /* 0x000ea20000300a00 */
[----:B------:R-:W3:Y:S02]  /*16980*/  LDL.LU.64 R12, [R1+0x33b0] ;  /* 0x0033b000010c7983 */ /* 0x000ee40000300a00 */
[C---:B---3--:R-:W-:Y:S11]  /*16990*/  HMMA.16816.F32.BF16 R8, R16.reuse, R12, R8 ;  /* 0x0000000c1008723c */ /* 0x048ff60000041808 */
[----:B------:R-:W-:Y:S11]  /*169a0*/  @!UPT UIADD3 URZ, URZ, URZ, URZ ;  /* 0x0000003f3f3ff290 */ /* 0x000ff6000fffe03f */
[----:B------:R-:W-:Y:S01]  /*169b0*/  @!UPT UIADD3 URZ, URZ, URZ, URZ ;  /* 0x0000003f3f3ff290 */ /* 0x000fe2000fffe03f */
[----:B------:R-:W-:Y:S01]  /*169c0*/  STL.64 [R1+0x250], R8 ;  /* 0x0002500801007387 */ /* 0x000fe20000100a00 */
[----:B------:R0:W-:Y:S03]  /*169d0*/  STL.64 [R1+0x258], R10 ;  /* 0x0002580a01007387 */ /* 0x0001e60000100a00 */
[----:B0-----:R-:W3:Y:S01]  /*169e0*/  LDL.LU.64 R10, [R1+0x33a8] ;  /* 0x0033a800010a7983 */ /* 0x001ee20000300a00 */
[----:B------:R-:W3:Y:S02]  /*169f0*/  LDL.LU.64 R8, [R1+0x33a0] ;  /* 0x0033a00001087983 */ /* 0x000ee40000300a00 */
[----:B--2---:R-:W-:Y:S02]  /*16a00*/  STL.64 [R1+0x32c8], R14 ;  /* 0x0032c80e01007387 */ /* 0x004fe40000100a00 */
[----:B------:R0:W-:Y:S02]  /*16a10*/  STL.64 [R1+0x32c0], R12 ;  /* 0x0032c00c01007387 */ /* 0x0001e40000100a00 */
[----:B0-----:R-:W2:Y:S01]  /*16a20*/  LDL.LU.64 R12, [R1+0x8d0] ;  /* 0x0008d000010c7983 */ /* 0x001ea20000300a00 */
[----:B------:R-:W2:Y:S01]  /*16a30*/  LDL.LU.64 R14, [R1+0x8d8] ;  /* 0x0008d800010e7983 */ /* 0x000ea20000300a00 */
[C---:B---3--:R-:W-:Y:S11]  /*16a40*/  HMMA.16816.F32.BF16 R24, R16.reuse, R8, R24 ;  /* 0x000000081018723c */ /* 0x048ff60000041818 */
[----:B------:R-:W-:Y:S11]  /*16a50*/  @!UPT UIADD3 URZ, URZ, URZ, URZ ;  /* 0x0000003f3f3ff290 */ /* 0x000ff6000fffe03f */
[----:B------:R-:W-:Y:S01]  /*16a60*/  @!UPT UIADD3 URZ, URZ, URZ, URZ ;  /* 0x0000003f3f3ff290 */ /* 0x000fe2000fffe03f */
[----:B------:R-:W-:Y:S01]  /*16a70*/  STL.64 [R1+0x240], R24 ;  /* 0x0002401801007387 */ /* 0x000fe20000100a00 */
[----:B------:R0:W-:Y:S03]  /*16a80*/  STL.64 [R1+0x248], R26 ;  /* 0x0002481a01007387 */ /* 0x0001e60000100a00 */
[----:B0-----:R-:W3:Y:S01]  /*16a90*/  LDL.LU.64 R26, [R1+0x3398] ;  /* 0x00339800011a7983 */ /* 0x001ee20000300a00 */
[----:B------:R-:W2:Y:S02]  /*16aa0*/  LDL.LU.64 R24, [R1+0x3390] ;  /* 0x0033900001187983 */ /* 0x000ea40000300a00 */
[----:B------:R-:W-:Y:S02]  /*16ab0*/  STL.64 [R1+0x32b8], R10 ;  /* 0x0032b80a01007387 */ /* 0x000fe40000100a00 */
[----:B------:R0:W-:Y:S02]  /*16ac0*/  STL.64 [R1+0x32b0], R8 ;  /* 0x0032b00801007387 */ /* 0x0001e40000100a00 */
[----:B0-----:R-:W2:Y:S01]  /*16ad0*/  LDL.LU.64 R8, [R1+0xa30] ;  /* 0x000a300001087983 */ /* 0x001ea20000300a00 */
[----:B------:R-:W2:Y:S02]  /*16ae0*/  LDL.LU.64 R10, [R1+0xa38] ;  /* 0x000a3800010a7983 */ /* 0x000ea40000300a00 */
[C---:B--2---:R-:W-:Y:S08]  /*16af0*/  HMMA.16816.F32.BF16 R8, R16.reuse, R4, R8 ;  /* 0x000000041008723c */ /* 0x044ff00000041808 */
[----:B------:R-:W-:Y:S07]  /*16b00*/  HMMA.16816.F32.BF16 R16, R16, R24, R12 ;  /* 0x000000181010723c */ /* 0x000fee000004180c */
[----:B------:R-:W-:-:S02]  /*16b10*/  IMAD.MOV.U32 R12, RZ, RZ, R2 ;  /* 0x000000ffff0c7224 */ /* 0x000fc400078e0002 */
[----:B------:R-:W-:-:S06]  /*16b20*/  IMAD.MOV.U32 R13, RZ, RZ, R7 ;  /* 0x000000ffff0d7224 */ /* 0x000fcc00078e0007 */
[----:B------:R0:W-:Y:S01]  /*16b30*/  STL.64 [R1+0x230], R8 ;  /* 0x0002300801007387 */ /* 0x0001e20000100a00 */
[----:B------:R-:W-:Y:S03]  /*16b40*/  STL.64 [R1+0x238], R10 ;  /* 0x0002380a01007387 */ /* 0x000fe60000100a00 */
[----:B0-----:R-:W2:Y:S01]  /*16b50*/  LDL.64 R8, [R1+0xb0] ;  /* 0x0000b00001087983 */ /* 0x001ea20000100a00 */
[----:B------:R3:W-:Y:S02]  /*16b60*/  STL.64 [R1+0x32a0], R4 ;  /* 0x0032a00401007387 */ /* 0x0007e40000100a00 */
[----:B------:R-:W2:Y:S02]  /*16b70*/  LDL.LU R2, [R1+0x338c] ;  /* 0x00338c0001027983 */ /* 0x000ea40000300800 */
[----:B------:R-:W-:Y:S01]  /*16b80*/  STL.64 [R1+0xe0], R16 ;  /* 0x0000e01001007387 */ /* 0x000fe20000100a00 */
[----:B------:R-:W-:Y:S01]  /*16b90*/  STL.64 [R1+0xe8], R18 ;  /* 0x0000e81201007387 */ /* 0x000fe20000100a00 */
[----:B------:R-:W2:Y:S02]  /*16ba0*/  LDL.LU R7, [R1+0x3388] ;  /* 0x0033880001077983 */ /* 0x000ea40000300800 */
[----:B---3--:R-:W-:-:S02]  /*16bb0*/  IMAD.MOV.U32 R4, RZ, RZ, R26 ;  /* 0x000000ffff047224 */ /* 0x008fc400078e001a */
[----:B------:R-:W-:Y:S01]  /*16bc0*/  IMAD.MOV.U32 R5, RZ, RZ, R20 ;  /* 0x000000ffff057224 */ /* 0x000fe200078e0014 */
[----:B------:R-:W3:Y:S01]  /*16bd0*/  LDL.LU R26, [R1+0x3384] ;  /* 0x00338400011a7983 */ /* 0x000ee20000300800 */
[----:B------:R-:W4:Y:S03]  /*16be0*/  LDL.LU R20, [R1+0x3380] ;  /* 0x0033800001147983 */ /* 0x000f260000300800 */
[----:B------:R0:W-:Y:S02]  /*16bf0*/  STL.64 [R1+0x32f0], R4 ;  /* 0x0032f00401007387 */ /* 0x0001e40000100a00 */
[----:B0-----:R-:W-:Y:S02]  /*16c00*/  IMAD.MOV.U32 R4, RZ, RZ, R21 ;  /* 0x000000ffff047224 */ /* 0x001fe400078e0015 */
[----:B------:R-:W-:Y:S01]  /*16c10*/  IMAD.MOV.U32 R5, RZ, RZ, R22 ;  /* 0x000000ffff057224 */ /* 0x000fe200078e0016 */
[----:B------:R-:W4:Y:S01]  /*16c20*/  LDL.LU R21, [R1+0x337c] ;  /* 0x00337c0001157983 */ /* 0x000f220000300800 */
[----:B------:R-:W4:Y:S03]  /*16c30*/  LDL.LU R22, [R1+0x3378] ;  /* 0x0033780001167983 */ /* 0x000f260000300800 */
[----:B------:R0:W-:Y:S02]  /*16c40*/  STL.64 [R1+0x3308], R4 ;  /* 0x0033080401007387 */ /* 0x0001e40000100a00 */
[----:B0-----:R-:W-:-:S02]  /*16c50*/  IMAD.MOV.U32 R4, RZ, RZ, R23 ;  /* 0x000000ffff047224 */ /* 0x001fc400078e0017 */
[----:B------:R-:W-:Y:S01]  /*16c60*/  IMAD.MOV.U32 R5, RZ, RZ, R28 ;  /* 0x000000ffff057224 */ /* 0x000fe200078e001c */
[----:B------:R-:W4:Y:S01]  /*16c70*/  LDL.LU R23, [R1+0x3374] ;  /* 0x0033740001177983 */ /* 0x000f220000300800 */
[----:B------:R-:W4:Y:S03]  /*16c80*/  LDL.LU R28, [R1+0x3370] ;  /* 0x00337000011c7983 */ /* 0x000f260000300800 */
[----:B------:R0:W-:Y:S02]  /*16c90*/  STL.64 [R1+0x3320], R4 ;  /* 0x0033200401007387 */ /* 0x0001e40000100a00 */
[----:B0-----:R-:W-:Y:S02]  /*16ca0*/  IMAD.MOV.U32 R4, RZ, RZ, R29 ;  /* 0x000000ffff047224 */ /* 0x001fe400078e001d */
[----:B------:R-:W-:-:S05]  /*16cb0*/  IMAD.MOV.U32 R5, RZ, RZ, R27 ;  /* 0x000000ffff057224 */ /* 0x000fca00078e001b */
[----:B------:R-:W-:Y:S01]  /*16cc0*/  STL.64 [R1+0x3338], R4 ;  /* 0x0033380401007387 */ /* 0x000fe20000100a00 */
[----:B------:R2:W-:Y:S02]  /*16cd0*/  STL.64 [R1+0x32e0], R12 ;  /* 0x0032e00c01007387 */ /* 0x0005e40000100a00 */
[----:B--2---:R-:W-:Y:S02]  /*16ce0*/  IMAD.MOV.U32 R13, RZ, RZ, R7 ;  /* 0x000000ffff0d7224 */ /* 0x004fe400078e0007 */
[----:B---3--:R-:W-:-:S05]  /*16cf0*/  IMAD.MOV.U32 R12, RZ, RZ, R26 ;  /* 0x000000ffff0c7224 */ /* 0x008fca00078e001a */
[----:B------:R0:W-:Y:S04]  /*16d00*/  STL.64 [R1+0x3368], R12 ;  /* 0x0033680c01007387 */ /* 0x0001e80000100a00 */
[----:B0-----:R-:W2:Y:S01]  /*16d10*/  LDL.LU.64 R12, [R1+0xb60] ;  /* 0x000b6000010c7983 */ /* 0x001ea20000300a00 */
[----:B------:R-:W2:Y:S03]  /*16d20*/  LDL.LU.64 R14, [R1+0xb68] ;  /* 0x000b6800010e7983 */ /* 0x000ea60000300a00 */
[----:B----4-:R-:W0:Y:S01]  /*16d30*/  LDSM.16.MT88.4 R16, [R28+0x200] ;  /* 0x000200001c10783b */ /* 0x010e220000004200 */
[----:B------:R-:W-:Y:S02]  /*16d40*/  STL [R1+0x32ac], R24 ;  /* 0x0032ac1801007387 */ /* 0x000fe40000100800 */
[----:B------:R1:W-:Y:S02]  /*16d50*/  STL [R1+0x32a8], R25 ;  /* 0x0032a81901007387 */ /* 0x0003e40000100800 */
[----:B-1----:R-:W3:Y:S01]  /*16d60*/  LDL.LU.64 R24, [R1+0xb70] ;  /* 0x000b700001187983 */ /* 0x002ee20000300a00 */
[----:B------:R-:W3:Y:S03]  /*16d70*/  LDL.LU.64 R26, [R1+0xb78] ;  /* 0x000b7800011a7983 */ /* 0x000ee60000300a00 */
[----:B0-----:R-:W-:Y:S01]  /*16d80*/  STL.64 [R1+0x3298], R18 ;  /* 0x0032981201007387 */ /* 0x001fe20000100a00 */
[----:B------:R0:W-:Y:S03]  /*16d90*/  STL.64 [R1+0x3290], R16 ;  /* 0x0032901001007387 */ /* 0x0001e60000100a00 */
[----:B0-----:R-:W4:Y:S01]  /*16da0*/  LDL.64 R16, [R1+0x10] ;  /* 0x0000100001107983 */ /* 0x001f220000100a00 */
[----:B------:R-:W-:-:S02]  /*16db0*/  IMAD.MOV.U32 R4, RZ, RZ, R6 ;  /* 0x000000ffff047224 */ /* 0x000fc400078e0006 */
[----:B------:R-:W-:Y:S02]  /*16dc0*/  IMAD.MOV.U32 R5, RZ, RZ, R3 ;  /* 0x000000ffff057224 */ /* 0x000fe400078e0003 */
[----:B------:R-:W-:Y:S01]  /*16dd0*/  IMAD.MOV.U32 R29, RZ, RZ, R8 ;  /* 0x000000ffff1d7224 */ /* 0x000fe200078e0008 */
[C---:B---3--:R-:W-:Y:S01]  /*16de0*/  HMMA.16816.F32.BF16 R24, R20.reuse, R8, R24 ;  /* 0x000000081418723c */ /* 0x048fe20000041818 */
[----:B----4-:R0:W-:Y:S04]  /*16df0*/  STL.64 [R1+0x32e8], R16 ;  /* 0x0032e81001007387 */ /* 0x0101e80000100a00 */
[----:B0-----:R-:W3:Y:S01]  /*16e00*/  LDL.LU.64 R16, [R1+0xb50] ;  /* 0x000b500001107983 */ /* 0x001ee20000300a00 */
[----:B------:R-:W3:Y:S11]  /*16e10*/  LDL.LU.64 R18, [R1+0xb58] ;  /* 0x000b580001127983 */ /* 0x000ef60000300a00 */
[----:B------:R-:W-:Y:S06]  /*16e20*/  @!UPT UIADD3 URZ, URZ, URZ, URZ ;  /* 0x0000003f3f3ff290 */ /* 0x000fec000fffe03f */
[----:B------:R-:W-:Y:S02]  /*16e30*/  STL.64 [R1+0x400], R24 ;  /* 0x0004001801007387 */ /* 0x000fe40000100a00 */
[----:B------:R0:W-:Y:S02]  /*16e40*/  STL.64 [R1+0x408], R26 ;  /* 0x0004081a01007387 */ /* 0x0001e40000100a00 */
[----:B0-----:R-:W-:Y:S02]  /*16e50*/  IMAD.MOV.U32 R27, RZ, RZ, R9 ;  /* 0x000000ffff1b7224 */ /* 0x001fe400078e0009 */
[----:B------:R-:W4:Y:S01]  /*16e60*/  LDL.64 R8, [R1+0x80] ;  /* 0x0000800001087983 */ /* 0x000f220000100a00 */
[----:B------:R0:W-:Y:S03]  /*16e70*/  STL.64 [R1+0x3350], R4 ;  /* 0x0033500401007387 */ /* 0x0001e60000100a00 */
[----:B0-----:R-:W2:Y:S02]  /*16e80*/  LDL.64 R4, [R1+0xa0] ;  /* 0x0000a00001047983 */ /* 0x001ea40000100a00 */
[C---:B--2---:R-:W-:Y:S11]  /*16e90*/  HMMA.16816.F32.BF16 R12, R20.reuse, R4, R12 ;  /* 0x00000004140c723c */ /* 0x044ff6000004180c */
[----:B------:R-:W-:Y:S11]  /*16ea0*/  @!UPT UIADD3 URZ, URZ, URZ, URZ ;  /* 0x0000003f3f3ff290 */ /* 0x000ff6000fffe03f */
[----:B------:R-:W-:Y:S01]  /*16eb0*/  @!UPT UIADD3 URZ, URZ, URZ, URZ ;  /* 0x0000003f3f3ff290 */ /* 0x000fe2000fffe03f */
[----:B------:R0:W-:Y:S01]  /*16ec0*/  STL.64 [R1+0x430], R12 ;  /* 0x0004300c01007387 */ /* 0x0001e20000100a00 */
[----:B------:R1:W-:Y:S03]  /*16ed0*/  STL.64 [R1+0x438], R14 ;  /* 0x0004380e01007387 */ /* 0x0003e60000100a00 */
[----:B0-----:R-:W3:Y:S02]  /*16ee0*/  LDL.LU.64 R12, [R1+0x3368] ;  /* 0x00336800010c7983 */ /* 0x001ee40000300a00 */
[C---:B---3--:R-:W-:Y:S02]  /*16ef0*/  HMMA.16816.F32.BF16 R16, R20.reuse, R12, R16 ;  /* 0x0000000c1410723c */ /* 0x048fe40000041810 */
[----:B------:R-:W4:Y:S01]  /*16f00*/  LDL.LU.64 R12, [R1+0xb40] ;  /* 0x000b4000010c7983 */ /* 0x000f220000300a00 */
[----:B-1----:R-:W4:Y:S11]  /*16f10*/  LDL.LU.64 R14, [R1+0xb48] ;  /* 0x000b4800010e7983 */ /* 0x002f360000300a00 */
[----:B------:R-:W-:Y:S09]  /*16f20*/  @!UPT UIADD3 URZ, URZ, URZ, URZ ;  /* 0x0000003f3f3ff290 */ /* 0x000ff2000fffe03f */
[----:B------:R0:W-:Y:S01]  /*16f30*/  STL.64 [R1+0x450], R16 ;  /* 0x0004501001007387 */ /* 0x0001e20000100a00 */
[----:B------:R1:W-:Y:S03]  /*16f40*/  STL.64 [R1+0x458], R18 ;  /* 0x0004581201007387 */ /* 0x0003e60000100a00 */
[----:B0-----:R-:W2:Y:S01]  /*16f50*/  LDL.LU.64 R16, [R1+0x9d0] ;  /* 0x0009d00001107983 */ /* 0x001ea20000300a00 */
[----:B-1----:R-:W3:Y:S03]  /*16f60*/  LDL.LU.64 R18, [R1+0x9d8] ;  /* 0x0009d80001127983 */ /* 0x002ee60000300a00 */
[----:B---3--:R-:W-:Y:S01]  /*16f70*/  STL.64 [R1+0x3300], R18 ;  /* 0x0033001201007387 */ /* 0x008fe20000100a00 */
[----:B--2---:R0:W-:Y:S03]  /*16f80*/  STL.64 [R1+0x32f8], R16 ;  /* 0x0032f81001007387 */ /* 0x0041e60000100a00 */
[----:B0-----:R-:W2:Y:S01]  /*16f90*/  LDL.LU.64 R16, [R1+0x9e0] ;  /* 0x0009e00001107983 */ /* 0x001ea20000300a00 */
[----:B------:R-:W3:Y:S03]  /*16fa0*/  LDL.LU.64 R18, [R1+0x9e8] ;  /* 0x0009e80001127983 */ /* 0x000ee60000300a00 */
        /* <DEDUP_REMOVED lines=11> */
[----:B------:R-:W3:Y:S01]  /*17060*/  LDL.LU.64 R18, [R1+0xa18] ;  /* 0x000a180001127983 */ /* 0x000ee20000300a00 */
[----:B----4-:R-:W-:Y:S01]  /*17070*/  HMMA.16816.F32.BF16 R12, R20, R8, R12 ;  /* 0x00000008140c723c */ /* 0x010fe2000004180c */
[----:B------:R-:W-:-:S02]  /*17080*/  IMAD.MOV.U32 R24, RZ, RZ, R4 ;  /* 0x000000ffff187224 */ /* 0x000fc400078e0004 */
[----:B------:R-:W-:Y:S02]  /*17090*/  IMAD.MOV.U32 R25, RZ, RZ, R5 ;  /* 0x000000ffff197224 */ /* 0x000fe400078e0005 */
[----:B------:R-:W-:Y:S01]  /*170a0*/  IMAD.MOV.U32 R4, RZ, RZ, R2 ;  /* 0x000000ffff047224 */ /* 0x000fe200078e0002 */
[----:B---3--:R-:W-:Y:S01]  /*170b0*/  STL.64 [R1+0x3360], R18 ;  /* 0x0033601201007387 */ /* 0x008fe20000100a00 */
[----:B--2---:R0:W-:Y:S03]  /*170c0*/  STL.64 [R1+0x3358], R16 ;  /* 0x0033581001007387 */ /* 0x0041e60000100a00 */
[----:B0-----:R-:W2:Y:S01]  /*170d0*/  LDL.LU.64 R16, [R1+0xa20] ;  /* 0x000a200001107983 */ /* 0x001ea20000300a00 */
[----:B------:R-:W2:Y:S02]  /*170e0*/  LDL.LU.64 R18, [R1+0xa28] ;  /* 0x000a280001127983 */ /* 0x000ea40000300a00 */
[----:B------:R-:W-:-:S02]  /*170f0*/  IMAD.MOV.U32 R5, RZ, RZ, R0 ;  /* 0x000000ffff057224 */ /* 0x000fc400078e0000 */
[----:B------:R-:W-:-:S08]  /*17100*/  IMAD.MOV.U32 R26, RZ, RZ, R8 ;  /* 0x000000ffff1a7224 */ /* 0x000fd000078e0008 */
[----:B------:R0:W-:Y:S01]  /*17110*/  STL.64 [R1+0x470], R12 ;  /* 0x0004700c01007387 */ /* 0x0001e20000100a00 */
[----:B------:R1:W-:Y:S02]  /*17120*/  STL.64 [R1+0x478], R14 ;  /* 0x0004780e01007387 */ /* 0x0003e40000100a00 */
[----:B------:R-:W-:Y:S01]  /*17130*/  IMAD.MOV.U32 R3, RZ, RZ, R9 ;  /* 0x000000ffff037224 */ /* 0x000fe200078e0009 */
[----:B0-----:R-:W3:Y:S01]  /*17140*/  LDL.LU.64 R12, [R1+0x9c0] ;  /* 0x0009c000010c7983 */ /* 0x001ee20000300a00 */
[----:B-1----:R-:W3:Y:S02]  /*17150*/  LDL.LU.64 R14, [R1+0x9c8] ;  /* 0x0009c800010e7983 */ /* 0x002ee40000300a00 */
[----:B------:R-:W-:Y:S02]  /*17160*/  STL.64 [R1+0x32d8], R26 ;  /* 0x0032d81a01007387 */ /* 0x000fe40000100a00 */
[----:B------:R0:W-:Y:S02]  /*17170*/  STL.64 [R1+0x32d0], R24 ;  /* 0x0032d01801007387 */ /* 0x0001e40000100a00 */
[----:B0-----:R-:W4:Y:S01]  /*17180*/  LDL.LU.64 R24, [R1+0x9b0] ;  /* 0x0009b00001187983 */ /* 0x001f220000300a00 */
[----:B------:R-:W4:Y:S02]  /*17190*/  LDL.LU.64 R26, [R1+0x9b8] ;  /* 0x0009b800011a7983 */ /* 0x000f240000300a00 */
[----:B------:R-:W3:Y:S02]  /*171a0*/  LDL.LU.64 R8, [R1+0x5e0] ;  /* 0x0005e00001087983 */ /* 0x000ee40000300a00 */
[----:B------:R-:W3:Y:S01]  /*171b0*/  LDL.LU.64 R10, [R1+0x5e8] ;  /* 0x0005e800010a7983 */ /* 0x000ee20000300a00 */
[C---:B--2---:R-:W-:Y:S01]  /*171c0*/  HMMA.16816.F32.BF16 R4, R20.reuse, R4, R16 ;  /* 0x000000041404723c */ /* 0x044fe20000041810 */
[----:B------:R-:W2:Y:S01]  /*171d0*/  LDL.LU.64 R18, [R1+0x3360] ;  /* 0x0033600001127983 */ /* 0x000ea20000300a00 */
[----:B------:R-:W2:Y:S11]  /*171e0*/  LDL.LU.64 R16, [R1+0x3358] ;  /* 0x0033580001107983 */ /* 0x000eb60000300a00 */
[----:B------:R-:W-:Y:S10]  /*171f0*/  @!UPT UIADD3 URZ, URZ, URZ, URZ ;  /* 0x0000003f3f3ff290 */ /* 0x000ff4000fffe03f */
[----:B------:R0:W-:Y:S01]  /*17200*/  STL.64 [R1+0x4a0], R4 ;  /* 0x0004a00401007387 */ /* 0x0001e20000100a00 */
[----:B------:R2:W-:Y:S03]  /*17210*/  STL.64 [R1+0x4a8], R6 ;  /* 0x0004a80601007387 */ /* 0x0005e60000100a00 */
[----:B0-----:R-:W2:Y:S02]  /*17220*/  LDL.LU.64 R4, [R1+0x3350] ;  /* 0x0033500001047983 */ /* 0x001ea40000300a00 */
[C---:B--2---:R-:W-:Y:S02]  /*17230*/  HMMA.16816.F32.BF16 R4, R20.reuse, R4, R16 ;  /* 0x000000041404723c */ /* 0x044fe40000041810 */
[----:B------:R-:W2:Y:S01]  /*17240*/  LDL.LU.64 R18, [R1+0x3348] ;  /* 0x0033480001127983 */ /* 0x000ea20000300a00 */
[----:B------:R-:W2:Y:S11]  /*17250*/  LDL.LU.64 R16, [R1+0x3340] ;  /* 0x0033400001107983 */ /* 0x000eb60000300a00 */
[----:B------:R-:W-:Y:S09]  /*17260*/  @!UPT UIADD3 URZ, URZ, URZ, URZ ;  /* 0x0000003f3f3ff290 */ /* 0x000ff2000fffe03f */
        /* <DEDUP_REMOVED lines=25> */
[----:B------:R-:W3:Y:S11]  /*17400*/  LDL.LU.64 R16, [R1+0x32e8] ;  /* 0x0032e80001107983 */ /* 0x000ef60000300a00 */
[----:B------:R-:W-:Y:S10]  /*17410*/  @!UPT UIADD3 URZ, URZ, URZ, URZ ;  /* 0x0000003f3f3ff290 */ /* 0x000ff4000fffe03f */
[----:B------:R0:W-:Y:S01]  /*17420*/  STL.64 [R1+0x510], R4 ;  /* 0x0005100401007387 */ /* 0x0001e20000100a00 */
[----:B------:R1:W-:Y:S03]  /*17430*/  STL.64 [R1+0x518], R6 ;  /* 0x0005180601007387 */ /* 0x0003e60000100a00 */
[----:B0-----:R-:W2:Y:S01]  /*17440*/  LDL.LU.64 R4, [R1+0x590] ;  /* 0x0005900001047983 */ /* 0x001ea20000300a00 */
[----:B-1----:R-:W2:Y:S01]  /*17450*/  LDL.LU.64 R6, [R1+0x598] ;  /* 0x0005980001067983 */ /* 0x002ea20000300a00 */
[C---:B---3--:R-:W-:Y:S11]  /*17460*/  HMMA.16816.F32.BF16 R12, R20.reuse, R16, R12 ;  /* 0x00000010140c723c */ /* 0x048ff6000004180c */
[----:B------:R-:W-:Y:S11]  /*17470*/  @!UPT UIADD3 URZ, URZ, URZ, URZ ;  /* 0x0000003f3f3ff290 */ /* 0x000ff6000fffe03f */
[----:B------:R-:W-:Y:S01]  /*17480*/  @!UPT UIADD3 URZ, URZ, URZ, URZ ;  /* 0x0000003f3f3ff290 */ /* 0x000fe2000fffe03f */
[----:B------:R0:W-:Y:S01]  /*17490*/  STL.64 [R1+0x520], R12 ;  /* 0x0005200c01007387 */ /* 0x0001e20000100a00 */
[----:B------:R4:W-:Y:S03]  /*174a0*/  STL.64 [R1+0x528], R14 ;  /* 0x0005280e01007387 */ /* 0x0009e60000100a00 */
[----:B0-----:R-:W4:Y:S01]  /*174b0*/  LDL.LU.64 R12, [R1+0x32e0] ;  /* 0x0032e000010c7983 */ /* 0x001f220000300a00 */
[----:B------:R-:W-:Y:S02]  /*174c0*/  IMAD.MOV.U32 R2, RZ, RZ, R16 ;  /* 0x000000ffff027224 */ /* 0x000fe400078e0010 */
[----:B------:R-:W-:Y:S02]  /*174d0*/  IMAD.MOV.U32 R0, RZ, RZ, R17 ;  /* 0x000000ffff007224 */ /* 0x000fe400078e0011 */
[----:B------:R-:W3:Y:S01]  /*174e0*/  LDL.LU.64 R16, [R1+0x580] ;  /* 0x0005800001107983 */ /* 0x000ee20000300a00 */
[----:B------:R-:W3:Y:S01]  /*174f0*/  LDL.LU.64 R18, [R1+0x588] ;  /* 0x0005880001127983 */ /* 0x000ee20000300a00 */
[C---:B----4-:R-:W-:Y:S02]  /*17500*/  HMMA.16816.F32.BF16 R12, R20.reuse, R12, R24 ;  /* 0x0000000c140c723c */ /* 0x050fe40000041818 */
[----:B------:R-:W4:Y:S01]  /*17510*/  LDL.LU.64 R26, [R1+0x32d8] ;  /* 0x0032d800011a7983 */ /* 0x000f220000300a00 */
[----:B------:R-:W2:Y:S11]  /*17520*/  LDL.LU.64 R24, [R1+0x32d0] ;  /* 0x0032d00001187983 */ /* 0x000eb60000300a00 */
[----:B------:R-:W-:Y:S09]  /*17530*/  @!UPT UIADD3 URZ, URZ, URZ, URZ ;  /* 0x0000003f3f3ff290 */ /* 0x000ff2000fffe03f */
[----:B------:R-:W-:Y:S01]  /*17540*/  STL.64 [R1+0x540], R12 ;  /* 0x0005400c01007387 */ /* 0x000fe20000100a00 */
[----:B------:R0:W-:Y:S03]  /*17550*/  STL.64 [R1+0x548], R14 ;  /* 0x0005480e01007387 */ /* 0x0001e60000100a00 */
[----:B0-----:R-:W2:Y:S01]  /*17560*/  LDL.LU.64 R14, [R1+0x32c8] ;  /* 0x0032c800010e7983 */ /* 0x001ea20000300a00 */
[----:B------:R-:W2:Y:S02]  /*17570*/  LDL.LU.64 R12, [R1+0x32c0] ;  /* 0x0032c000010c7983 */ /* 0x000ea40000300a00 */
[C---:B--2---:R-:W-:Y:S11]  /*17580*/  HMMA.16816.F32.BF16 R8, R20.reuse, R12, R8 ;  /* 0x0000000c1408723c */ /* 0x044ff60000041808 */
[----:B------:R-:W-:Y:S11]  /*17590*/  @!UPT UIADD3 URZ, URZ, URZ, URZ ;  /* 0x0000003f3f3ff290 */ /* 0x000ff6000fffe03f */
[----:B------:R-:W-:Y:S01]  /*175a0*/  @!UPT UIADD3 URZ, URZ, URZ, URZ ;  /* 0x0000003f3f3ff290 */ /* 0x000fe2000fffe03f */
[----:B------:R-:W-:Y:S01]  /*175b0*/  STL.64 [R1+0x550], R8 ;  /* 0x0005500801007387 */ /* 0x000fe20000100a00 */
[----:B------:R0:W-:Y:S03]  /*175c0*/  STL.64 [R1+0x558], R10 ;  /* 0x0005580a01007387 */ /* 0x0001e60000100a00 */
[----:B0-----:R-:W2:Y:S01]  /*175d0*/  LDL.LU.64 R10, [R1+0x32b8] ;  /* 0x0032b800010a7983 */ /* 0x001ea20000300a00 */
[----:B------:R-:W2:Y:S02]  /*175e0*/  LDL.LU.64 R8, [R1+0x32b0] ;  /* 0x0032b00001087983 */ /* 0x000ea40000300a00 */
[----:B------:R-:W-:Y:S02]  /*175f0*/  STL.64 [R1+0x31f8], R14 ;  /* 0x0031f80e01007387 */ /* 0x000fe40000100a00 */
[----:B------:R0:W-:Y:S02]  /*17600*/  STL.64 [R1+0x31f0], R12 ;  /* 0x0031f00c01007387 */ /* 0x0001e40000100a00 */
[----:B0-----:R-:W3:Y:S01]  /*17610*/  LDL.64 R12, [R1+0x90] ;  /* 0x00009000010c7983 */ /* 0x001ee20000100a00 */
[----:B--2---:R-:W-:Y:S03]  /*17620*/  HMMA.16816.F32.BF16 R4, R20, R8, R4 ;  /* 0x000000081404723c */ /* 0x004fe60000041804 */
[----:B---3--:R0:W-:Y:S02]  /*17630*/  STL.64 [R1+0x3268], R12 ;  /* 0x0032680c01007387 */ /* 0x0081e40000100a00 */
[----:B0-----:R-:W-:-:S02]  /*17640*/  IMAD.MOV.U32 R12, RZ, RZ, R24 ;  /* 0x000000ffff0c7224 */ /* 0x001fc400078e0018 */
[----:B------:R-:W-:Y:S01]  /*17650*/  IMAD.MOV.U32 R13, RZ, RZ, R25 ;  /* 0x000000ffff0d7224 */ /* 0x000fe200078e0019 */
[----:B------:R-:W2:Y:S01]  /*17660*/  LDL.LU R24, [R1+0x32ac] ;  /* 0x0032ac0001187983 */ /* 0x000ea20000300800 */
[----:B------:R-:W2:Y:S03]  /*17670*/  LDL.LU R25, [R1+0x32a8] ;  /* 0x0032a80001197983 */ /* 0x000ea60000300800 */
[----:B------:R-:W-:Y:S11]  /*17680*/  STL.64 [R1+0x3278], R12 ;  /* 0x0032780c01007387 */ /* 0x000ff60000100a00 */
[----:B------:R0:W-:Y:S02]  /*17690*/  STL.64 [R1+0x560], R4 ;  /* 0x0005600401007387 */ /* 0x0001e40000100a00 */
[----:B------:R-:W-:Y:S01]  /*176a0*/  STL.64 [R1+0x568], R6 ;  /* 0x0005680601007387 */ /* 0x000fe20000100a00 */
[----:B0-----:R-:W3:Y:S01]  /*176b0*/  LDL.LU.64 R4, [R1+0x32a0] ;  /* 0x0032a00001047983 */ /* 0x001ee20000300a00 */
[----:B------:R-:W-:Y:S02]  /*176c0*/  STL.64 [R1+0x31e8], R10 ;  /* 0x0031e80a01007387 */ /* 0x000fe40000100a00 */
        /* <DEDUP_REMOVED lines=9> */
[----:B------:R-:W3:Y:S02]  /*17760*/  LDL.LU.64 R16, [R1+0x3290] ;  /* 0x0032900001107983 */ /* 0x000ee40000300a00 */
[----:B------:R0:W-:Y:S02]  /*17770*/  STL.64 [R1+0x3258], R4 ;  /* 0x0032580401007387 */ /* 0x0001e40000100a00 */
[----:B0-----:R-:W2:Y:S04]  /*17780*/  LDL.64 R4, [R1+0x70] ;  /* 0x0000700001047983 */ /* 0x001ea80000100a00 */
[----:B--2---:R0:W-:Y:S04]  /*17790*/  STL.64 [R1+0x3270], R4 ;  /* 0x0032700401007387 */ /* 0x0041e80000100a00 */
[----:B0-----:R-:W2:Y:S01]  /*177a0*/  LDL.LU.64 R4, [R1+0xb20] ;  /* 0x000b200001047983 */ /* 0x001ea20000300a00 */
[----:B------:R-:W2:Y:S01]  /*177b0*/  LDL.LU.64 R6, [R1+0xb28] ;  /* 0x000b280001067983 */ /* 0x000ea20000300a00 */
[----:B------:R-:W-:Y:S02]  /*177c0*/  HMMA.16816.F32.BF16 R20, R20, R24, R8 ;  /* 0x000000181414723c */ /* 0x000fe40000041808 */
[----:B--2---:R-:W-:Y:S01]  /*177d0*/  STL.64 [R1+0x3288], R6 ;  /* 0x0032880601007387 */ /* 0x004fe20000100a00 */
[----:B------:R0:W-:Y:S03]  /*177e0*/  STL.64 [R1+0x3280], R4 ;  /* 0x0032800401007387 */ /* 0x0001e60000100a00 */
[----:B0-----:R-:W3:Y:S01]  /*177f0*/  LDL.LU.64 R4, [R1+0xb30] ;  /* 0x000b300001047983 */ /* 0x001ee20000300a00 */
[----:B------:R-:W3:Y:S02]  /*17800*/  LDL.LU.64 R6, [R1+0xb38] ;  /* 0x000b380001067983 */ /* 0x000ee40000300a00 */
[----:B------:R-:W2:Y:S02]  /*17810*/  LDL.64 R8, [R1+0x50] ;  /* 0x0000500001087983 */ /* 0x000ea40000100a00 */
[----:B------:R-:W-:-:S02]  /*17820*/  IMAD.MOV.U32 R12, RZ, RZ, R29 ;  /* 0x000000ffff0c7224 */ /* 0x000fc400078e001d */
[----:B----4-:R-:W-:Y:S01]  /*17830*/  IMAD.MOV.U32 R13, RZ, RZ, R27 ;  /* 0x000000ffff0d7224 */ /* 0x010fe200078e001b */
[----:B--2---:R0:W-:Y:S09]  /*17840*/  STL.64 [R1+0x3260], R8 ;  /* 0x0032600801007387 */ /* 0x0041f20000100a00 */
[----:B------:R-:W-:Y:S02]  /*17850*/  STL.64 [R1+0x570], R20 ;  /* 0x0005701401007387 */ /* 0x000fe40000100a00 */
[----:B------:R-:W-:Y:S02]  /*17860*/  STL.64 [R1+0x578], R22 ;  /* 0x0005781601007387 */ /* 0x000fe40000100a00 */
[----:B------:R-:W1:Y:S01]  /*17870*/  LDSM.16.MT88.4 R20, [R28+0x280] ;  /* 0x000280001c14783b */ /* 0x000e620000004200 */
[C---:B---3--:R-:W-:Y:S03]  /*17880*/  HMMA.16816.F32.BF16 R12, R16.reuse, R12, R4 ;  /* 0x0000000c100c723c */ /* 0x048fe60000041804 */
[----:B0-----:R-:W2:Y:S01]  /*17890*/  LDL.LU.64 R8, [R1+0xb10] ;  /* 0x000b100001087983 */ /* 0x001ea20000300a00 */
[----:B------:R-:W2:Y:S02]  /*178a0*/  LDL.LU.64 R10, [R1+0xb18] ;  /* 0x000b1800010a7983 */ /* 0x000ea40000300a00 */
[----:B------:R-:W-:Y:S02]  /*178b0*/  STL [R1+0x31cc], R25 ;  /* 0x0031cc1901007387 */ /* 0x000fe40000100800 */
[----:B------:R-:W-:Y:S01]  /*178c0*/  STL [R1+0x31c8], R28 ;  /* 0x0031c81c01007387 */ /* 0x000fe20000100800 */
[----:B-1----:R-:W-:Y:S01]  /*178d0*/  STL [R1+0x31c4], R22 ;  /* 0x0031c41601007387 */ /* 0x002fe20000100800 */
[----:B------:R-:W-:Y:S02]  /*178e0*/  STL [R1+0x31c0], R23 ;  /* 0x0031c01701007387 */ /* 0x000fe40000100800 */
[----:B------:R-:W-:Y:S02]  /*178f0*/  STL.64 [R1+0x3230], R20 ;  /* 0x0032301401007387 */ /* 0x000fe40000100a00 */
[----:B------:R-:W3:Y:S01]  /*17900*/  LDL.LU.64 R6, [R1+0x3288] ;  /* 0x0032880001067983 */ /* 0x000ee20000300a00 */
[----:B------:R-:W3:Y:S08]  /*17910*/  LDL.LU.64 R4, [R1+0x3280] ;  /* 0x0032800001047983 */ /* 0x000ef00000300a00 */
[----:B------:R0:W-:Y:S02]  /*17920*/  STL.64 [R1+0x590], R12 ;  /* 0x0005900c01007387 */ /* 0x0001e40000100a00 */
[----:B------:R3:W-:Y:S01]  /*17930*/  STL.64 [R1+0x598], R14 ;  /* 0x0005980e01007387 */ /* 0x0007e20000100a00 */
[----:B0-----:R-:W3:Y:S02]  /*17940*/  LDL.LU.64 R12, [R1+0x3278] ;  /* 0x00327800010c7983 */ /* 0x001ee40000300a00 */
[C---:B---3--:R-:W-:Y:S02]  /*17950*/  HMMA.16816.F32.BF16 R12, R16.reuse, R12, R4 ;  /* 0x0000000c100c723c */ /* 0x048fe40000041804 */
[----:B------:R-:W3:Y:S11]  /*17960*/  LDL.LU.64 R4, [R1+0x3270] ;  /* 0x0032700001047983 */ /* 0x000ef60000300a00 */
[----:B------:R-:W-:Y:S10]  /*17970*/  @!UPT UIADD3 URZ, URZ, URZ, URZ ;  /* 0x0000003f3f3ff290 */ /* 0x000ff4000fffe03f */
[----:B------:R0:W-:Y:S01]  /*17980*/  STL.64 [R1+0x5b0], R12 ;  /* 0x0005b00c01007387 */ /* 0x0001e20000100a00 */
[----:B------:R-:W-:Y:S03]  /*17990*/  STL.64 [R1+0x5b8], R14 ;  /* 0x0005b80e01007387 */ /* 0x000fe60000100a00 */
[----:B0-----:R-:W2:Y:S01]  /*179a0*/  LDL.LU.64 R12, [R1+0x3268] ;  /* 0x00326800010c7983 */ /* 0x001ea20000300a00 */
[----:B------:R-:W-:Y:S01]  /*179b0*/  IMAD.MOV.U32 R20, RZ, RZ, R26 ;  /* 0x000000ffff147224 */ /* 0x000fe200078e001a */
[----:B--2---:R-:W-:Y:S01]  /*179c0*/  HMMA.16816.F32.BF16 R8, R16, R12, R8 ;  /* 0x0000000c1008723c */ /* 0x004fe20000041808 */
[----:B------:R-:W-:Y:S02]  /*179d0*/  IMAD.MOV.U32 R27, RZ, RZ, R12 ;  /* 0x000000ffff1b7224 */ /* 0x000fe400078e000c */
[----:B------:R-:W-:Y:S11]  /*179e0*/  IMAD.MOV.U32 R26, RZ, RZ, R13 ;  /* 0x000000ffff1a7224 */ /* 0x000ff600078e000d */
[----:B------:R-:W-:Y:S09]  /*179f0*/  @!UPT UIADD3 URZ, URZ, URZ, URZ ;  /* 0x0000003f3f3ff290 */ /* 0x000ff2000fffe03f */
[----:B------:R0:W-:Y:S01]  /*17a00*/  STL.64 [R1+0x5c0], R8 ;  /* 0x0005c00801007387 */ /* 0x0001e20000100a00 */
[----:B------:R1:W-:Y:S03]  /*17a10*/  STL.64 [R1+0x5c8], R10 ;  /* 0x0005c80a01007387 */ /* 0x0003e60000100a00 */
[----:B0-----:R-:W3:Y:S01]  /*17a20*/  LDL.LU.64 R8, [R1+0x9a0] ;  /* 0x0009a00001087983 */ /* 0x001ee20000300a00 */
[----:B-1----:R-:W3:Y:S02]  /*17a30*/  LDL.LU.64 R10, [R1+0x9a8] ;  /* 0x0009a800010a7983 */ /* 0x002ee40000300a00 */
[----:B------:R-:W-:Y:S02]  /*17a40*/  STL.64 [R1+0x3208], R26 ;  /* 0x0032081a01007387 */ /* 0x000fe40000100a00 */
[----:B------:R0:W-:Y:S01]  /*17a50*/  STL [R1+0x3200], R24 ;  /* 0x0032001801007387 */ /* 0x0001e20000100800 */
[----:B------:R-:W2:Y:S04]  /*17a60*/  LDL.64 R12, [R1] ;  /* 0x00000000010c7983 */ /* 0x000ea80000100a00 */
[----:B0-----:R-:W4:Y:S04]  /*17a70*/  LDL.64 R24, [R1+0x60] ;  /* 0x0000600001187983 */ /* 0x001f280000100a00 */
[----:B--2---:R0:W-:Y:S04]  /*17a80*/  STL.64 [R1+0x3210], R12 ;  /* 0x0032100c01007387 */ /* 0x0041e80000100a00 */
[----:B0-----:R-:W2:Y:S01]  /*17a90*/  LDL.LU.64 R12, [R1+0xb00] ;  /* 0x000b0000010c7983 */ /* 0x001ea20000300a00 */
[----:B------:R-:W2:Y:S02]  /*17aa0*/  LDL.LU.64 R14, [R1+0xb08] ;  /* 0x000b0800010e7983 */ /* 0x000ea40000300a00 */
[----:B------:R-:W-:-:S07]  /*17ab0*/  IMAD.MOV.U32 R21, RZ, RZ, R3 ;  /* 0x000000ffff157224 */ /* 0x000fce00078e0003 */
[----:B--2---:R-:W-:Y:S01]  /*17ac0*/  HMMA.16816.F32.BF16 R12, R16, R20, R12 ;  /* 0x00000014100c723c */ /* 0x004fe2000004180c */
[----:B------:R-:W2:Y:S01]  /*17ad0*/  LDL.LU.64 R20, [R1+0x610] ;  /* 0x0006100001147983 */ /* 0x000ea20000300a00 */
[----:B------:R-:W2:Y:S11]  /*17ae0*/  LDL.LU.64 R22, [R1+0x618] ;  /* 0x0006180001167983 */ /* 0x000eb60000300a00 */
[----:B------:R-:W-:Y:S10]  /*17af0*/  @!UPT UIADD3 URZ, URZ, URZ, URZ ;  /* 0x0000003f3f3ff290 */ /* 0x000ff4000fffe03f */
[----:B------:R0:W-:Y:S01]  /*17b00*/  STL.64 [R1+0x5e0], R12 ;  /* 0x0005e00c01007387 */ /* 0x0001e20000100a00 */
[----:B------:R-:W-:Y:S02]  /*17b10*/  STL.64 [R1+0x5e8], R14 ;  /* 0x0005e80e01007387 */ /* 0x000fe40000100a00 */
[----:B0-----:R-:W-:Y:S02]  /*17b20*/  IMAD.MOV.U32 R12, RZ, RZ, R2 ;  /* 0x000000ffff0c7224 */ /* 0x001fe400078e0002 */
[----:B------:R-:W-:-:S05]  /*17b30*/  IMAD.MOV.U32 R13, RZ, RZ, R0 ;  /* 0x000000ffff0d7224 */ /* 0x000fca00078e0000 */
[----:B------:R0:W-:Y:S04]  /*17b40*/  STL.64 [R1+0x3228], R12 ;  /* 0x0032280c01007387 */ /* 0x0001e80000100a00 */
[----:B0-----:R-:W2:Y:S04]  /*17b50*/  LDL.64 R12, [R1+0x20] ;  /* 0x00002000010c7983 */ /* 0x001ea80000100a00 */
[----:B--2---:R0:W-:Y:S04]  /*17b60*/  STL.64 [R1+0x3238], R12 ;  /* 0x0032380c01007387 */ /* 0x0041e80000100a00 */
[----:B0-----:R-:W2:Y:S01]  /*17b70*/  LDL.64 R12, [R1+0x30] ;  /* 0x00003000010c7983 */ /* 0x001ea20000100a00 */
[----:B---3--:R-:W-:Y:S03]  /*17b80*/  HMMA.16816.F32.BF16 R8, R16, R4, R8 ;  /* 0x000000041008723c */ /* 0x008fe60000041808 */
[----:B--2---:R0:W-:Y:S04]  /*17b90*/  STL.64 [R1+0x3250], R12 ;  /* 0x0032500c01007387 */ /* 0x0041e80000100a00 */
[----:B0-----:R-:W2:Y:S01]  /*17ba0*/  LDL.LU.64 R12, [R1+0x990] ;  /* 0x00099000010c7983 */ /* 0x001ea20000300a00 */
[----:B------:R-:W2:Y:S11]  /*17bb0*/  LDL.LU.64 R14, [R1+0x998] ;  /* 0x00099800010e7983 */ /* 0x000eb60000300a00 */
[----:B------:R-:W-:Y:S04]  /*17bc0*/  @!UPT UIADD3 URZ, URZ, URZ, URZ ;  /* 0x0000003f3f3ff290 */ /* 0x000fe8000fffe03f */
[----:B------:R0:W-:Y:S02]  /*17bd0*/  STL.64 [R1+0x5f0], R8 ;  /* 0x0005f00801007387 */ /* 0x0001e40000100a00 */
[----:B------:R-:W-:Y:S01]  /*17be0*/  STL.64 [R1+0x5f8], R10 ;  /* 0x0005f80a01007387 */ /* 0x000fe20000100a00 */
[----:B0-----:R-:W3:Y:S01]  /*17bf0*/  LDL.LU.64 R8, [R1+0x3260] ;  /* 0x0032600001087983 */ /* 0x001ee20000300a00 */
[----:B------:R-:W-:Y:S02]  /*17c00*/  IMAD.MOV.U32 R3, RZ, RZ, R5 ;  /* 0x000000ffff037224 */ /* 0x000fe400078e0005 */
[----:B------:R-:W-:Y:S02]  /*17c10*/  IMAD.MOV.U32 R29, RZ, RZ, R4 ;  /* 0x000000ffff1d7224 */ /* 0x000fe400078e0004 */
[----:B------:R-:W3:Y:S01]  /*17c20*/  LDL.LU.64 R4, [R1+0x3258] ;  /* 0x0032580001047983 */ /* 0x000ee20000300a00 */
[----:B------:R-:W-:Y:S02]  /*17c30*/  STL [R1+0x318c], R3 ;  /* 0x00318c0301007387 */ /* 0x000fe40000100800 */
[----:B------:R-:W-:Y:S02]  /*17c40*/  STL [R1+0x3188], R29 ;  /* 0x0031881d01007387 */ /* 0x000fe40000100800 */
[----:B----4-:R-:W-:-:S02]  /*17c50*/  IMAD.MOV.U32 R0, RZ, RZ, R25 ;  /* 0x000000ffff007224 */ /* 0x010fc400078e0019 */
[----:B------:R-:W-:Y:S01]  /*17c60*/  IMAD.MOV.U32 R2, RZ, RZ, R24 ;  /* 0x000000ffff027224 */ /* 0x000fe200078e0018 */
[C---:B--2---:R-:W-:Y:S11]  /*17c70*/  HMMA.16816.F32.BF16 R12, R16.reuse, R24, R12 ;  /* 0x00000018100c723c */ /* 0x044ff6000004180c */
[----:B------:R-:W-:Y:S11]  /*17c80*/  @!UPT UIADD3 URZ, URZ, URZ, URZ ;  /* 0x0000003f3f3ff290 */ /* 0x000ff6000fffe03f */
[----:B------:R-:W-:Y:S01]  /*17c90*/  @!UPT UIADD3 URZ, URZ, URZ, URZ ;  /* 0x0000003f3f3ff290 */ /* 0x000fe2000fffe03f */
[----:B------:R-:W-:Y:S01]  /*17ca0*/  STL.64 [R1+0x600], R12 ;  /* 0x0006000c01007387 */ /* 0x000fe20000100a00 */
[----:B------:R3:W-:Y:S02]  /*17cb0*/  STL.64 [R1+0x608], R14 ;  /* 0x0006080e01007387 */ /* 0x0007e40000100a00 */
[----:B---3--:R-:W-:Y:S01]  /*17cc0*/  HMMA.16816.F32.BF16 R12, R16, R8, R20 ;  /* 0x00000008100c723c */ /* 0x008fe20000041814 */
[----:B------:R-:W-:Y:S01]  /*17cd0*/  STL [R1+0x3194], R0 ;  /* 0x0031940001007387 */ /* 0x000fe20000100800 */
[----:B------:R-:W-:Y:S11]  /*17ce0*/  STL [R1+0x3190], R2 ;  /* 0x0031900201007387 */ /* 0x000ff60000100800 */
[----:B------:R-:W-:Y:S10]  /*17cf0*/  @!UPT UIADD3 URZ, URZ, URZ, URZ ;  /* 0x0000003f3f3ff290 */ /* 0x000ff4000fffe03f */
[----:B------:R0:W-:Y:S01]  /*17d00*/  STL.64 [R1+0x610], R12 ;  /* 0x0006100c01007387 */ /* 0x0001e20000100a00 */
[----:B------:R1:W-:Y:S03]  /*17d10*/  STL.64 [R1+0x618], R14 ;  /* 0x0006180e01007387 */ /* 0x0003e60000100a00 */
[----:B0-----:R-:W2:Y:S01]  /*17d20*/  LDL.LU.64 R12, [R1+0x980] ;  /* 0x00098000010c7983 */ /* 0x001ea20000300a00 */
[----:B-1----:R-:W2:Y:S02]  /*17d30*/  LDL.LU.64 R14, [R1+0x988] ;  /* 0x00098800010e7983 */ /* 0x002ea40000300a00 */
[----:B------:R-:W3:Y:S02]  /*17d40*/  LDL.LU.64 R20, [R1+0x960] ;  /* 0x0009600001147983 */ /* 0x000ee40000300a00 */
[----:B------:R-:W4:Y:S02]  /*17d50*/  LDL.LU.64 R22, [R1+0x968] ;  /* 0x0009680001167983 */ /* 0x000f240000300a00 */
[----:B----4-:R-:W-:Y:S01]  /*17d60*/  STL.64 [R1+0x3248], R22 ;  /* 0x0032481601007387 */ /* 0x010fe20000100a00 */
[----:B---3--:R0:W-:Y:S03]  /*17d70*/  STL.64 [R1+0x3240], R20 ;  /* 0x0032401401007387 */ /* 0x0081e60000100a00 */
[----:B0-----:R-:W3:Y:S01]  /*17d80*/  LDL.LU.64 R20, [R1+0x970] ;  /* 0x0009700001147983 */ /* 0x001ee20000300a00 */
[----:B------:R-:W3:Y:S02]  /*17d90*/  LDL.LU.64 R22, [R1+0x978] ;  /* 0x0009780001167983 */ /* 0x000ee40000300a00 */
[----:B------:R-:W4:Y:S02]  /*17da0*/  LDL.LU.64 R24, [R1+0x940] ;  /* 0x0009400001187983 */ /* 0x000f240000300a00 */
[----:B------:R-:W2:Y:S02]  /*17db0*/  LDL.LU.64 R26, [R1+0x948] ;  /* 0x00094800011a7983 */ /* 0x000ea40000300a00 */
[----:B------:R-:W-:-:S02]  /*17dc0*/  IMAD.MOV.U32 R7, RZ, RZ, R8 ;  /* 0x000000ffff077224 */ /* 0x000fc400078e0008 */
[----:B------:R-:W-:Y:S01]  /*17dd0*/  IMAD.MOV.U32 R6, RZ, RZ, R9 ;  /* 0x000000ffff067224 */ /* 0x000fe200078e0009 */
[----:B--2---:R-:W-:Y:S01]  /*17de0*/  STL.64 [R1+0x3220], R26 ;  /* 0x0032201a01007387 */ /* 0x004fe20000100a00 */
[----:B----4-:R0:W-:Y:S03]  /*17df0*/  STL.64 [R1+0x3218], R24 ;  /* 0x0032181801007387 */ /* 0x0101e60000100a00 */
[----:B0-----:R-:W2:Y:S01]  /*17e00*/  LDL.LU.64 R24, [R1+0x950] ;  /* 0x0009500001187983 */ /* 0x001ea20000300a00 */
[----:B------:R-:W2:Y:S02]  /*17e10*/  LDL.LU.64 R26, [R1+0x958] ;  /* 0x00095800011a7983 */ /* 0x000ea40000300a00 */
[----:B------:R-:W4:Y:S02]  /*17e20*/  LDL.LU.64 R8, [R1+0x930] ;  /* 0x0009300001087983 */ /* 0x000f240000300a00 */
[----:B------:R-:W4:Y:S01]  /*17e30*/  LDL.LU.64 R10, [R1+0x938] ;  /* 0x00093800010a7983 */ /* 0x000f220000300a00 */
[----:B------:R-:W-:Y:S01]  /*17e40*/  STL.64 [R1+0x31d8], R6 ;  /* 0x0031d80601007387 */ /* 0x000fe20000100a00 */
[----:B------:R0:W-:Y:S03]  /*17e50*/  STL.64 [R1+0x31d0], R4 ;  /* 0x0031d00401007387 */ /* 0x0001e60000100a00 */
[----:B0-----:R-:W2:Y:S02]  /*17e60*/  LDL.64 R4, [R1+0x40] ;  /* 0x0000400001047983 */ /* 0x001ea40000100a00 */
[C---:B--2---:R-:W-:Y:S11]  /*17e70*/  HMMA.16816.F32.BF16 R12, R16.reuse, R4, R12 ;  /* 0x00000004100c723c */ /* 0x044ff6000004180c */
[----:B------:R-:W-:Y:S11]  /*17e80*/  @!UPT UIADD3 URZ, URZ, URZ, URZ ;  /* 0x0000003f3f3ff290 */ /* 0x000ff6000fffe03f */
[----:B------:R-:W-:Y:S01]  /*17e90*/  @!UPT UIADD3 URZ, URZ, URZ, URZ ;  /* 0x0000003f3f3ff290 */ /* 0x000fe2000fffe03f */
[----:B------:R0:W-:Y:S01]  /*17ea0*/  STL.64 [R1+0x630], R12 ;  /* 0x0006300c01007387 */ /* 0x0001e20000100a00 */
[----:B------:R-:W-:Y:S03]  /*17eb0*/  STL.64 [R1+0x638], R14 ;  /* 0x0006380e01007387 */ /* 0x000fe60000100a00 */
[----:B0-----:R-:W3:Y:S01]  /*17ec0*/  LDL.LU.64 R12, [R1+0x3250] ;  /* 0x00325000010c7983 */ /* 0x001ee20000300a00 */
[----:B------:R-:W-:Y:S02]  /*17ed0*/  IMAD.MOV.U32 R0, RZ, RZ, R4 ;  /* 0x000000ffff007224 */ /* 0x000fe400078e0004 */
[----:B------:R-:W-:Y:S02]  /*17ee0*/  IMAD.MOV.U32 R2, RZ, RZ, R5 ;  /* 0x000000ffff027224 */ /* 0x000fe400078e0005 */
[----:B------:R-:W2:Y:S01]  /*17ef0*/  LDL.LU.64 R4, [R1+0x920] ;  /* 0x0009200001047983 */ /* 0x000ea20000300a00 */
[----:B------:R-:W2:Y:S01]  /*17f00*/  LDL.LU.64 R6, [R1+0x928] ;  /* 0x0009280001067983 */ /* 0x000ea20000300a00 */
[----:B---3--:R-:W-:Y:S01]  /*17f10*/  HMMA.16816.F32.BF16 R20, R16, R12, R20 ;  /* 0x0000000c1014723c */ /* 0x008fe20000041814 */
[----:B------:R-:W-:-:S02]  /*17f20*/  IMAD.MOV.U32 R3, RZ, RZ, R12 ;  /* 0x000000ffff037224 */ /* 0x000fc400078e000c */
[----:B------:R-:W-:Y:S11]  /*17f30*/  IMAD.MOV.U32 R29, RZ, RZ, R13 ;  /* 0x000000ffff1d7224 */ /* 0x000ff600078e000d */
[----:B------:R-:W-:Y:S09]  /*17f40*/  @!UPT UIADD3 URZ, URZ, URZ, URZ ;  /* 0x0000003f3f3ff290 */ /* 0x000ff2000fffe03f */
[----:B------:R-:W-:Y:S01]  /*17f50*/  STL.64 [R1+0x640], R20 ;  /* 0x0006401401007387 */ /* 0x000fe20000100a00 */
[----:B------:R0:W-:Y:S03]  /*17f60*/  STL.64 [R1+0x648], R22 ;  /* 0x0006481601007387 */ /* 0x0001e60000100a00 */
[----:B0-----:R-:W3:Y:S01]  /*17f70*/  LDL.LU.64 R22, [R1+0x3248] ;  /* 0x0032480001167983 */ /* 0x001ee20000300a00 */
[----:B------:R-:W3:Y:S02]  /*17f80*/  LDL.LU.64 R20, [R1+0x3240] ;  /* 0x0032400001147983 */ /* 0x000ee40000300a00 */
[----:B------:R-:W3:Y:S02]  /*17f90*/  LDL.LU.64 R12, [R1+0x3238] ;  /* 0x00323800010c7983 */ /* 0x000ee40000300a00 */
[C---:B---3--:R-:W-:Y:S11]  /*17fa0*/  HMMA.16816.F32.BF16 R20, R16.reuse, R12, R20 ;  /* 0x0000000c1014723c */ /* 0x048ff60000041814 */
[----:B------:R-:W-:Y:S11]  /*17fb0*/  @!UPT UIADD3 URZ, URZ, URZ, URZ ;  /* 0x0000003f3f3ff290 */ /* 0x000ff6000fffe03f */
[----:B------:R-:W-:Y:S01]  /*17fc0*/  @!UPT UIADD3 URZ, URZ, URZ, URZ ;  /* 0x0000003f3f3ff290 */ /* 0x000fe2000fffe03f */
[----:B------:R0:W-:Y:S01]  /*17fd0*/  STL.64 [R1+0x650], R20 ;  /* 0x0006501401007387 */ /* 0x0001e20000100a00 */
[----:B------:R1:W-:Y:S03]  /*17fe0*/  STL.64 [R1+0x658], R22 ;  /* 0x0006581601007387 */ /* 0x0003e60000100a00 */
[----:B0-----:R-:W3:Y:S01]  /*17ff0*/  LDL.LU.64 R20, [R1+0x3230] ;  /* 0x0032300001147983 */ /* 0x001ee20000300a00 */
[----:B-1----:R-:W-:Y:S02]  /*18000*/  IMAD.MOV.U32 R22, RZ, RZ, R12 ;  /* 0x000000ffff167224 */ /* 0x002fe400078e000c */
[----:B------:R-:W-:Y:S02]  /*18010*/  IMAD.MOV.U32 R23, RZ, RZ, R13 ;  /* 0x000000ffff177224 */ /* 0x000fe400078e000d */
[----:B------:R-:W2:Y:S02]  /*18020*/  LDL.LU.64 R12, [R1+0x3228] ;  /* 0x00322800010c7983 */ /* 0x000ea40000300a00 */
[C---:B--2---:R-:W-:Y:S02]  /*18030*/  HMMA.16816.F32.BF16 R12, R16.reuse, R12, R24 ;  /* 0x0000000c100c723c */ /* 0x044fe40000041818 */
[----:B------:R-:W2:Y:S01]  /*18040*/  LDL.LU.64 R26, [R1+0x3220] ;  /* 0x00322000011a7983 */ /* 0x000ea20000300a00 */
[----:B------:R-:W2:Y:S11]  /*18050*/  LDL.LU.64 R24, [R1+0x3218] ;  /* 0x0032180001187983 */ /* 0x000eb60000300a00 */
[----:B------:R-:W-:Y:S09]  /*18060*/  @!UPT UIADD3 URZ, URZ, URZ, URZ ;  /* 0x0000003f3f3ff290 */ /* 0x000ff2000fffe03f */
[----:B------:R0:W-:Y:S01]  /*18070*/  STL.64 [R1+0x660], R12 ;  /* 0x0006600c01007387 */ /* 0x0001e20000100a00 */
[----:B------:R-:W-:Y:S03]  /*18080*/  STL.64 [R1+0x668], R14 ;  /* 0x0006680e01007387 */ /* 0x000fe60000100a00 */
[----:B0-----:R-:W2:Y:S02]  /*18090*/  LDL.LU.64 R12, [R1+0x3210] ;  /* 0x00321000010c7983 */ /* 0x001ea40000300a00 */
[C---:B--2---:R-:W-:Y:S01]  /*180a0*/  HMMA.16816.F32.BF16 R24, R16.reuse, R12, R24 ;  /* 0x0000000c1018723c */ /* 0x044fe20000041818 */
[----:B------:R-:W-:Y:S11]  /*180b0*/  IMAD.MOV.U32 R28, RZ, RZ, R13 ;  /* 0x000000ffff1c7224 */ /* 0x000ff600078e000d */
[----:B------:R-:W-:Y:S11]  /*180c0*/  @!UPT UIADD3 URZ, URZ, URZ, URZ ;  /* 0x0000003f3f3ff290 */ /* 0x000ff6000fffe03f */
[----:B------:R-:W-:Y:S01]  /*180d0*/  STL.64 [R1+0x6c0], R24 ;  /* 0x0006c01801007387 */ /* 0x000fe20000100a00 */
[----:B------:R0:W-:Y:S03]  /*180e0*/  STL.64 [R1+0x6c8], R26 ;  /* 0x0006c81a01007387 */ /* 0x0001e60000100a00 */
[----:B0-----:R-:W2:Y:S01]  /*180f0*/  LDL.LU.64 R26, [R1+0x3208] ;  /* 0x00320800011a7983 */ /* 0x001ea20000300a00 */
[----:B------:R-:W2:Y:S02]  /*18100*/  LDL.LU R24, [R1+0x3200] ;  /* 0x0032000001187983 */ /* 0x000ea40000300800 */
[----:B------:R-:W-:Y:S02]  /*18110*/  IMAD.MOV.U32 R25, RZ, RZ, R12 ;  /* 0x000000ffff197224 */ /* 0x000fe400078e000c */
[----:B------:R-:W2:Y:S01]  /*18120*/  LDL.LU.64 R14, [R1+0x31f8] ;  /* 0x0031f800010e7983 */ /* 0x000ea20000300a00 */
[----:B------:R-:W4:Y:S02]  /*18130*/  LDL.LU.64 R12, [R1+0x31f0] ;  /* 0x0031f000010c7983 */ /* 0x000f240000300a00 */
[C---:B----4-:R-:W-:Y:S11]  /*18140*/  HMMA.16816.F32.BF16 R8, R16.reuse, R12, R8 ;  /* 0x0000000c1008723c */ /* 0x050ff60000041808 */
[----:B------:R-:W-:Y:S11]  /*18150*/  @!UPT UIADD3 URZ, URZ, URZ, URZ ;  /* 0x0000003f3f3ff290 */ /* 0x000ff6000fffe03f */
[----:B------:R-:W-:Y:S01]  /*18160*/  @!UPT UIADD3 URZ, URZ, URZ, URZ ;  /* 0x0000003f3f3ff290 */ /* 0x000fe2000fffe03f */
[----:B------:R-:W-:Y:S01]  /*18170*/  STL.64 [R1+0x6d0], R8 ;  /* 0x0006d00801007387 */ /* 0x000fe20000100a00 */
[----:B------:R0:W-:Y:S03]  /*18180*/  STL.64 [R1+0x6d8], R10 ;  /* 0x0006d80a01007387 */ /* 0x0001e60000100a00 */
[----:B0-----:R-:W4:Y:S01]  /*18190*/  LDL.LU.64 R10, [R1+0x31e8] ;  /* 0x0031e800010a7983 */ /* 0x001f220000300a00 */
        /* <DEDUP_REMOVED lines=12> */
[----:B----4-:R-:W-:Y:S02]  /*18260*/  STL.64 [R1+0x30e0], R10 ;  /* 0x0030e00a01007387 */ /* 0x010fe40000100a00 */
[----:B------:R0:W-:Y:S02]  /*18270*/  STL.64 [R1+0x30d8], R8 ;  /* 0x0030d80801007387 */ /* 0x0001e40000100a00 */
[----:B0-----:R-:W4:Y:S04]  /*18280*/  LDL.64 R8, [R1+0x80] ;  /* 0x0000800001087983 */ /* 0x001f280000100a00 */
[----:B----4-:R2:W-:Y:S02]  /*18290*/  STL.64 [R1+0x3198], R8 ;  /* 0x0031980801007387 */ /* 0x0105e40000100a00 */
[----:B--2---:R-:W-:Y:S02]  /*182a0*/  HMMA.16816.F32.BF16 R8, R16, R4, R12 ;  /* 0x000000041008723c */ /* 0x004fe4000004180c */
[----:B---3--:R-:W-:Y:S01]  /*182b0*/  STL.64 [R1+0x31a8], R6 ;  /* 0x0031a80601007387 */ /* 0x008fe20000100a00 */
[----:B------:R0:W-:Y:S04]  /*182c0*/  STL.64 [R1+0x31a0], R4 ;  /* 0x0031a00401007387 */ /* 0x0001e80000100a00 */
[----:B------:R-:W-:-:S02]  /*182d0*/  IMAD.MOV.U32 R12, RZ, RZ, R25 ;  /* 0x000000ffff0c7224 */ /* 0x000fc400078e0019 */
[----:B------:R-:W-:Y:S11]  /*182e0*/  IMAD.MOV.U32 R13, RZ, RZ, R28 ;  /* 0x000000ffff0d7224 */ /* 0x000ff600078e001c */
[----:B------:R-:W-:Y:S03]  /*182f0*/  @!UPT UIADD3 URZ, URZ, URZ, URZ ;  /* 0x0000003f3f3ff290 */ /* 0x000fe6000fffe03f */
[----:B------:R1:W-:Y:S01]  /*18300*/  STL.64 [R1+0x720], R8 ;  /* 0x0007200801007387 */ /* 0x0003e20000100a00 */
[----:B------:R2:W-:Y:S02]  /*18310*/  STL.64 [R1+0x728], R10 ;  /* 0x0007280a01007387 */ /* 0x0005e40000100a00 */
[----:B0-----:R-:W3:Y:S02]  /*18320*/  LDL R4, [R1+0xb0] ;  /* 0x0000b00001047983 */ /* 0x001ee40000100800 */
[----:B------:R-:W3:Y:S01]  /*18330*/  LDL R5, [R1+0xb4] ;  /* 0x0000b40001057983 */ /* 0x000ee20000100800 */
[----:B------:R-:W4:Y:S01]  /*18340*/  LDL.LU R25, [R1+0x31cc] ;  /* 0x0031cc0001197983 */ /* 0x000f220000300800 */
[----:B------:R-:W3:Y:S03]  /*18350*/  LDL.LU R28, [R1+0x31c8] ;  /* 0x0031c800011c7983 */ /* 0x000ee60000300800 */
[----:B-1----:R-:W3:Y:S01]  /*18360*/  LDL.LU.64 R8, [R1+0x8f0] ;  /* 0x0008f00001087983 */ /* 0x002ee20000300a00 */
[----:B--2---:R-:W2:Y:S03]  /*18370*/  LDL.LU.64 R10, [R1+0x8f8] ;  /* 0x0008f800010a7983 */ /* 0x004ea60000300a00 */
[----:B--2---:R-:W-:Y:S01]  /*18380*/  STL.64 [R1+0x31b8], R10 ;  /* 0x0031b80a01007387 */ /* 0x004fe20000100a00 */
[----:B---3--:R0:W-:Y:S03]  /*18390*/  STL.64 [R1+0x31b0], R8 ;  /* 0x0031b00801007387 */ /* 0x0081e60000100a00 */
[----:B0-----:R-:W2:Y:S01]  /*183a0*/  LDL.LU.64 R8, [R1+0xaf0] ;  /* 0x000af00001087983 */ /* 0x001ea20000300a00 */
[----:B------:R-:W2:Y:S02]  /*183b0*/  LDL.LU.64 R10, [R1+0xaf8] ;  /* 0x000af800010a7983 */ /* 0x000ea40000300a00 */
[----:B------:R0:W-:Y:S02]  /*183c0*/  STL.64 [R1+0x3108], R12 ;  /* 0x0031080c01007387 */ /* 0x0001e40000100a00 */
[----:B0-----:R-:W4:Y:S01]  /*183d0*/  LDL.LU.64 R12, [R1+0x900] ;  /* 0x00090000010c7983 */ /* 0x001f220000300a00 */
[----:B------:R-:W4:Y:S02]  /*183e0*/  LDL.LU.64 R14, [R1+0x908] ;  /* 0x00090800010e7983 */ /* 0x000f240000300a00 */
[----:B----4-:R-:W-:Y:S01]  /*183f0*/  HMMA.16816.F32.BF16 R16, R16, R24, R12 ;  /* 0x000000181010723c */ /* 0x010fe2000004180c */
[----:B------:R-:W3:Y:S04]  /*18400*/  LDL.64 R12, [R1+0x10] ;  /* 0x00001000010c7983 */ /* 0x000ee80000100a00 */
[----:B---3--:R0:W-:Y:S11]  /*18410*/  STL.64 [R1+0x3120], R12 ;  /* 0x0031200c01007387 */ /* 0x0081f60000100a00 */
[----:B------:R-:W-:Y:S07]  /*18420*/  @!UPT UIADD3 URZ, URZ, URZ, URZ ;  /* 0x0000003f3f3ff290 */ /* 0x000fee000fffe03f */
[----:B------:R-:W-:Y:S02]  /*18430*/  STL.64 [R1+0x710], R16 ;  /* 0x0007101001007387 */ /* 0x000fe40000100a00 */
[----:B------:R-:W-:Y:S02]  /*18440*/  STL.64 [R1+0x718], R18 ;  /* 0x0007181201007387 */ /* 0x000fe40000100a00 */
[----:B------:R-:W1:Y:S01]  /*18450*/  LDSM.16.MT88.4 R16, [R28+0x300] ;  /* 0x000300001c10783b */ /* 0x000e620000004200 */
[----:B0-----:R-:W-:Y:S02]  /*18460*/  IMAD.MOV.U32 R12, RZ, RZ, R22 ;  /* 0x000000ffff0c7224 */ /* 0x001fe400078e0016 */
[----:B------:R-:W-:Y:S01]  /*18470*/  IMAD.MOV.U32 R13, RZ, RZ, R23 ;  /* 0x000000ffff0d7224 */ /* 0x000fe200078e0017 */
[----:B------:R-:W2:Y:S01]  /*18480*/  LDL.LU R22, [R1+0x31c4] ;  /* 0x0031c40001167983 */ /* 0x000ea20000300800 */
[----:B------:R-:W2:Y:S03]  /*18490*/  LDL.LU R23, [R1+0x31c0] ;  /* 0x0031c00001177983 */ /* 0x000ea60000300800 */
[----:B------:R0:W-:Y:S04]  /*184a0*/  STL.64 [R1+0x3138], R12 ;  /* 0x0031380c01007387 */ /* 0x0001e80000100a00 */
[----:B0-----:R-:W3:Y:S04]  /*184b0*/  LDL R12, [R1+0xa0] ;  /* 0x0000a000010c7983 */ /* 0x001ee80000100800 */
[----:B------:R-:W3:Y:S01]  /*184c0*/  LDL R13, [R1+0xa4] ;  /* 0x0000a400010d7983 */ /* 0x000ee20000100800 */
[----:B------:R-:W-:Y:S03]  /*184d0*/  STL.64 [R1+0x30c0], R24 ;  /* 0x0030c01801007387 */ /* 0x000fe60000100a00 */
[----:B-1----:R-:W-:Y:S01]  /*184e0*/  STL.64 [R1+0x30b8], R18 ;  /* 0x0030b81201007387 */ /* 0x002fe20000100a00 */
[----:B------:R0:W-:Y:S03]  /*184f0*/  STL.64 [R1+0x30b0], R16 ;  /* 0x0030b01001007387 */ /* 0x0001e60000100a00 */
[----:B0-----:R-:W4:Y:S01]  /*18500*/  LDL.LU.64 R16, [R1+0x8c0] ;  /* 0x0008c00001107983 */ /* 0x001f220000300a00 */
[----:B------:R-:W4:Y:S01]  /*18510*/  LDL.LU.64 R18, [R1+0x8c8] ;  /* 0x0008c80001127983 */ /* 0x000f220000300a00 */
[C---:B--2---:R-:W-:Y:S02]  /*18520*/  HMMA.16816.F32.BF16 R4, R20.reuse, R4, R8 ;  /* 0x000000041404723c */ /* 0x044fe40000041808 */
[----:B------:R-:W3:Y:S01]  /*18530*/  LDL.LU.64 R10, [R1+0x31b8] ;  /* 0x0031b800010a7983 */ /* 0x000ee20000300a00 */
[----:B------:R-:W3:Y:S11]  /*18540*/  LDL.LU.64 R8, [R1+0x31b0] ;  /* 0x0031b00001087983 */ /* 0x000ef60000300a00 */
[----:B------:R-:W-:Y:S09]  /*18550*/  @!UPT UIADD3 URZ, URZ, URZ, URZ ;  /* 0x0000003f3f3ff290 */ /* 0x000ff2000fffe03f */
[----:B------:R-:W-:Y:S01]  /*18560*/  STL.64 [R1+0x900], R4 ;  /* 0x0009000401007387 */ /* 0x000fe20000100a00 */
[----:B------:R0:W-:Y:S03]  /*18570*/  STL.64 [R1+0x908], R6 ;  /* 0x0009080601007387 */ /* 0x0001e60000100a00 */
[----:B0-----:R-:W2:Y:S01]  /*18580*/  LDL.LU.64 R6, [R1+0x31a8] ;  /* 0x0031a80001067983 */ /* 0x001ea20000300a00 */
[----:B------:R-:W2:Y:S02]  /*18590*/  LDL.LU.64 R4, [R1+0x31a0] ;  /* 0x0031a00001047983 */ /* 0x000ea40000300a00 */
[----:B------:R-:W-:Y:S02]  /*185a0*/  IMAD.MOV.U32 R24, RZ, RZ, R0 ;  /* 0x000000ffff187224 */ /* 0x000fe400078e0000 */
[----:B------:R-:W-:Y:S01]  /*185b0*/  IMAD.MOV.U32 R25, RZ, RZ, R2 ;  /* 0x000000ffff197224 */ /* 0x000fe200078e0002 */
[----:B---3--:R-:W-:Y:S01]  /*185c0*/  HMMA.16816.F32.BF16 R12, R20, R12, R8 ;  /* 0x0000000c140c723c */ /* 0x008fe20000041808 */
[----:B------:R-:W4:Y:S01]  /*185d0*/  LDL.LU.64 R8, [R1+0x3198] ;  /* 0x0031980001087983 */ /* 0x000f220000300a00 */
[----:B------:R-:W3:Y:S11]  /*185e0*/  LDL.LU R0, [R1+0x3194] ;  /* 0x0031940001007983 */ /* 0x000ef60000300800 */
[----:B------:R-:W-:Y:S10]  /*185f0*/  @!UPT UIADD3 URZ, URZ, URZ, URZ ;  /* 0x0000003f3f3ff290 */ /* 0x000ff4000fffe03f */
[----:B------:R0:W-:Y:S01]  /*18600*/  STL.64 [R1+0x8f0], R12 ;  /* 0x0008f00c01007387 */ /* 0x0001e20000100a00 */
[----:B------:R-:W-:Y:S02]  /*18610*/  STL.64 [R1+0x8f8], R14 ;  /* 0x0008f80e01007387 */ /* 0x000fe40000100a00 */
[----:B------:R-:W3:Y:S02]  /*18620*/  LDL.LU R2, [R1+0x3190] ;  /* 0x0031900001027983 */ /* 0x000ee40000300800 */
[----:B------:R2:W-:Y:S02]  /*18630*/  STL.64 [R1+0x3150], R24 ;  /* 0x0031501801007387 */ /* 0x0005e40000100a00 */
[----:B0-----:R-:W-:Y:S02]  /*18640*/  IMAD.MOV.U32 R12, RZ, RZ, R3 ;  /* 0x000000ffff0c7224 */ /* 0x001fe400078e0003 */
[----:B------:R-:W-:Y:S01]  /*18650*/  IMAD.MOV.U32 R13, RZ, RZ, R29 ;  /* 0x000000ffff0d7224 */ /* 0x000fe200078e001d */
[----:B------:R-:W3:Y:S01]  /*18660*/  LDL.LU R3, [R1+0x318c] ;  /* 0x00318c0001037983 */ /* 0x000ee20000300800 */
[----:B--2---:R-:W-:-:S02]  /*18670*/  IMAD.MOV.U32 R24, RZ, RZ, R7 ;  /* 0x000000ffff187224 */ /* 0x004fc400078e0007 */
[----:B------:R-:W-:Y:S02]  /*18680*/  IMAD.MOV.U32 R25, RZ, RZ, R6 ;  /* 0x000000ffff197224 */ /* 0x000fe400078e0006 */
[----:B------:R-:W2:Y:S01]  /*18690*/  LDL.LU R29, [R1+0x3188] ;  /* 0x00318800011d7983 */ /* 0x000ea20000300800 */
[----:B------:R0:W-:Y:S02]  /*186a0*/  STL.64 [R1+0x3158], R12 ;  /* 0x0031580c01007387 */ /* 0x0001e40000100a00 */
[----:B------:R1:W-:Y:S02]  /*186b0*/  STL.64 [R1+0x3160], R24 ;  /* 0x0031601801007387 */ /* 0x0003e40000100a00 */
[----:B0-----:R-:W-:Y:S02]  /*186c0*/  IMAD.MOV.U32 R12, RZ, RZ, R27 ;  /* 0x000000ffff0c7224 */ /* 0x001fe400078e001b */
[----:B------:R-:W-:Y:S01]  /*186d0*/  IMAD.MOV.U32 R13, RZ, RZ, R26 ;  /* 0x000000ffff0d7224 */ /* 0x000fe200078e001a */
[----:B-1----:R-:W2:Y:S01]  /*186e0*/  LDL.LU.64 R24, [R1+0x8e0] ;  /* 0x0008e00001187983 */ /* 0x002ea20000300a00 */
[----:B------:R-:W2:Y:S05]  /*186f0*/  LDL.LU.64 R26, [R1+0x8e8] ;  /* 0x0008e800011a7983 */ /* 0x000eaa0000300a00 */
[C---:B--2---:R-:W-:Y:S08]  /*18700*/  HMMA.16816.F32.BF16 R24, R20.reuse, R12, R24 ;  /* 0x0000000c1418723c */ /* 0x044ff00000041818 */
[----:B----4-:R-:W-:Y:S11]  /*18710*/  HMMA.16816.F32.BF16 R12, R20, R8, R16 ;  /* 0x00000008140c723c */ /* 0x010ff60000041810 */
[----:B------:R-:W-:Y:S04]  /*18720*/  @!UPT UIADD3 URZ, URZ, URZ, URZ ;  /* 0x0000003f3f3ff290 */ /* 0x000fe8000fffe03f */
[----:B------:R0:W-:Y:S01]  /*18730*/  STL.64 [R1+0x8d0], R24 ;  /* 0x0008d01801007387 */ /* 0x0001e20000100a00 */
[----:B------:R1:W-:Y:S07]  /*18740*/  STL.64 [R1+0x8d8], R26 ;  /* 0x0008d81a01007387 */ /* 0x0003ee0000100a00 */
[----:B------:R2:W-:Y:S02]  /*18750*/  STL.64 [R1+0x8c0], R12 ;  /* 0x0008c00c01007387 */ /* 0x0005e40000100a00 */
[----:B------:R4:W-:Y:S01]  /*18760*/  STL.64 [R1+0x8c8], R14 ;  /* 0x0008c80e01007387 */ /* 0x0009e20000100a00 */
[----:B0-----:R-:W2:Y:S01]  /*18770*/  LDL.LU.64 R24, [R1+0x8a0] ;  /* 0x0008a00001187983 */ /* 0x001ea20000300a00 */
[----:B-1----:R-:W2:Y:S03]  /*18780*/  LDL.LU.64 R26, [R1+0x8a8] ;  /* 0x0008a800011a7983 */ /* 0x002ea60000300a00 */
[----:B--2---:R-:W-:Y:S01]  /*18790*/  STL.64 [R1+0x3170], R26 ;  /* 0x0031701a01007387 */ /* 0x004fe20000100a00 */
[----:B------:R-:W-:Y:S02]  /*187a0*/  STL.64 [R1+0x3168], R24 ;  /* 0x0031681801007387 */ /* 0x000fe40000100a00 */
[----:B------:R-:W2:Y:S02]  /*187b0*/  LDL.LU.64 R12, [R1+0x890] ;  /* 0x00089000010c7983 */ /* 0x000ea40000300a00 */
[----:B----4-:R-:W4:Y:S02]  /*187c0*/  LDL.LU.64 R14, [R1+0x898] ;  /* 0x00089800010e7983 */ /* 0x010f240000300a00 */
[----:B------:R-:W-:-:S02]  /*187d0*/  IMAD.MOV.U32 R7, RZ, RZ, R8 ;  /* 0x000000ffff077224 */ /* 0x000fc400078e0008 */
[----:B------:R-:W-:Y:S01]  /*187e0*/  IMAD.MOV.U32 R6, RZ, RZ, R9 ;  /* 0x000000ffff067224 */ /* 0x000fe200078e0009 */
[----:B----4-:R-:W-:Y:S01]  /*187f0*/  STL.64 [R1+0x3180], R14 ;  /* 0x0031800e01007387 */ /* 0x010fe20000100a00 */
[----:B--2---:R0:W-:Y:S03]  /*18800*/  STL.64 [R1+0x3178], R12 ;  /* 0x0031780c01007387 */ /* 0x0041e60000100a00 */
[----:B0-----:R-:W2:Y:S01]  /*18810*/  LDL.LU.64 R12, [R1+0x8b0] ;  /* 0x0008b000010c7983 */ /* 0x001ea20000300a00 */
[----:B------:R-:W2:Y:S02]  /*18820*/  LDL.LU.64 R14, [R1+0x8b8] ;  /* 0x0008b800010e7983 */ /* 0x000ea40000300a00 */
[----:B------:R-:W4:Y:S02]  /*18830*/  LDL.LU.64 R16, [R1+0x880] ;  /* 0x0008800001107983 */ /* 0x000f240000300a00 */
[----:B------:R-:W4:Y:S01]  /*18840*/  LDL.LU.64 R18, [R1+0x888] ;  /* 0x0008880001127983 */ /* 0x000f220000300a00 */
[----:B------:R-:W2:Y:S01]  /*18850*/  LDL.LU.64 R8, [R1+0x830] ;  /* 0x0008300001087983 */ /* 0x000ea20000300a00 */
        /* <DEDUP_REMOVED lines=9> */
[----:B------:R-:W-:-:S02]  /*188f0*/  IMAD.MOV.U32 R24, RZ, RZ, R29 ;  /* 0x000000ffff187224 */ /* 0x000fc400078e001d */
[----:B---3--:R-:W-:-:S07]  /*18900*/  IMAD.MOV.U32 R25, RZ, RZ, R3 ;  /* 0x000000ffff197224 */ /* 0x008fce00078e0003 */
[----:B------:R-:W-:Y:S01]  /*18910*/  HMMA.16816.F32.BF16 R24, R20, R24, R12 ;  /* 0x000000181418723c */ /* 0x000fe2000004180c */
[----:B--2---:R-:W-:Y:S01]  /*18920*/  STL.64 [R1+0x3130], R10 ;  /* 0x0031300a01007387 */ /* 0x004fe20000100a00 */
[----:B------:R0:W-:Y:S03]  /*18930*/  STL.64 [R1+0x3128], R8 ;  /* 0x0031280801007387 */ /* 0x0001e60000100a00 */
[----:B0-----:R-:W2:Y:S01]  /*18940*/  LDL.LU.64 R8, [R1+0x860] ;  /* 0x0008600001087983 */ /* 0x001ea20000300a00 */
[----:B------:R-:W3:Y:S03]  /*18950*/  LDL.LU.64 R10, [R1+0x868] ;  /* 0x00086800010a7983 */ /* 0x000ee60000300a00 */
[----:B---3--:R-:W-:Y:S01]  /*18960*/  STL.64 [R1+0x3148], R10 ;  /* 0x0031480a01007387 */ /* 0x008fe20000100a00 */
[----:B--2---:R0:W-:Y:S03]  /*18970*/  STL.64 [R1+0x3140], R8 ;  /* 0x0031400801007387 */ /* 0x0041e60000100a00 */
[----:B0-----:R-:W2:Y:S01]  /*18980*/  LDL.LU.64 R8, [R1+0x870] ;  /* 0x0008700001087983 */ /* 0x001ea20000300a00 */
[----:B------:R-:W2:Y:S02]  /*18990*/  LDL.LU.64 R10, [R1+0x878] ;  /* 0x00087800010a7983 */ /* 0x000ea40000300a00 */
[----:B------:R-:W-:Y:S02]  /*189a0*/  STL.64 [R1+0x30d0], R6 ;  /* 0x0030d00601007387 */ /* 0x000fe40000100a00 */
[----:B------:R-:W-:Y:S01]  /*189b0*/  STL.64 [R1+0x30c8], R4 ;  /* 0x0030c80401007387 */ /* 0x000fe20000100a00 */
[----:B------:R-:W3:Y:S01]  /*189c0*/  LDL.LU.64 R14, [R1+0x3180] ;  /* 0x00318000010e7983 */ /* 0x000ee20000300a00 */
[----:B------:R-:W3:Y:S03]  /*189d0*/  LDL.LU.64 R12, [R1+0x3178] ;  /* 0x00317800010c7983 */ /* 0x000ee60000300a00 */
[----:B------:R-:W-:Y:S02]  /*189e0*/  STL.64 [R1+0x8b0], R24 ;  /* 0x0008b01801007387 */ /* 0x000fe40000100a00 */
[----:B------:R0:W-:Y:S02]  /*189f0*/  STL.64 [R1+0x8b8], R26 ;  /* 0x0008b81a01007387 */ /* 0x0001e40000100a00 */
[----:B0-----:R-:W2:Y:S01]  /*18a00*/  LDL.LU.64 R26, [R1+0x3170] ;  /* 0x00317000011a7983 */ /* 0x001ea20000300a00 */
[----:B------:R-:W2:Y:S02]  /*18a10*/  LDL.LU.64 R24, [R1+0x3168] ;  /* 0x0031680001187983 */ /* 0x000ea40000300a00 */
[----:B------:R-:W-:-:S02]  /*18a20*/  IMAD.MOV.U32 R4, RZ, RZ, R2 ;  /* 0x000000ffff047224 */ /* 0x000fc400078e0002 */
[----:B------:R-:W-:-:S07]  /*18a30*/  IMAD.MOV.U32 R5, RZ, RZ, R0 ;  /* 0x000000ffff057224 */ /* 0x000fce00078e0000 */
[C---:B--2---:R-:W-:Y:S01]  /*18a40*/  HMMA.16816.F32.BF16 R4, R20.reuse, R4, R24 ;  /* 0x000000041404723c */ /* 0x044fe20000041818 */
[----:B------:R-:W3:Y:S11]  /*18a50*/  LDL.LU.64 R24, [R1+0x3160] ;  /* 0x0031600001187983 */ /* 0x000ef60000300a00 */
[----:B------:R-:W-:Y:S11]  /*18a60*/  @!UPT UIADD3 URZ, URZ, URZ, URZ ;  /* 0x0000003f3f3ff290 */ /* 0x000ff6000fffe03f */
[----:B------:R0:W-:Y:S01]  /*18a70*/  STL.64 [R1+0x8a0], R4 ;  /* 0x0008a00401007387 */ /* 0x0001e20000100a00 */
[----:B------:R1:W-:Y:S03]  /*18a80*/  STL.64 [R1+0x8a8], R6 ;  /* 0x0008a80601007387 */ /* 0x0003e60000100a00 */
[----:B0-----:R-:W2:Y:S01]  /*18a90*/  LDL.LU.64 R4, [R1+0x820] ;  /* 0x0008200001047983 */ /* 0x001ea20000300a00 */
[----:B-1----:R-:W2:Y:S01]  /*18aa0*/  LDL.LU.64 R6, [R1+0x828] ;  /* 0x0008280001067983 */ /* 0x002ea20000300a00 */
[C---:B---3--:R-:W-:Y:S02]  /*18ab0*/  HMMA.16816.F32.BF16 R24, R20.reuse, R24, R12 ;  /* 0x000000181418723c */ /* 0x048fe4000004180c */
[----:B------:R-:W3:Y:S11]  /*18ac0*/  LDL.LU.64 R12, [R1+0x3158] ;  /* 0x00315800010c7983 */ /* 0x000ef60000300a00 */
[----:B------:R-:W-:Y:S10]  /*18ad0*/  @!UPT UIADD3 URZ, URZ, URZ, URZ ;  /* 0x0000003f3f3ff290 */ /* 0x000ff4000fffe03f */
[----:B------:R0:W-:Y:S01]  /*18ae0*/  STL.64 [R1+0x890], R24 ;  /* 0x0008901801007387 */ /* 0x0001e20000100a00 */
[----:B------:R1:W-:Y:S03]  /*18af0*/  STL.64 [R1+0x898], R26 ;  /* 0x0008981a01007387 */ /* 0x0003e60000100a00 */
[----:B0-----:R-:W4:Y:S01]  /*18b00*/  LDL.LU.64 R24, [R1+0x3150] ;  /* 0x0031500001187983 */ /* 0x001f220000300a00 */
[C---:B---3--:R-:W-:Y:S08]  /*18b10*/  HMMA.16816.F32.BF16 R12, R20.reuse, R12, R8 ;  /* 0x0000000c140c723c */ /* 0x048ff00000041808 */
[C---:B----4-:R-:W-:Y:S01]  /*18b20*/  HMMA.16816.F32.BF16 R16, R20.reuse, R24, R16 ;  /* 0x000000181410723c */ /* 0x050fe20000041810 */
[----:B------:R-:W3:Y:S01]  /*18b30*/  LDL.LU.64 R24, [R1+0x810] ;  /* 0x0008100001187983 */ /* 0x000ee20000300a00 */
[----:B-1----:R-:W3:Y:S11]  /*18b40*/  LDL.LU.64 R26, [R1+0x818] ;  /* 0x00081800011a7983 */ /* 0x002ef60000300a00 */
[----:B------:R-:W-:Y:S10]  /*18b50*/  @!UPT UIADD3 URZ, URZ, URZ, URZ ;  /* 0x0000003f3f3ff290 */ /* 0x000ff4000fffe03f */
[----:B------:R0:W-:Y:S01]  /*18b60*/  STL.64 [R1+0x880], R16 ;  /* 0x0008801001007387 */ /* 0x0001e20000100a00 */
[----:B------:R1:W-:Y:S03]  /*18b70*/  STL.64 [R1+0x888], R18 ;  /* 0x0008881201007387 */ /* 0x0003e60000100a00 */
[----:B0-----:R-:W4:Y:S01]  /*18b80*/  LDL.LU.64 R16, [R1+0x800] ;  /* 0x0008000001107983 */ /* 0x001f220000300a00 */
[----:B-1----:R-:W4:Y:S02]  /*18b90*/  LDL.LU.64 R18, [R1+0x808] ;  /* 0x0008080001127983 */ /* 0x002f240000300a00 */
[----:B------:R-:W2:Y:S02]  /*18ba0*/  LDL.LU.64 R10, [R1+0x3148] ;  /* 0x00314800010a7983 */ /* 0x000ea40000300a00 */
[----:B------:R-:W2:Y:S01]  /*18bb0*/  LDL.LU.64 R8, [R1+0x3140] ;  /* 0x0031400001087983 */ /* 0x000ea20000300a00 */
        /* <DEDUP_REMOVED lines=11> */
[----:B------:R-:W-:Y:S02]  /*18c70*/  IMAD.MOV.U32 R3, RZ, RZ, R12 ;  /* 0x000000ffff037224 */ /* 0x000fe400078e000c */
[----:B------:R-:W-:Y:S11]  /*18c80*/  IMAD.MOV.U32 R0, RZ, RZ, R13 ;  /* 0x000000ffff007224 */ /* 0x000ff600078e000d */
[----:B------:R-:W-:Y:S09]  /*18c90*/  @!UPT UIADD3 URZ, URZ, URZ, URZ ;  /* 0x0000003f3f3ff290 */ /* 0x000ff2000fffe03f */
[----:B------:R-:W-:Y:S01]  /*18ca0*/  STL.64 [R1+0x850], R8 ;  /* 0x0008500801007387 */ /* 0x000fe20000100a00 */
[----:B------:R0:W-:Y:S03]  /*18cb0*/  STL.64 [R1+0x858], R10 ;  /* 0x0008580a01007387 */ /* 0x0001e60000100a00 */
[----:B0-----:R-:W2:Y:S01]  /*18cc0*/  LDL.LU.64 R10, [R1+0x3118] ;  /* 0x00311800010a7983 */ /* 0x001ea20000300a00 */
[----:B------:R-:W2:Y:S02]  /*18cd0*/  LDL.LU.64 R8, [R1+0x3110] ;  /* 0x0031100001087983 */ /* 0x000ea40000300a00 */
[----:B------:R-:W2:Y:S02]  /*18ce0*/  LDL.LU.64 R12, [R1+0x3108] ;  /* 0x00310800010c7983 */ /* 0x000ea40000300a00 */
[C---:B--2---:R-:W-:Y:S01]  /*18cf0*/  HMMA.16816.F32.BF16 R12, R20.reuse, R12, R8 ;  /* 0x0000000c140c723c */ /* 0x044fe20000041808 */
[----:B------:R-:W2:Y:S01]  /*18d00*/  LDL.LU.64 R10, [R1+0x3100] ;  /* 0x00310000010a7983 */ /* 0x000ea20000300a00 */
[----:B------:R-:W2:Y:S11]  /*18d10*/  LDL.LU.64 R8, [R1+0x30f8] ;  /* 0x0030f80001087983 */ /* 0x000eb60000300a00 */
[----:B------:R-:W-:Y:S10]  /*18d20*/  @!UPT UIADD3 URZ, URZ, URZ, URZ ;  /* 0x0000003f3f3ff290 */ /* 0x000ff4000fffe03f */
        /* <DEDUP_REMOVED lines=13> */
[----:B0-----:R-:W3:Y:S01]  /*18e00*/  LDL.LU.64 R12, [R1+0xa0] ;  /* 0x0000a000010c7983 */ /* 0x001ee20000300a00 */
[C---:B--2---:R-:W-:Y:S11]  /*18e10*/  HMMA.16816.F32.BF16 R4, R20.reuse, R8, R4 ;  /* 0x000000081404723c */ /* 0x044ff60000041804 */
[----:B------:R-:W-:Y:S11]  /*18e20*/  @!UPT UIADD3 URZ, URZ, URZ, URZ ;  /* 0x0000003f3f3ff290 */ /* 0x000ff6000fffe03f */
[----:B------:R-:W-:Y:S01]  /*18e30*/  @!UPT UIADD3 URZ, URZ, URZ, URZ ;  /* 0x0000003f3f3ff290 */ /* 0x000fe2000fffe03f */
[----:B------:R-:W-:Y:S01]  /*18e40*/  STL.64 [R1+0x820], R4 ;  /* 0x0008200401007387 */ /* 0x000fe20000100a00 */
[----:B------:R0:W-:Y:S03]  /*18e50*/  STL.64 [R1+0x828], R6 ;  /* 0x0008280601007387 */ /* 0x0001e60000100a00 */
[----:B0-----:R-:W2:Y:S01]  /*18e60*/  LDL.LU.64 R6, [R1+0x30d0] ;  /* 0x0030d00001067983 */ /* 0x001ea20000300a00 */
[----:B------:R-:W3:Y:S02]  /*18e70*/  LDL.LU.64 R4, [R1+0x30c8] ;  /* 0x0030c80001047983 */ /* 0x000ee40000300a00 */
[----:B------:R-:W-:Y:S02]  /*18e80*/  STL.64 [R1+0x3018], R10 ;  /* 0x0030180a01007387 */ /* 0x000fe40000100a00 */
[----:B------:R0:W-:Y:S02]  /*18e90*/  STL.64 [R1+0x3010], R8 ;  /* 0x0030100801007387 */ /* 0x0001e40000100a00 */
[----:B0-----:R-:W2:Y:S01]  /*18ea0*/  LDL.LU.64 R8, [R1+0xb0] ;  /* 0x0000b00001087983 */ /* 0x001ea20000300a00 */
[C---:B---3--:R-:W-:Y:S11]  /*18eb0*/  HMMA.16816.F32.BF16 R24, R20.reuse, R4, R24 ;  /* 0x000000041418723c */ /* 0x048ff60000041818 */
[----:B------:R-:W-:Y:S11]  /*18ec0*/  @!UPT UIADD3 URZ, URZ, URZ, URZ ;  /* 0x0000003f3f3ff290 */ /* 0x000ff6000fffe03f */
[----:B------:R-:W-:Y:S01]  /*18ed0*/  @!UPT UIADD3 URZ, URZ, URZ, URZ ;  /* 0x0000003f3f3ff290 */ /* 0x000fe2000fffe03f */
[----:B------:R0:W-:Y:S01]  /*18ee0*/  STL.64 [R1+0x810], R24 ;  /* 0x0008101801007387 */ /* 0x0001e20000100a00 */
[----:B------:R4:W-:Y:S03]  /*18ef0*/  STL.64 [R1+0x818], R26 ;  /* 0x0008181a01007387 */ /* 0x0009e60000100a00 */
[----:B0-----:R-:W4:Y:S01]  /*18f00*/  LDL.LU.64 R24, [R1+0x30c0] ;  /* 0x0030c00001187983 */ /* 0x001f220000300a00 */
[----:B------:R-:W-:Y:S01]  /*18f10*/  STL.64 [R1+0x3000], R4 ;  /* 0x0030000401007387 */ /* 0x000fe20000100a00 */
[----:B----4-:R-:W-:Y:S02]  /*18f20*/  HMMA.16816.F32.BF16 R24, R20, R24, R16 ;  /* 0x000000181418723c */ /* 0x010fe40000041810 */
[----:B------:R-:W3:Y:S01]  /*18f30*/  LDL.LU.64 R18, [R1+0x30b8] ;  /* 0x0030b80001127983 */ /* 0x000ee20000300a00 */
[----:B------:R-:W3:Y:S02]  /*18f40*/  LDL.LU.64 R16, [R1+0x30b0] ;  /* 0x0030b00001107983 */ /* 0x000ee40000300a00 */
[----:B------:R-:W4:Y:S02]  /*18f50*/  LDL.LU.64 R20, [R1+0x7e0] ;  /* 0x0007e00001147983 */ /* 0x000f240000300a00 */
[----:B------:R-:W4:Y:S11]  /*18f60*/  LDL.LU.64 R22, [R1+0x7e8] ;  /* 0x0007e80001167983 */ /* 0x000f360000300a00 */
[----:B------:R-:W-:Y:S05]  /*18f70*/  @!UPT UIADD3 URZ, URZ, URZ, URZ ;  /* 0x0000003f3f3ff290 */ /* 0x000fea000fffe03f */
[----:B------:R-:W-:Y:S01]  /*18f80*/  STL.64 [R1+0x800], R24 ;  /* 0x0008001801007387 */ /* 0x000fe20000100a00 */
[----:B------:R-:W-:Y:S02]  /*18f90*/  STL.64 [R1+0x808], R26 ;  /* 0x0008081a01007387 */ /* 0x000fe40000100a00 */
[----:B------:R-:W0:Y:S02]  /*18fa0*/  LDSM.16.MT88.4 R24, [R28+0x380] ;  /* 0x000380001c18783b */ /* 0x000e240000004200 */
[----:B0-----:R-:W-:Y:S02]  /*18fb0*/  STL [R1+0x300c], R25 ;  /* 0x00300c1901007387 */ /* 0x001fe40000100800 */
[----:B------:R-:W-:Y:S02]  /*18fc0*/  STL [R1+0x3008], R26 ;  /* 0x0030081a01007387 */ /* 0x000fe40000100800 */
[----:B------:R-:W-:Y:S02]  /*18fd0*/  STL [R1+0x2fec], R27 ;  /* 0x002fec1b01007387 */ /* 0x000fe40000100800 */
[----:B------:R0:W-:Y:S02]  /*18fe0*/  STL [R1+0x30a8], R24 ;  /* 0x0030a81801007387 */ /* 0x0001e40000100800 */
[----:B0-----:R-:W3:Y:S01]  /*18ff0*/  LDL.LU.64 R24, [R1+0x7f0] ;  /* 0x0007f00001187983 */ /* 0x001ee20000300a00 */
[----:B------:R-:W3:Y:S02]  /*19000*/  LDL.LU.64 R26, [R1+0x7f8] ;  /* 0x0007f800011a7983 */ /* 0x000ee40000300a00 */
[----:B------:R-:W-:Y:S02]  /*19010*/  STL [R1+0x2fe8], R28 ;  /* 0x002fe81c01007387 */ /* 0x000fe40000100800 */
[----:B--2---:R-:W-:-:S02]  /*19020*/  IMAD.MOV.U32 R29, RZ, RZ, R8 ;  /* 0x000000ffff1d7224 */ /* 0x004fc400078e0008 */
[----:B------:R-:W-:Y:S01]  /*19030*/  IMAD.MOV.U32 R2, RZ, RZ, R9 ;  /* 0x000000ffff027224 */ /* 0x000fe200078e0009 */
[C---:B---3--:R-:W-:Y:S11]  /*19040*/  HMMA.16816.F32.BF16 R24, R16.reuse, R8, R24 ;  /* 0x000000081018723c */ /* 0x048ff60000041818 */
[----:B------:R-:W-:Y:S11]  /*19050*/  @!UPT UIADD3 URZ, URZ, URZ, URZ ;  /* 0x0000003f3f3ff290 */ /* 0x000ff6000fffe03f */
[----:B------:R-:W-:Y:S01]  /*19060*/  @!UPT UIADD3 URZ, URZ, URZ, URZ ;  /* 0x0000003f3f3ff290 */ /* 0x000fe2000fffe03f */
[----:B------:R-:W-:Y:S01]  /*19070*/  STL.64 [R1+0x7f0], R24 ;  /* 0x0007f01801007387 */ /* 0x000fe20000100a00 */
[----:B------:R-:W-:Y:S02]  /*19080*/  STL.64 [R1+0x7f8], R26 ;  /* 0x0007f81a01007387 */ /* 0x000fe40000100a00 */
[----:B------:R-:W2:Y:S02]  /*19090*/  LDL.LU.64 R8, [R1+0x40] ;  /* 0x0000400001087983 */ /* 0x000ea40000300a00 */
[----:B--2---:R0:W-:Y:S04]  /*190a0*/  STL.64 [R1+0x3068], R8 ;  /* 0x0030680801007387 */ /* 0x0041e80000100a00 */
[----:B0-----:R-:W2:Y:S04]  /*190b0*/  LDL.LU.64 R8, [R1+0x60] ;  /* 0x0000600001087983 */ /* 0x001ea80000300a00 */
[----:B--2---:R0:W-:Y:S04]  /*190c0*/  STL.64 [R1+0x3078], R8 ;  /* 0x0030780801007387 */ /* 0x0041e80000100a00 */
[----:B0-----:R-:W2:Y:S04]  /*190d0*/  LDL R8, [R1+0x70] ;  /* 0x0000700001087983 */ /* 0x001ea80000100800 */
[----:B------:R-:W2:Y:S04]  /*190e0*/  LDL R9, [R1+0x74] ;  /* 0x0000740001097983 */ /* 0x000ea80000100800 */
[----:B--2---:R4:W-:Y:S02]  /*190f0*/  STL.64 [R1+0x3090], R8 ;  /* 0x0030900801007387 */ /* 0x0049e40000100a00 */
[C---:B----4-:R-:W-:Y:S11]  /*19100*/  HMMA.16816.F32.BF16 R8, R16.reuse, R12, R20 ;  /* 0x0000000c1008723c */ /* 0x050ff60000041814 */
[----:B------:R-:W-:Y:S11]  /*19110*/  @!UPT UIADD3 URZ, URZ, URZ, URZ ;  /* 0x0000003f3f3ff290 */ /* 0x000ff6000fffe03f */
[----:B------:R-:W-:Y:S01]  /*19120*/  @!UPT UIADD3 URZ, URZ, URZ, URZ ;  /* 0x0000003f3f3ff290 */ /* 0x000fe2000fffe03f */
[----:B------:R0:W-:Y:S01]  /*19130*/  STL.64 [R1+0x7e0], R8 ;  /* 0x0007e00801007387 */ /* 0x0001e20000100a00 */
[----:B------:R1:W-:Y:S02]  /*19140*/  STL.64 [R1+0x7e8], R10 ;  /* 0x0007e80a01007387 */ /* 0x0003e40000100a00 */
[----:B------:R-:W2:Y:S02]  /*19150*/  LDL.LU.64 R24, [R1+0x7d0] ;  /* 0x0007d00001187983 */ /* 0x000ea40000300a00 */
[----:B------:R-:W2:Y:S01]  /*19160*/  LDL.LU.64 R26, [R1+0x7d8] ;  /* 0x0007d800011a7983 */ /* 0x000ea20000300a00 */
[----:B0-----:R-:W3:Y:S01]  /*19170*/  LDL.LU.64 R8, [R1+0x7c0] ;  /* 0x0007c00001087983 */ /* 0x001ee20000300a00 */
[----:B-1----:R-:W4:Y:S02]  /*19180*/  LDL.LU.64 R10, [R1+0x7c8] ;  /* 0x0007c800010a7983 */ /* 0x002f240000300a00 */
[----:B------:R-:W-:Y:S02]  /*19190*/  IMAD.MOV.U32 R21, RZ, RZ, R12 ;  /* 0x000000ffff157224 */ /* 0x000fe400078e000c */
[----:B------:R-:W-:Y:S01]  /*191a0*/  IMAD.MOV.U32 R20, RZ, RZ, R13 ;  /* 0x000000ffff147224 */ /* 0x000fe200078e000d */
[----:B----4-:R-:W-:Y:S01]  /*191b0*/  STL.64 [R1+0x30a0], R10 ;  /* 0x0030a00a01007387 */ /* 0x010fe20000100a00 */
[----:B---3--:R0:W-:Y:S03]  /*191c0*/  STL.64 [R1+0x3098], R8 ;  /* 0x0030980801007387 */ /* 0x0081e60000100a00 */
[----:B0-----:R-:W2:Y:S01]  /*191d0*/  LDL.LU.64 R8, [R1+0x90] ;  /* 0x0000900001087983 */ /* 0x001ea20000300a00 */
[----:B------:R0:W-:Y:S03]  /*191e0*/  STL.64 [R1+0x3070], R20 ;  /* 0x0030701401007387 */ /* 0x0001e60000100a00 */
[----:B0-----:R-:W3:Y:S01]  /*191f0*/  LDL.LU.64 R20, [R1+0x7a0] ;  /* 0x0007a00001147983 */ /* 0x001ee20000300a00 */
[----:B------:R-:W4:Y:S03]  /*19200*/  LDL.LU.64 R22, [R1+0x7a8] ;  /* 0x0007a80001167983 */ /* 0x000f260000300a00 */
[----:B----4-:R-:W-:Y:S01]  /*19210*/  STL.64 [R1+0x3088], R22 ;  /* 0x0030881601007387 */ /* 0x010fe20000100a00 */
[----:B---3--:R0:W-:Y:S03]  /*19220*/  STL.64 [R1+0x3080], R20 ;  /* 0x0030801401007387 */ /* 0x0081e60000100a00 */
[----:B0-----:R-:W3:Y:S01]  /*19230*/  LDL.LU.64 R20, [R1+0x7b0] ;  /* 0x0007b00001147983 */ /* 0x001ee20000300a00 */
[----:B------:R-:W3:Y:S02]  /*19240*/  LDL.LU.64 R22, [R1+0x7b8] ;  /* 0x0007b80001167983 */ /* 0x000ee40000300a00 */
[----:B------:R-:W4:Y:S01]  /*19250*/  LDL.LU.64 R4, [R1+0x20] ;  /* 0x0000200001047983 */ /* 0x000f220000300a00 */
[----:B--2---:R-:W-:Y:S01]  /*19260*/  HMMA.16816.F32.BF16 R24, R16, R8, R24 ;  /* 0x000000081018723c */ /* 0x004fe20000041818 */
[----:B----4-:R0:W-:Y:S04]  /*19270*/  STL.64 [R1+0x3058], R4 ;  /* 0x0030580401007387 */ /* 0x0101e80000100a00 */
[----:B0-----:R-:W2:Y:S04]  /*19280*/  LDL R4, [R1+0x30] ;  /* 0x0000300001047983 */ /* 0x001ea80000100800 */
[----:B------:R-:W2:Y:S01]  /*19290*/  LDL R5, [R1+0x34] ;  /* 0x0000340001057983 */ /* 0x000ea20000100800 */
[----:B------:R-:W4:Y:S03]  /*192a0*/  LDL.LU.64 R12, [R1] ;  /* 0x00000000010c7983 */ /* 0x000f260000300a00 */
[----:B----4-:R-:W-:Y:S10]  /*192b0*/  STL.64 [R1+0x3040], R12 ;  /* 0x0030400c01007387 */ /* 0x010ff40000100a00 */
[----:B------:R0:W-:Y:S02]  /*192c0*/  STL.64 [R1+0x7d0], R24 ;  /* 0x0007d01801007387 */ /* 0x0001e40000100a00 */
[----:B------:R1:W-:Y:S01]  /*192d0*/  STL.64 [R1+0x7d8], R26 ;  /* 0x0007d81a01007387 */ /* 0x0003e20000100a00 */
[----:B0-----:R-:W4:Y:S01]  /*192e0*/  LDL.LU R24, [R1+0x30a8] ;  /* 0x0030a80001187983 */ /* 0x001f220000300800 */
[----:B------:R-:W-:-:S02]  /*192f0*/  IMAD.MOV.U32 R25, RZ, RZ, R8 ;  /* 0x000000ffff197224 */ /* 0x000fc400078e0008 */
[----:B-1----:R-:W-:Y:S02]  /*19300*/  IMAD.MOV.U32 R26, RZ, RZ, R9 ;  /* 0x000000ffff1a7224 */ /* 0x002fe400078e0009 */
[----:B------:R-:W2:Y:S01]  /*19310*/  LDL.LU.64 R10, [R1+0x30a0] ;  /* 0x0030a000010a7983 */ /* 0x000ea20000300a00 */
[----:B------:R-:W2:Y:S01]  /*19320*/  LDL.LU.64 R8, [R1+0x3098] ;  /* 0x0030980001087983 */ /* 0x000ea20000300a00 */
[----:B------:R-:W-:Y:S02]  /*19330*/  IMAD.MOV.U32 R12, RZ, RZ, R7 ;  /* 0x000000ffff0c7224 */ /* 0x000fe400078e0007 */
[----:B------:R-:W-:-:S07]  /*19340*/  IMAD.MOV.U32 R13, RZ, RZ, R6 ;  /* 0x000000ffff0d7224 */ /* 0x000fce00078e0006 */
[----:B--2---:R-:W-:Y:S01]  /*19350*/  HMMA.16816.F32.BF16 R12, R16, R12, R8 ;  /* 0x0000000c100c723c */ /* 0x004fe20000041808 */
[----:B------:R-:W3:Y:S11]  /*19360*/  LDL.LU.64 R8, [R1+0x3090] ;  /* 0x0030900001087983 */ /* 0x000ef60000300a00 */
[----:B------:R-:W-:Y:S11]  /*19370*/  @!UPT UIADD3 URZ, URZ, URZ, URZ ;  /* 0x0000003f3f3ff290 */ /* 0x000ff6000fffe03f */
[----:B------:R0:W-:Y:S01]  /*19380*/  STL.64 [R1+0x7c0], R12 ;  /* 0x0007c00c01007387 */ /* 0x0001e20000100a00 */
[----:B------:R-:W-:Y:S02]  /*19390*/  STL.64 [R1+0x7c8], R14 ;  /* 0x0007c80e01007387 */ /* 0x000fe40000100a00 */
[----:B0-----:R-:W-:Y:S02]  /*193a0*/  IMAD.MOV.U32 R12, RZ, RZ, R3 ;  /* 0x000000ffff0c7224 */ /* 0x001fe400078e0003 */
[----:B------:R-:W-:-:S05]  /*193b0*/  IMAD.MOV.U32 R13, RZ, RZ, R0 ;  /* 0x000000ffff0d7224 */ /* 0x000fca00078e0000 */
[----:B------:R0:W-:Y:S04]  /*193c0*/  STL.64 [R1+0x3060], R12 ;  /* 0x0030600c01007387 */ /* 0x0001e80000100a00 */
[----:B0-----:R-:W2:Y:S01]  /*193d0*/  LDL.LU.64 R12, [R1+0x50] ;  /* 0x00005000010c7983 */ /* 0x001ea20000300a00 */
[C---:B---3--:R-:W-:Y:S03]  /*193e0*/  HMMA.16816.F32.BF16 R8, R16.reuse, R8, R20 ;  /* 0x000000081008723c */ /* 0x048fe60000041814 */
[----:B------:R-:W3:Y:S01]  /*193f0*/  LDL.LU.64 R22, [R1+0x3088] ;  /* 0x0030880001167983 */ /* 0x000ee20000300a00 */
[----:B------:R-:W3:Y:S11]  /*19400*/  LDL.LU.64 R20, [R1+0x3080] ;  /* 0x0030800001147983 */ /* 0x000ef60000300a00 */
[----:B------:R-:W-:Y:S08]  /*19410*/  @!UPT UIADD3 URZ, URZ, URZ, URZ ;  /* 0x0000003f3f3ff290 */ /* 0x000ff0000fffe03f */
[----:B------:R0:W-:Y:S01]  /*19420*/  STL.64 [R1+0x7b0], R8 ;  /* 0x0007b00801007387 */ /* 0x0001e20000100a00 */
[----:B------:R-:W-:Y:S03]  /*19430*/  STL.64 [R1+0x7b8], R10 ;  /* 0x0007b80a01007387 */ /* 0x000fe60000100a00 */
[----:B0-----:R-:W3:Y:S02]  /*19440*/  LDL.LU.64 R8, [R1+0x3078] ;  /* 0x0030780001087983 */ /* 0x001ee40000300a00 */
[----:B---3--:R-:W-:Y:S11]  /*19450*/  HMMA.16816.F32.BF16 R20, R16, R8, R20 ;  /* 0x000000081014723c */ /* 0x008ff60000041814 */
[----:B------:R-:W-:Y:S11]  /*19460*/  @!UPT UIADD3 URZ, URZ, URZ, URZ ;  /* 0x0000003f3f3ff290 */ /* 0x000ff6000fffe03f */
[----:B------:R-:W-:Y:S01]  /*19470*/  @!UPT UIADD3 URZ, URZ, URZ, URZ ;  /* 0x0000003f3f3ff290 */ /* 0x000fe2000fffe03f */
[----:B------:R0:W-:Y:S01]  /*19480*/  STL.64 [R1+0x7a0], R20 ;  /* 0x0007a01401007387 */ /* 0x0001e20000100a00 */
[----:B------:R1:W-:Y:S03]  /*19490*/  STL.64 [R1+0x7a8], R22 ;  /* 0x0007a81601007387 */ /* 0x0003e60000100a00 */
[----:B0-----:R-:W3:Y:S01]  /*194a0*/  LDL.LU.64 R20, [R1+0x3070] ;  /* 0x0030700001147983 */ /* 0x001ee20000300a00 */
[----:B-1----:R-:W-:Y:S02]  /*194b0*/  IMAD.MOV.U32 R23, RZ, RZ, R8 ;  /* 0x000000ffff177224 */ /* 0x002fe400078e0008 */
[----:B------:R-:W-:Y:S02]  /*194c0*/  IMAD.MOV.U32 R22, RZ, RZ, R9 ;  /* 0x000000ffff167224 */ /* 0x000fe400078e0009 */
[----:B------:R-:W2:Y:S03]  /*194d0*/  LDL.LU.64 R8, [R1+0x3068] ;  /* 0x0030680001087983 */ /* 0x000ea60000300a00 */
[----:B------:R-:W-:Y:S01]  /*194e0*/  STL.64 [R1+0x2ff8], R22 ;  /* 0x002ff81601007387 */ /* 0x000fe20000100a00 */
[----:B---3--:R0:W-:Y:S04]  /*194f0*/  STL.64 [R1+0x2ff0], R20 ;  /* 0x002ff01401007387 */ /* 0x0081e80000100a00 */
[----:B0-----:R-:W3:Y:S01]  /*19500*/  LDL.LU.64 R20, [R1+0x790] ;  /* 0x0007900001147983 */ /* 0x001ee20000300a00 */
[----:B------:R-:W3:Y:S02]  /*19510*/  LDL.LU.64 R22, [R1+0x798] ;  /* 0x0007980001167983 */ /* 0x000ee40000300a00 */
[----:B--2---:R-:W-:-:S02]  /*19520*/  IMAD.MOV.U32 R27, RZ, RZ, R12 ;  /* 0x000000ffff1b7224 */ /* 0x004fc400078e000c */
[----:B------:R-:W-:Y:S01]  /*19530*/  IMAD.MOV.U32 R28, RZ, RZ, R13 ;  /* 0x000000ffff1c7224 */ /* 0x000fe200078e000d */
[C---:B---3--:R-:W-:Y:S11]  /*19540*/  HMMA.16816.F32.BF16 R20, R16.reuse, R12, R20 ;  /* 0x0000000c1014723c */ /* 0x048ff60000041814 */
[----:B------:R-:W-:Y:S11]  /*19550*/  @!UPT UIADD3 URZ, URZ, URZ, URZ ;  /* 0x0000003f3f3ff290 */ /* 0x000ff6000fffe03f */
[----:B------:R-:W-:Y:S01]  /*19560*/  @!UPT UIADD3 URZ, URZ, URZ, URZ ;  /* 0x0000003f3f3ff290 */ /* 0x000fe2000fffe03f */
[----:B------:R0:W-:Y:S01]  /*19570*/  STL.64 [R1+0x790], R20 ;  /* 0x0007901401007387 */ /* 0x0001e20000100a00 */
[----:B------:R1:W-:Y:S02]  /*19580*/  STL.64 [R1+0x798], R22 ;  /* 0x0007981601007387 */ /* 0x0003e40000100a00 */
[----:B------:R-:W2:Y:S02]  /*19590*/  LDL.LU.64 R12, [R1+0x750] ;  /* 0x00075000010c7983 */ /* 0x000ea40000300a00 */
[----:B------:R-:W2:Y:S01]  /*195a0*/  LDL.LU.64 R14, [R1+0x758] ;  /* 0x00075800010e7983 */ /* 0x000ea20000300a00 */
[----:B0-----:R-:W3:Y:S01]  /*195b0*/  LDL.LU.64 R20, [R1+0x700] ;  /* 0x0007000001147983 */ /* 0x001ee20000300a00 */
[----:B-1----:R-:W3:Y:S02]  /*195c0*/  LDL.LU.64 R22, [R1+0x708] ;  /* 0x0007080001167983 */ /* 0x002ee40000300a00 */
[----:B------:R-:W-:Y:S02]  /*195d0*/  STL.64 [R1+0x3038], R26 ;  /* 0x0030381a01007387 */ /* 0x000fe40000100a00 */
[----:B----4-:R0:W-:Y:S02]  /*195e0*/  STL.64 [R1+0x3030], R24 ;  /* 0x0030301801007387 */ /* 0x0101e40000100a00 */
[----:B0-----:R-:W4:Y:S01]  /*195f0*/  LDL.LU.64 R24, [R1+0x780] ;  /* 0x0007800001187983 */ /* 0x001f220000300a00 */
[----:B------:R-:W4:Y:S02]  /*19600*/  LDL.LU.64 R26, [R1+0x788] ;  /* 0x00078800011a7983 */ /* 0x000f240000300a00 */
[C---:B----4-:R-:W-:Y:S11]  /*19610*/  HMMA.16816.F32.BF16 R24, R16.reuse, R8, R24 ;  /* 0x000000081018723c */ /* 0x050ff60000041818 */
[----:B------:R-:W-:Y:S11]  /*19620*/  @!UPT UIADD3 URZ, URZ, URZ, URZ ;  /* 0x0000003f3f3ff290 */ /* 0x000ff6000fffe03f */
[----:B------:R-:W-:Y:S01]  /*19630*/  @!UPT UIADD3 URZ, URZ, URZ, URZ ;  /* 0x0000003f3f3ff290 */ /* 0x000fe2000fffe03f */
[----:B------:R0:W-:Y:S01]  /*19640*/  STL.64 [R1+0x770], R24 ;  /* 0x0007701801007387 */ /* 0x0001e20000100a00 */
[----:B------:R1:W-:Y:S03]  /*19650*/  STL.64 [R1+0x778], R26 ;  /* 0x0007781a01007387 */ /* 0x0003e60000100a00 */
[----:B0-----:R-:W4:Y:S01]  /*19660*/  LDL.LU.64 R24, [R1+0x6b0] ;  /* 0x0006b00001187983 */ /* 0x001f220000300a00 */
[----:B-1----:R-:W3:Y:S01]  /*19670*/  LDL.LU.64 R26, [R1+0x6b8] ;  /* 0x0006b800011a7983 */ /* 0x002ee20000300a00 */
[C---:B--2---:R-:W-:Y:S01]  /*19680*/  HMMA.16816.F32.BF16 R4, R16.reuse, R4, R12 ;  /* 0x000000041004723c */ /* 0x044fe2000004180c */
[----:B------:R-:W-:Y:S02]  /*19690*/  IMAD.MOV.U32 R3, RZ, RZ, R9 ;  /* 0x000000ffff037224 */ /* 0x000fe400078e0009 */
[----:B------:R-:W-:Y:S01]  /*196a0*/  IMAD.MOV.U32 R0, RZ, RZ, R8 ;  /* 0x000000ffff007224 */ /* 0x000fe200078e0008 */
[----:B---3--:R-:W-:Y:S01]  /*196b0*/  STL.64 [R1+0x3050], R26 ;  /* 0x0030501a01007387 */ /* 0x008fe20000100a00 */
[----:B----4-:R0:W-:Y:S03]  /*196c0*/  STL.64 [R1+0x3048], R24 ;  /* 0x0030481801007387 */ /* 0x0101e60000100a00 */
[----:B0-----:R-:W2:Y:S01]  /*196d0*/  LDL.LU.64 R24, [R1+0x6e0] ;  /* 0x0006e00001187983 */ /* 0x001ea20000300a00 */
[----:B------:R-:W2:Y:S02]  /*196e0*/  LDL.LU.64 R26, [R1+0x6e8] ;  /* 0x0006e800011a7983 */ /* 0x000ea40000300a00 */
[----:B------:R-:W3:Y:S02]  /*196f0*/  LDL.LU.64 R8, [R1+0x6a0] ;  /* 0x0006a00001087983 */ /* 0x000ee40000300a00 */
[----:B------:R-:W3:Y:S01]  /*19700*/  LDL.LU.64 R10, [R1+0x6a8] ;  /* 0x0006a800010a7983 */ /* 0x000ee20000300a00 */
[----:B------:R-:W-:Y:S01]  /*19710*/  STL [R1+0x2fcc], R3 ;  /* 0x002fcc0301007387 */ /* 0x000fe20000100800 */
[----:B------:R-:W-:Y:S02]  /*19720*/  STL [R1+0x2fc8], R0 ;  /* 0x002fc80001007387 */ /* 0x000fe40000100800 */
[----:B------:R-:W2:Y:S06]  /*19730*/  LDL.LU.64 R12, [R1+0x3060] ;  /* 0x00306000010c7983 */ /* 0x000eac0000300a00 */
[----:B------:R0:W-:Y:S01]  /*19740*/  STL.64 [R1+0x760], R4 ;  /* 0x0007600401007387 */ /* 0x0001e20000100a00 */
[----:B------:R1:W-:Y:S04]  /*19750*/  STL.64 [R1+0x768], R6 ;  /* 0x0007680601007387 */ /* 0x0003e80000100a00 */
[----:B0-----:R-:W4:Y:S01]  /*19760*/  LDL.LU.64 R4, [R1+0x3058] ;  /* 0x0030580001047983 */ /* 0x001f220000300a00 */
[C---:B--2---:R-:W-:Y:S08]  /*19770*/  HMMA.16816.F32.BF16 R12, R16.reuse, R12, R24 ;  /* 0x0000000c100c723c */ /* 0x044ff00000041818 */
[----:B----4-:R-:W-:Y:S01]  /*19780*/  HMMA.16816.F32.BF16 R20, R16, R4, R20 ;  /* 0x000000041014723c */ /* 0x010fe20000041814 */
[----:B------:R-:W-:-:S02]  /*19790*/  IMAD.MOV.U32 R3, RZ, RZ, R4 ;  /* 0x000000ffff037224 */ /* 0x000fc400078e0004 */
[----:B------:R-:W-:Y:S11]  /*197a0*/  IMAD.MOV.U32 R0, RZ, RZ, R5 ;  /* 0x000000ffff007224 */ /* 0x000ff600078e0005 */
[----:B------:R-:W-:Y:S09]  /*197b0*/  @!UPT UIADD3 URZ, URZ, URZ, URZ ;  /* 0x0000003f3f3ff290 */ /* 0x000ff2000fffe03f */
[----:B------:R0:W-:Y:S01]  /*197c0*/  STL.64 [R1+0x750], R20 ;  /* 0x0007501401007387 */ /* 0x0001e20000100a00 */
[----:B------:R2:W-:Y:S02]  /*197d0*/  STL.64 [R1+0x758], R22 ;  /* 0x0007581601007387 */ /* 0x0005e40000100a00 */
[----:B------:R-:W4:Y:S02]  /*197e0*/  LDL.LU.64 R4, [R1+0x690] ;  /* 0x0006900001047983 */ /* 0x000f240000300a00 */
[----:B-1----:R-:W4:Y:S01]  /*197f0*/  LDL.LU.64 R6, [R1+0x698] ;  /* 0x0006980001067983 */ /* 0x002f220000300a00 */
[----:B0-----:R-:W3:Y:S01]  /*19800*/  LDL.LU.64 R20, [R1+0x680] ;  /* 0x0006800001147983 */ /* 0x001ee20000300a00 */
[----:B--2---:R-:W2:Y:S02]  /*19810*/  LDL.LU.64 R22, [R1+0x688] ;  /* 0x0006880001167983 */ /* 0x004ea40000300a00 */
[----:B------:R-:W-:Y:S02]  /*19820*/  STL [R1+0x2fdc], R0 ;  /* 0x002fdc0001007387 */ /* 0x000fe40000100800 */
[----:B------:R-:W-:Y:S01]  /*19830*/  STL [R1+0x2fd8], R3 ;  /* 0x002fd80301007387 */ /* 0x000fe20000100800 */
[----:B------:R-:W2:Y:S01]  /*19840*/  LDL.LU.64 R26, [R1+0x3050] ;  /* 0x00305000011a7983 */ /* 0x000ea20000300a00 */
[----:B------:R-:W2:Y:S02]  /*19850*/  LDL.LU.64 R24, [R1+0x3048] ;  /* 0x0030480001187983 */ /* 0x000ea40000300a00 */
[----:B------:R0:W-:Y:S02]  /*19860*/  STL.64 [R1+0x740], R12 ;  /* 0x0007400c01007387 */ /* 0x0001e40000100a00 */
[----:B------:R-:W-:Y:S01]  /*19870*/  STL.64 [R1+0x748], R14 ;  /* 0x0007480e01007387 */ /* 0x000fe20000100a00 */
[----:B0-----:R-:W2:Y:S02]  /*19880*/  LDL.LU.64 R12, [R1+0x3040] ;  /* 0x00304000010c7983 */ /* 0x001ea40000300a00 */
[----:B--2---:R-:W-:Y:S01]  /*19890*/  HMMA.16816.F32.BF16 R24, R16, R12, R24 ;  /* 0x0000000c1018723c */ /* 0x004fe20000041818 */
[----:B------:R-:W-:-:S02]  /*198a0*/  IMAD.MOV.U32 R0, RZ, RZ, R12 ;  /* 0x000000ffff007224 */ /* 0x000fc400078e000c */
[----:B------:R-:W-:Y:S11]  /*198b0*/  IMAD.MOV.U32 R3, RZ, RZ, R13 ;  /* 0x000000ffff037224 */ /* 0x000ff600078e000d */
[----:B------:R-:W-:Y:S09]  /*198c0*/  @!UPT UIADD3 URZ, URZ, URZ, URZ ;  /* 0x0000003f3f3ff290 */ /* 0x000ff2000fffe03f */
[----:B------:R-:W-:Y:S01]  /*198d0*/  STL.64 [R1+0x730], R24 ;  /* 0x0007301801007387 */ /* 0x000fe20000100a00 */
[----:B------:R0:W-:Y:S03]  /*198e0*/  STL.64 [R1+0x738], R26 ;  /* 0x0007381a01007387 */ /* 0x0001e60000100a00 */
[----:B0-----:R-:W2:Y:S01]  /*198f0*/  LDL.LU.64 R26, [R1+0x3038] ;  /* 0x00303800011a7983 */ /* 0x001ea20000300a00 */
[----:B------:R-:W2:Y:S02]  /*19900*/  LDL.LU.64 R24, [R1+0x3030] ;  /* 0x0030300001187983 */ /* 0x000ea40000300a00 */
[----:B------:R-:W2:Y:S02]  /*19910*/  LDL.LU.64 R14, [R1+0x3028] ;  /* 0x00302800010e7983 */ /* 0x000ea40000300a00 */
[----:B------:R-:W3:Y:S02]  /*19920*/  LDL.LU.64 R12, [R1+0x3020] ;  /* 0x00302000010c7983 */ /* 0x000ee40000300a00 */
[----:B---3--:R-:W-:Y:S11]  /*19930*/  HMMA.16816.F32.BF16 R8, R16, R12, R8 ;  /* 0x0000000c1008723c */ /* 0x008ff60000041808 */
[----:B------:R-:W-:Y:S11]  /*19940*/  @!UPT UIADD3 URZ, URZ, URZ, URZ ;  /* 0x0000003f3f3ff290 */ /* 0x000ff6000fffe03f */
[----:B------:R-:W-:Y:S01]  /*19950*/  @!UPT UIADD3 URZ, URZ, URZ, URZ ;  /* 0x0000003f3f3ff290 */ /* 0x000fe2000fffe03f */
[----:B------:R-:W-:Y:S01]  /*19960*/  STL.64 [R1+0x700], R8 ;  /* 0x0007000801007387 */ /* 0x000fe20000100a00 */
[----:B------:R0:W-:Y:S03]  /*19970*/  STL.64 [R1+0x708], R10 ;  /* 0x0007080a01007387 */ /* 0x0001e60000100a00 */
[----:B0-----:R-:W3:Y:S01]  /*19980*/  LDL.LU.64 R10, [R1+0x3018] ;  /* 0x00301800010a7983 */ /* 0x001ee20000300a00 */
[----:B------:R-:W4:Y:S02]  /*19990*/  LDL.LU.64 R8, [R1+0x3010] ;  /* 0x0030100001087983 */ /* 0x000f240000300a00 */
[----:B--2---:R-:W-:Y:S02]  /*199a0*/  STL.64 [R1+0x2f40], R14 ;  /* 0x002f400e01007387 */ /* 0x004fe40000100a00 */
[----:B------:R0:W-:Y:S02]  /*199b0*/  STL.64 [R1+0x2f38], R12 ;  /* 0x002f380c01007387 */ /* 0x0001e40000100a00 */
[----:B0-----:R-:W-:-:S02]  /*199c0*/  IMAD.MOV.U32 R12, RZ, RZ, R25 ;  /* 0x000000ffff0c7224 */ /* 0x001fc400078e0019 */
[----:B------:R-:W-:Y:S01]  /*199d0*/  IMAD.MOV.U32 R13, RZ, RZ, R26 ;  /* 0x000000ffff0d7224 */ /* 0x000fe200078e001a */
[----:B------:R-:W2:Y:S01]  /*199e0*/  LDL.LU R25, [R1+0x300c] ;  /* 0x00300c0001197983 */ /* 0x000ea20000300800 */
[----:B------:R-:W2:Y:S03]  /*199f0*/  LDL.LU R26, [R1+0x3008] ;  /* 0x00300800011a7983 */ /* 0x000ea60000300800 */
[----:B------:R0:W-:Y:S04]  /*19a00*/  STL.64 [R1+0x2fe0], R12 ;  /* 0x002fe00c01007387 */ /* 0x0001e80000100a00 */
[----:B0-----:R-:W2:Y:S01]  /*19a10*/  LDL.LU.64 R12, [R1+0xd0] ;  /* 0x0000d000010c7983 */ /* 0x001ea20000300a00 */
[----:B----4-:R-:W-:Y:S11]  /*19a20*/  HMMA.16816.F32.BF16 R4, R16, R8, R4 ;  /* 0x000000081004723c */ /* 0x010ff60000041804 */
[----:B------:R-:W-:Y:S11]  /*19a30*/  @!UPT UIADD3 URZ, URZ, URZ, URZ ;  /* 0x0000003f3f3ff290 */ /* 0x000ff6000fffe03f */
[----:B------:R-:W-:Y:S01]  /*19a40*/  @!UPT UIADD3 URZ, URZ, URZ, URZ ;  /* 0x0000003f3f3ff290 */ /* 0x000fe2000fffe03f */
[----:B------:R0:W-:Y:S01]  /*19a50*/  STL.64 [R1+0x6e0], R4 ;  /* 0x0006e00401007387 */ /* 0x0001e20000100a00 */
[----:B------:R-:W-:Y:S03]  /*19a60*/  STL.64 [R1+0x6e8], R6 ;  /* 0x0006e80601007387 */ /* 0x000fe60000100a00 */
[----:B0-----:R-:W4:Y:S01]  /*19a70*/  LDL.LU.64 R4, [R1+0x3000] ;  /* 0x0030000001047983 */ /* 0x001f220000300a00 */
[----:B---3--:R-:W-:Y:S02]  /*19a80*/  STL.64 [R1+0x2f50], R10 ;  /* 0x002f500a01007387 */ /* 0x008fe40000100a00 */
[----:B------:R0:W-:Y:S02]  /*19a90*/  STL.64 [R1+0x2f48], R8 ;  /* 0x002f480801007387 */ /* 0x0001e40000100a00 */
[----:B0-----:R-:W3:Y:S01]  /*19aa0*/  LDL.LU.64 R8, [R1+0x670] ;  /* 0x0006700001087983 */ /* 0x001ee20000300a00 */
[----:B------:R-:W3:Y:S02]  /*19ab0*/  LDL.LU.64 R10, [R1+0x678] ;  /* 0x00067800010a7983 */ /* 0x000ee40000300a00 */
[----:B--2---:R-:W-:-:S02]  /*19ac0*/  IMAD.MOV.U32 R7, RZ, RZ, R12 ;  /* 0x000000ffff077224 */ /* 0x004fc400078e000c */
[----:B------:R-:W-:Y:S01]  /*19ad0*/  IMAD.MOV.U32 R6, RZ, RZ, R13 ;  /* 0x000000ffff067224 */ /* 0x000fe200078e000d */
[C---:B----4-:R-:W-:Y:S08]  /*19ae0*/  HMMA.16816.F32.BF16 R20, R16.reuse, R4, R20 ;  /* 0x000000041014723c */ /* 0x050ff00000041814 */
[----:B---3--:R-:W-:Y:S11]  /*19af0*/  HMMA.16816.F32.BF16 R8, R16, R12, R8 ;  /* 0x0000000c1008723c */ /* 0x008ff60000041808 */
[----:B------:R-:W-:Y:S04]  /*19b00*/  @!UPT UIADD3 URZ, URZ, URZ, URZ ;  /* 0x0000003f3f3ff290 */ /* 0x000fe8000fffe03f */
[----:B------:R-:W-:Y:S01]  /*19b10*/  STL.64 [R1+0x6b0], R20 ;  /* 0x0006b01401007387 */ /* 0x000fe20000100a00 */
[----:B------:R0:W-:Y:S03]  /*19b20*/  STL.64 [R1+0x6b8], R22 ;  /* 0x0006b81601007387 */ /* 0x0001e60000100a00 */
[----:B0-----:R-:W2:Y:S01]  /*19b30*/  LDL.LU.64 R22, [R1+0x2ff8] ;  /* 0x002ff80001167983 */ /* 0x001ea20000300a00 */
[----:B------:R-:W3:Y:S03]  /*19b40*/  LDL.LU.64 R20, [R1+0x2ff0] ;  /* 0x002ff00001147983 */ /* 0x000ee60000300a00 */
[----:B------:R0:W-:Y:S02]  /*19b50*/  STL.64 [R1+0x6a0], R8 ;  /* 0x0006a00801007387 */ /* 0x0001e40000100a00 */
[----:B------:R-:W-:Y:S01]  /*19b60*/  STL.64 [R1+0x6a8], R10 ;  /* 0x0006a80a01007387 */ /* 0x000fe20000100a00 */
[----:B------:R-:W4:Y:S01]  /*19b70*/  LDL.LU.64 R12, [R1+0x620] ;  /* 0x00062000010c7983 */ /* 0x000f220000300a00 */
[----:B------:R-:W4:Y:S02]  /*19b80*/  LDL.LU.64 R14, [R1+0x628] ;  /* 0x00062800010e7983 */ /* 0x000f240000300a00 */
[----:B0-----:R-:W-:-:S02]  /*19b90*/  IMAD.MOV.U32 R8, RZ, RZ, R27 ;  /* 0x000000ffff087224 */ /* 0x001fc400078e001b */
[----:B------:R-:W-:Y:S01]  /*19ba0*/  IMAD.MOV.U32 R9, RZ, RZ, R28 ;  /* 0x000000ffff097224 */ /* 0x000fe200078e001c */
[----:B------:R-:W4:Y:S01]  /*19bb0*/  LDL.LU R27, [R1+0x2fec] ;  /* 0x002fec00011b7983 */ /* 0x000f220000300800 */
[----:B------:R-:W3:Y:S03]  /*19bc0*/  LDL.LU R28, [R1+0x2fe8] ;  /* 0x002fe800011c7983 */ /* 0x000ee60000300800 */
[----:B------:R0:W-:Y:S04]  /*19bd0*/  STL.64 [R1+0x2fc0], R8 ;  /* 0x002fc00801007387 */ /* 0x0001e80000100a00 */
[----:B0-----:R-:W4:Y:S01]  /*19be0*/  LDL.LU.64 R8, [R1+0x5a0] ;  /* 0x0005a00001087983 */ /* 0x001f220000300a00 */
[----:B------:R-:W4:Y:S02]  /*19bf0*/  LDL.LU.64 R10, [R1+0x5a8] ;  /* 0x0005a800010a7983 */ /* 0x000f240000300a00 */
[----:B--2---:R-:W-:-:S02]  /*19c00*/  IMAD.MOV.U32 R16, RZ, RZ, R23 ;  /* 0x000000ffff107224 */ /* 0x004fc400078e0017 */
[----:B------:R-:W-:-:S05]  /*19c10*/  IMAD.MOV.U32 R17, RZ, RZ, R22 ;  /* 0x000000ffff117224 */ /* 0x000fca00078e0016 */
[----:B------:R3:W-:Y:S02]  /*19c20*/  STL.64 [R1+0x2fd0], R16 ;  /* 0x002fd01001007387 */ /* 0x0007e40000100a00 */
[----:B---3--:R-:W-:Y:S02]  /*19c30*/  IMAD.MOV.U32 R16, RZ, RZ, R21 ;  /* 0x000000ffff107224 */ /* 0x008fe400078e0015 */
[----:B------:R-:W-:Y:S02]  /*19c40*/  IMAD.MOV.U32 R17, RZ, RZ, R20 ;  /* 0x000000ffff117224 */ /* 0x000fe400078e0014 */
[----:B------:R-:W0:Y:S04]  /*19c50*/  LDSM.16.MT88.4 R20, [R28+0x4000] ;  /* 0x004000001c14783b */ /* 0x000e280000004200 */
[----:B------:R-:W-:Y:S01]  /*19c60*/  STL.64 [R1+0x2f60], R6 ;  /* 0x002f600601007387 */ /* 0x000fe20000100a00 */
[----:B------:R1:W-:Y:S03]  /*19c70*/  STL.64 [R1+0x2f58], R4 ;  /* 0x002f580401007387 */ /* 0x0003e60000100a00 */
[----:B-1----:R-:W2:Y:S01]  /*19c80*/  LDL.LU.64 R4, [R1+0x5d0] ;  /* 0x0005d00001047983 */ /* 0x002ea20000300a00 */
[----:B------:R-:W2:Y:S03]  /*19c90*/  LDL.LU.64 R6, [R1+0x5d8] ;  /* 0x0005d80001067983 */ /* 0x000ea60000300a00 */
[----:B0-----:R-:W-:Y:S01]  /*19ca0*/  STL.64 [R1+0x2f20], R22 ;  /* 0x002f201601007387 */ /* 0x001fe20000100a00 */
[----:B------:R0:W-:Y:S02]  /*19cb0*/  STL.64 [R1+0x2f18], R20 ;  /* 0x002f181401007387 */ /* 0x0001e40000100a00 */
[----:B0-----:R-:W-:-:S02]  /*19cc0*/  IMAD.MOV.U32 R20, RZ, RZ, R29 ;  /* 0x000000ffff147224 */ /* 0x001fc400078e001d */
[----:B------:R-:W-:-:S07]  /*19cd0*/  IMAD.MOV.U32 R21, RZ, RZ, R2 ;  /* 0x000000ffff157224 */ /* 0x000fce00078e0002 */
[C---:B----4-:R-:W-:Y:S01]  /*19ce0*/  HMMA.16816.F32.BF16 R20, R24.reuse, R20, R12 ;  /* 0x000000141814723c */ /* 0x050fe2000004180c */
[----:B------:R-:W3:Y:S11]  /*19cf0*/  LDL.LU.64 R12, [R1+0x2fe0] ;  /* 0x002fe000010c7983 */ /* 0x000ef60000300a00 */
[----:B------:R-:W-:Y:S11]  /*19d00*/  @!UPT UIADD3 URZ, URZ, URZ, URZ ;  /* 0x0000003f3f3ff290 */ /* 0x000ff6000fffe03f */
[----:B------:R-:W-:Y:S01]  /*19d10*/  @!UPT UIADD3 URZ, URZ, URZ, URZ ;  /* 0x0000003f3f3ff290 */ /* 0x000fe2000fffe03f */
[----:B------:R-:W-:Y:S02]  /*19d20*/  IMAD.MOV.U32 R2, RZ, RZ, R23 ;  /* 0x000000ffff027224 */ /* 0x000fe400078e0017 */
[----:B------:R-:W-:Y:S01]  /*19d30*/  IMAD.MOV.U32 R29, RZ, RZ, R22 ;  /* 0x000000ffff1d7224 */ /* 0x000fe200078e0016 */
[----:B------:R-:W-:Y:S02]  /*19d40*/  STL.64 [R1+0x690], R20 ;  /* 0x0006901401007387 */ /* 0x000fe40000100a00 */
[----:B------:R-:W-:Y:S02]  /*19d50*/  STL [R1+0x2714], R2 ;  /* 0x0027140201007387 */ /* 0x000fe40000100800 */
[----:B------:R-:W-:Y:S01]  /*19d60*/  STL [R1+0x2710], R29 ;  /* 0x0027101d01007387 */ /* 0x000fe20000100800 */
[C---:B--2---:R-:W-:Y:S11]  /*19d70*/  HMMA.16816.F32.BF16 R16, R24.reuse, R16, R4 ;  /* 0x000000101810723c */ /* 0x044ff60000041804 */
[----:B------:R-:W-:Y:S11]  /*19d80*/  @!UPT UIADD3 URZ, URZ, URZ, URZ ;  /* 0x0000003f3f3ff290 */ /* 0x000ff6000fffe03f */
[----:B------:R-:W-:Y:S01]  /*19d90*/  @!UPT UIADD3 URZ, URZ, URZ, URZ ;  /* 0x0000003f3f3ff290 */ /* 0x000fe2000fffe03f */
[----:B------:R0:W-:Y:S01]  /*19da0*/  STL.64 [R1+0x680], R16 ;  /* 0x0006801001007387 */ /* 0x0001e20000100a00 */
[----:B------:R1:W-:Y:S01]  /*19db0*/  STL.64 [R1+0x688], R18 ;  /* 0x0006881201007387 */ /* 0x0003e20000100a00 */
[----:B---3--:R-:W-:Y:S07]  /*19dc0*/  HMMA.16816.F32.BF16 R4, R24, R12, R8 ;  /* 0x0000000c1804723c */ /* 0x008fee0000041808 */
[----:B------:R-:W-:Y:S02]  /*19dd0*/  IMAD.MOV.U32 R12, RZ, RZ, R0 ;  /* 0x000000ffff0c7224 */ /* 0x000fe400078e0000 */
[----:B------:R-:W-:Y:S11]  /*19de0*/  IMAD.MOV.U32 R13, RZ, RZ, R3 ;  /* 0x000000ffff0d7224 */ /* 0x000ff600078e0003 */
[----:B------:R-:W-:Y:S03]  /*19df0*/  @!UPT UIADD3 URZ, URZ, URZ, URZ ;  /* 0x0000003f3f3ff290 */ /* 0x000fe6000fffe03f */
[----:B------:R2:W-:Y:S01]  /*19e00*/  STL.64 [R1+0x670], R4 ;  /* 0x0006700401007387 */ /* 0x0005e20000100a00 */
[----:B0-----:R-:W3:Y:S02]  /*19e10*/  LDL.LU.64 R16, [R1+0x530] ;  /* 0x0005300001107983 */ /* 0x001ee40000300a00 */
[----:B-1----:R-:W3:Y:S02]  /*19e20*/  LDL.LU.64 R18, [R1+0x538] ;  /* 0x0005380001127983 */ /* 0x002ee40000300a00 */
[----:B------:R-:W4:Y:S01]  /*19e30*/  LDL.LU R0, [R1+0x2fdc] ;  /* 0x002fdc0001007983 */ /* 0x000f220000300800 */
[----:B------:R-:W3:Y:S01]  /*19e40*/  LDL.LU R3, [R1+0x2fd8] ;  /* 0x002fd80001037983 */ /* 0x000ee20000300800 */
[----:B------:R-:W3:Y:S02]  /*19e50*/  LDL.LU.64 R8, [R1+0x4f0] ;  /* 0x0004f00001087983 */ /* 0x000ee40000300a00 */
[----:B------:R-:W3:Y:S02]  /*19e60*/  LDL.LU.64 R10, [R1+0x4f8] ;  /* 0x0004f800010a7983 */ /* 0x000ee40000300a00 */
[----:B------:R0:W-:Y:S01]  /*19e70*/  STL.64 [R1+0x2f68], R12 ;  /* 0x002f680c01007387 */ /* 0x0001e20000100a00 */
[----:B--2---:R-:W2:Y:S01]  /*19e80*/  LDL.LU R4, [R1+0x10] ;  /* 0x0000100001047983 */ /* 0x004ea20000300800 */
[----:B------:R-:W2:Y:S02]  /*19e90*/  LDL.LU R5, [R1+0x14] ;  /* 0x0000140001057983 */ /* 0x000ea40000300800 */
[----:B------:R-:W3:Y:S02]  /*19ea0*/  LDL.LU.64 R20, [R1+0x4d0] ;  /* 0x0004d00001147983 */ /* 0x000ee40000300a00 */
[----:B------:R-:W3:Y:S01]  /*19eb0*/  LDL.LU.64 R22, [R1+0x4d8] ;  /* 0x0004d80001167983 */ /* 0x000ee20000300a00 */
[----:B0-----:R-:W3:Y:S01]  /*19ec0*/  LDL.LU.64 R12, [R1+0x490] ;  /* 0x00049000010c7983 */ /* 0x001ee20000300a00 */
[----:B------:R-:W3:Y:S03]  /*19ed0*/  LDL.LU.64 R14, [R1+0x498] ;  /* 0x00049800010e7983 */ /* 0x000ee60000300a00 */
[----:B--2---:R0:W-:Y:S04]  /*19ee0*/  STL.64 [R1+0x2f70], R4 ;  /* 0x002f700401007387 */ /* 0x0041e80000100a00 */
[----:B0-----:R-:W3:Y:S01]  /*19ef0*/  LDL.LU R4, [R1+0x80] ;  /* 0x0000800001047983 */ /* 0x001ee20000300800 */
[----:B------:R-:W3:Y:S02]  /*19f00*/  LDL.LU R5, [R1+0x84] ;  /* 0x0000840001057983 */ /* 0x000ee40000300800 */
[----:B------:R-:W-:-:S02]  /*19f10*/  IMAD.MOV.U32 R2, RZ, RZ, R6 ;  /* 0x000000ffff027224 */ /* 0x000fc400078e0006 */
[----:B------:R-:W-:-:S05]  /*19f20*/  IMAD.MOV.U32 R29, RZ, RZ, R7 ;  /* 0x000000ffff1d7224 */ /* 0x000fca00078e0007 */
[----:B------:R-:W-:Y:S01]  /*19f30*/  STL [R1+0x271c], R29 ;  /* 0x00271c1d01007387 */ /* 0x000fe20000100800 */
[----:B------:R-:W-:Y:S01]  /*19f40*/  STL [R1+0x2718], R2 ;  /* 0x0027180201007387 */ /* 0x000fe20000100800 */
[C---:B---3--:R-:W-:Y:S02]  /*19f50*/  HMMA.16816.F32.BF16 R4, R24.reuse, R4, R16 ;  /* 0x000000041804723c */ /* 0x048fe40000041810 */
[----:B------:R-:W2:Y:S11]  /*19f60*/  LDL.LU.64 R16, [R1+0x2fd0] ;  /* 0x002fd00001107983 */ /* 0x000eb60000300a00 */
[----:B------:R-:W-:Y:S10]  /*19f70*/  @!UPT UIADD3 URZ, URZ, URZ, URZ ;  /* 0x0000003f3f3ff290 */ /* 0x000ff4000fffe03f */
[----:B------:R0:W-:Y:S01]  /*19f80*/  STL.64 [R1+0x620], R4 ;  /* 0x0006200401007387 */ /* 0x0001e20000100a00 */
[----:B------:R-:W-:Y:S02]  /*19f90*/  STL.64 [R1+0x628], R6 ;  /* 0x0006280601007387 */ /* 0x000fe40000100a00 */
[----:B0-----:R-:W-:Y:S02]  /*19fa0*/  IMAD.MOV.U32 R4, RZ, RZ, R3 ;  /* 0x000000ffff047224 */ /* 0x001fe400078e0003 */
[----:B----4-:R-:W-:Y:S01]  /*19fb0*/  IMAD.MOV.U32 R5, RZ, RZ, R0 ;  /* 0x000000ffff057224 */ /* 0x010fe200078e0000 */
[----:B------:R-:W3:Y:S01]  /*19fc0*/  LDL.LU R3, [R1+0x2fcc] ;  /* 0x002fcc0001037983 */ /* 0x000ee20000300800 */
[----:B------:R-:W4:Y:S03]  /*19fd0*/  LDL.LU R0, [R1+0x2fc8] ;  /* 0x002fc80001007983 */ /* 0x000f260000300800 */
[----:B------:R0:W-:Y:S04]  /*19fe0*/  STL.64 [R1+0x2f88], R4 ;  /* 0x002f880401007387 */ /* 0x0001e80000100a00 */
[----:B0-----:R-:W2:Y:S01]  /*19ff0*/  LDL.LU R4, [R1+0x70] ;  /* 0x0000700001047983 */ /* 0x001ea20000300800 */
[----:B------:R-:W2:Y:S02]  /*1a000*/  LDL.LU R5, [R1+0x74] ;  /* 0x0000740001057983 */ /* 0x000ea40000300800 */
[C---:B--2---:R-:W-:Y:S01]  /*1a010*/  HMMA.16816.F32.BF16 R4, R24.reuse, R4, R8 ;  /* 0x000000041804723c */ /* 0x044fe20000041808 */
[----:B------:R-:W2:Y:S11]  /*1a020*/  LDL.LU.64 R8, [R1+0x2fc0] ;  /* 0x002fc00001087983 */ /* 0x000eb60000300a00 */
[----:B------:R-:W-:Y:S11]  /*1a030*/  @!UPT UIADD3 URZ, URZ, URZ, URZ ;  /* 0x0000003f3f3ff290 */ /* 0x000ff6000fffe03f */
[----:B------:R0:W-:Y:S04]  /*1a040*/  STL.64 [R1+0x5d0], R4 ;  /* 0x0005d00401007387 */ /* 0x0001e80000100a00 */
[----:B0-----:R-:W3:Y:S01]  /*1a050*/  LDL.LU R4, [R1+0x30] ;  /* 0x0000300001047983 */ /* 0x001ee20000300800 */
[----:B------:R-:W3:Y:S01]  /*1a060*/  LDL.LU R5, [R1+0x34] ;  /* 0x0000340001057983 */ /* 0x000ee20000300800 */
[----:B------:R-:W-:Y:S01]  /*1a070*/  HMMA.16816.F32.BF16 R16, R24, R16, R20 ;  /* 0x000000101810723c */ /* 0x000fe20000041814 */
[----:B------:R-:W-:Y:S02]  /*1a080*/  IMAD.MOV.U32 R2, RZ, RZ, R7 ;  /* 0x000000ffff027224 */ /* 0x000fe400078e0007 */
[----:B------:R-:W-:-:S05]  /*1a090*/  IMAD.MOV.U32 R29, RZ, RZ, R6 ;  /* 0x000000ffff1d7224 */ /* 0x000fca00078e0006 */
[----:B--2---:R-:W-:Y:S01]  /*1a0a0*/  HMMA.16816.F32.BF16 R8, R24, R8, R12 ;  /* 0x000000081808723c */ /* 0x004fe2000004180c */
[----:B---3--:R4:W-:Y:S01]  /*1a0b0*/  STL.64 [R1+0x2fa0], R4 ;  /* 0x002fa00401007387 */ /* 0x0089e20000100a00 */
[----:B------:R-:W-:Y:S02]  /*1a0c0*/  STL [R1+0x2724], R2 ;  /* 0x0027240201007387 */ /* 0x000fe40000100800 */
[----:B------:R-:W-:Y:S02]  /*1a0d0*/  STL [R1+0x2720], R29 ;  /* 0x0027201d01007387 */ /* 0x000fe40000100800 */
[----:B----4-:R-:W-:Y:S02]  /*1a0e0*/  IMAD.MOV.U32 R4, RZ, RZ, R0 ;  /* 0x000000ffff047224 */ /* 0x010fe400078e0000 */
[----:B------:R-:W2:Y:S07]  /*1a0f0*/  LDL.LU R0, [R1+0x2fbc] ;  /* 0x002fbc0001007983 */ /* 0x000eae0000300800 */
[----:B------:R-:W-:Y:S02]  /*1a100*/  STL.64 [R1+0x5a0], R16 ;  /* 0x0005a01001007387 */ /* 0x000fe40000100a00 */
[----:B------:R-:W-:Y:S02]  /*1a110*/  STL.64 [R1+0x5a8], R18 ;  /* 0x0005a81201007387 */ /* 0x000fe40000100a00 */
[----:B------:R-:W-:Y:S01]  /*1a120*/  IMAD.MOV.U32 R5, RZ, RZ, R3 ;  /* 0x000000ffff057224 */ /* 0x000fe200078e0003 */
[----:B------:R-:W0:Y:S04]  /*1a130*/  LDSM.16.MT88.4 R16, [R28+0x4080] ;  /* 0x004080001c10783b */ /* 0x000e280000004200 */
[----:B------:R-:W3:Y:S01]  /*1a140*/  LDL.LU R3, [R1+0x2fb8] ;  /* 0x002fb80001037983 */ /* 0x000ee20000300800 */
[----:B------:R-:W-:Y:S02]  /*1a150*/  STL.64 [R1+0x4f0], R8 ;  /* 0x0004f00801007387 */ /* 0x000fe40000100a00 */
[----:B------:R-:W4:Y:S02]  /*1a160*/  LDL.LU.64 R12, [R1+0x420] ;  /* 0x00042000010c7983 */ /* 0x000f240000300a00 */
[----:B------:R-:W2:Y:S02]  /*1a170*/  LDL.LU.64 R14, [R1+0x428] ;  /* 0x00042800010e7983 */ /* 0x000ea40000300a00 */
[----:B--2---:R-:W-:Y:S01]  /*1a180*/  STL.64 [R1+0x2f80], R14 ;  /* 0x002f800e01007387 */ /* 0x004fe20000100a00 */
[----:B----4-:R1:W-:Y:S03]  /*1a190*/  STL.64 [R1+0x2f78], R12 ;  /* 0x002f780c01007387 */ /* 0x0103e60000100a00 */
[----:B-1----:R-:W2:Y:S01]  /*1a1a0*/  LDL.LU.64 R12, [R1+0x440] ;  /* 0x00044000010c7983 */ /* 0x002ea20000300a00 */
[----:B------:R-:W4:Y:S03]  /*1a1b0*/  LDL.LU.64 R14, [R1+0x448] ;  /* 0x00044800010e7983 */ /* 0x000f260000300a00 */
[----:B----4-:R-:W-:Y:S01]  /*1a1c0*/  STL.64 [R1+0x2f98], R14 ;  /* 0x002f980e01007387 */ /* 0x010fe20000100a00 */
[----:B--2---:R1:W-:Y:S03]  /*1a1d0*/  STL.64 [R1+0x2f90], R12 ;  /* 0x002f900c01007387 */ /* 0x0043e60000100a00 */
[----:B-1----:R-:W2:Y:S01]  /*1a1e0*/  LDL.LU.64 R12, [R1+0x460] ;  /* 0x00046000010c7983 */ /* 0x002ea20000300a00 */
[----:B------:R-:W4:Y:S02]  /*1a1f0*/  LDL.LU.64 R14, [R1+0x468] ;  /* 0x00046800010e7983 */ /* 0x000f240000300a00 */
[----:B------:R-:W-:-:S02]  /*1a200*/  IMAD.MOV.U32 R29, RZ, RZ, R11 ;  /* 0x000000ffff1d7224 */ /* 0x000fc400078e000b */
[----:B------:R-:W-:Y:S01]  /*1a210*/  IMAD.MOV.U32 R2, RZ, RZ, R10 ;  /* 0x000000ffff027224 */ /* 0x000fe200078e000a */
[----:B----4-:R-:W-:Y:S01]  /*1a220*/  STL.64 [R1+0x2fb0], R14 ;  /* 0x002fb00e01007387 */ /* 0x010fe20000100a00 */
[----:B--2---:R1:W-:Y:S03]  /*1a230*/  STL.64 [R1+0x2fa8], R12 ;  /* 0x002fa80c01007387 */ /* 0x0043e60000100a00 */
[----:B-1----:R-:W2:Y:S01]  /*1a240*/  LDL.LU.64 R12, [R1+0x480] ;  /* 0x00048000010c7983 */ /* 0x002ea20000300a00 */
[----:B------:R-:W2:Y:S02]  /*1a250*/  LDL.LU.64 R14, [R1+0x488] ;  /* 0x00048800010e7983 */ /* 0x000ea40000300a00 */
[----:B------:R-:W4:Y:S02]  /*1a260*/  LDL.LU.64 R8, [R1+0x410] ;  /* 0x0004100001087983 */ /* 0x000f240000300a00 */
[----:B------:R-:W4:Y:S01]  /*1a270*/  LDL.LU.64 R10, [R1+0x418] ;  /* 0x00041800010a7983 */ /* 0x000f220000300a00 */
[----:B------:R-:W3:Y:S01]  /*1a280*/  LDL.LU.64 R20, [R1+0x2f0] ;  /* 0x0002f00001147983 */ /* 0x000ee20000300a00 */
[----:B------:R-:W3:Y:S02]  /*1a290*/  LDL.LU.64 R22, [R1+0x2f8] ;  /* 0x0002f80001167983 */ /* 0x000ee40000300a00 */
[----:B------:R-:W-:Y:S02]  /*1a2a0*/  STL [R1+0x272c], R29 ;  /* 0x00272c1d01007387 */ /* 0x000fe40000100800 */
[----:B------:R-:W-:Y:S01]  /*1a2b0*/  STL [R1+0x2728], R2 ;  /* 0x0027280201007387 */ /* 0x000fe20000100800 */
[----:B0-----:R-:W-:Y:S01]  /*1a2c0*/  STL.64 [R1+0x2de0], R18 ;  /* 0x002de01201007387 */ /* 0x001fe20000100a00 */
[----:B------:R0:W-:Y:S03]  /*1a2d0*/  STL.64 [R1+0x2dd8], R16 ;  /* 0x002dd81001007387 */ /* 0x0001e60000100a00 */
[----:B0-----:R-:W3:Y:S01]  /*1a2e0*/  LDL.LU R16, [R1+0xad0] ;  /* 0x000ad00001107983 */ /* 0x001ee20000300800 */
[----:B------:R-:W3:Y:S02]  /*1a2f0*/  LDL.LU R17, [R1+0xad4] ;  /* 0x000ad40001117983 */ /* 0x000ee40000300800 */
[----:B------:R-:W3:Y:S02]  /*1a300*/  LDL.LU R18, [R1+0xad8] ;  /* 0x000ad80001127983 */ /* 0x000ee40000300800 */
[----:B------:R-:W3:Y:S01]  /*1a310*/  LDL.LU R19, [R1+0xadc] ;  /* 0x000adc0001137983 */ /* 0x000ee20000300800 */
[C---:B--2---:R-:W-:Y:S01]  /*1a320*/  HMMA.16816.F32.BF16 R4, R24.reuse, R4, R12 ;  /* 0x000000041804723c */ /* 0x044fe2000004180c */
[----:B---3--:R-:W-:Y:S01]  /*1a330*/  STL.64 [R1+0x2f30], R18 ;  /* 0x002f301201007387 */ /* 0x008fe20000100a00 */
[----:B------:R0:W-:Y:S03]  /*1a340*/  STL.64 [R1+0x2f28], R16 ;  /* 0x002f281001007387 */ /* 0x0001e60000100a00 */
[----:B0-----:R-:W2:Y:S01]  /*1a350*/  LDL.LU.64 R16, [R1+0x3f0] ;  /* 0x0003f00001107983 */ /* 0x001ea20000300a00 */
[----:B------:R-:W2:Y:S02]  /*1a360*/  LDL.LU.64 R18, [R1+0x3f8] ;  /* 0x0003f80001127983 */ /* 0x000ea40000300a00 */
[----:B------:R-:W3:Y:S02]  /*1a370*/  LDL.LU.64 R14, [R1+0x2fb0] ;  /* 0x002fb000010e7983 */ /* 0x000ee40000300a00 */
[----:B------:R-:W3:Y:S11]  /*1a380*/  LDL.LU.64 R12, [R1+0x2fa8] ;  /* 0x002fa800010c7983 */ /* 0x000ef60000300a00 */
[----:B------:R-:W-:Y:S02]  /*1a390*/  @!UPT UIADD3 URZ, URZ, URZ, URZ ;  /* 0x0000003f3f3ff290 */ /* 0x000fe4000fffe03f */
        /* <DEDUP_REMOVED lines=18> */
[----:B------:R-:W4:Y:S11]  /*1a4c0*/  LDL.LU.64 R12, [R1+0x2f68] ;  /* 0x002f6800010c7983 */ /* 0x000f360000300a00 */
[----:B------:R-:W-:Y:S10]  /*1a4d0*/  @!UPT UIADD3 URZ, URZ, URZ, URZ ;  /* 0x0000003f3f3ff290 */ /* 0x000ff4000fffe03f */
[----:B------:R-:W-:Y:S01]  /*1a4e0*/  STL.64 [R1+0x460], R4 ;  /* 0x0004600401007387 */ /* 0x000fe20000100a00 */
[----:B------:R0:W-:Y:S03]  /*1a4f0*/  STL.64 [R1+0x468], R6 ;  /* 0x0004680601007387 */ /* 0x0001e60000100a00 */
[----:B0-----:R-:W3:Y:S01]  /*1a500*/  LDL.LU.64 R6, [R1+0x2f60] ;  /* 0x002f600001067983 */ /* 0x001ee20000300a00 */
[----:B------:R-:W2:Y:S01]  /*1a510*/  LDL.LU.64 R4, [R1+0x2f58] ;  /* 0x002f580001047983 */ /* 0x000ea20000300a00 */
        /* <DEDUP_REMOVED lines=8> */
[C---:B--2---:R-:W-:Y:S01]  /*1a5a0*/  HMMA.16816.F32.BF16 R16, R24.reuse, R12, R16 ;  /* 0x0000000c1810723c */ /* 0x044fe20000041810 */
[----:B------:R0:W-:Y:S07]  /*1a5b0*/  STL.64 [R1+0x2ec8], R14 ;  /* 0x002ec80e01007387 */ /* 0x0001ee0000100a00 */
[----:B0-----:R-:W-:Y:S11]  /*1a5c0*/  HMMA.16816.F32.BF16 R12, R24, R8, R20 ;  /* 0x00000008180c723c */ /* 0x001ff60000041814 */
[----:B------:R-:W-:Y:S04]  /*1a5d0*/  @!UPT UIADD3 URZ, URZ, URZ, URZ ;  /* 0x0000003f3f3ff290 */ /* 0x000fe8000fffe03f */
[----:B------:R0:W-:Y:S01]  /*1a5e0*/  STL.64 [R1+0x420], R16 ;  /* 0x0004201001007387 */ /* 0x0001e20000100a00 */
[----:B------:R1:W-:Y:S03]  /*1a5f0*/  STL.64 [R1+0x428], R18 ;  /* 0x0004281201007387 */ /* 0x0003e60000100a00 */
[----:B0-----:R-:W2:Y:S01]  /*1a600*/  LDL.LU.64 R16, [R1+0x210] ;  /* 0x0002100001107983 */ /* 0x001ea20000300a00 */
[----:B-1----:R-:W2:Y:S03]  /*1a610*/  LDL.LU.64 R18, [R1+0x218] ;  /* 0x0002180001127983 */ /* 0x002ea60000300a00 */
[----:B------:R-:W-:Y:S02]  /*1a620*/  STL.64 [R1+0x410], R12 ;  /* 0x0004100c01007387 */ /* 0x000fe40000100a00 */
[----:B------:R0:W-:Y:S01]  /*1a630*/  STL.64 [R1+0x418], R14 ;  /* 0x0004180e01007387 */ /* 0x0001e20000100a00 */
[----:B------:R-:W2:Y:S01]  /*1a640*/  LDL.LU.64 R20, [R1+0xc0] ;  /* 0x0000c00001147983 */ /* 0x000ea20000300a00 */
[----:B------:R-:W2:Y:S02]  /*1a650*/  LDL.LU.64 R22, [R1+0xc8] ;  /* 0x0000c80001167983 */ /* 0x000ea40000300a00 */
[----:B----4-:R1:W-:Y:S01]  /*1a660*/  STL.64 [R1+0x2f10], R10 ;  /* 0x002f100a01007387 */ /* 0x0103e20000100a00 */
[----:B0-----:R-:W4:Y:S04]  /*1a670*/  LDL.64 R14, [R1+0x78] ;  /* 0x00007800010e7983 */ /* 0x001f280000100a00 */
[----:B-1----:R-:W2:Y:S04]  /*1a680*/  LDL.64 R10, [R1+0xb8] ;  /* 0x0000b800010a7983 */ /* 0x002ea80000100a00 */
[----:B----4-:R0:W-:Y:S04]  /*1a690*/  STL.64 [R1+0x2ee0], R14 ;  /* 0x002ee00e01007387 */ /* 0x0101e80000100a00 */
[----:B0-----:R-:W4:Y:S04]  /*1a6a0*/  LDL.64 R14, [R1+0x88] ;  /* 0x00008800010e7983 */ /* 0x001f280000100a00 */
[----:B----4-:R0:W-:Y:S01]  /*1a6b0*/  STL.64 [R1+0x2ee8], R14 ;  /* 0x002ee80e01007387 */ /* 0x0101e20000100a00 */
[----:B------:R-:W4:Y:S02]  /*1a6c0*/  LDL.LU R12, [R1+0x200] ;  /* 0x00020000010c7983 */ /* 0x000f240000300800 */
[----:B------:R-:W4:Y:S01]  /*1a6d0*/  LDL.LU R13, [R1+0x204] ;  /* 0x00020400010d7983 */ /* 0x000f220000300800 */
[----:B0-----:R-:W2:Y:S01]  /*1a6e0*/  LDL.LU R14, [R1+0x208] ;  /* 0x00020800010e7983 */ /* 0x001ea20000300800 */
[----:B------:R-:W2:Y:S03]  /*1a6f0*/  LDL.LU R15, [R1+0x20c] ;  /* 0x00020c00010f7983 */ /* 0x000ea60000300800 */
[----:B--2---:R-:W-:Y:S01]  /*1a700*/  STL.64 [R1+0x2f08], R14 ;  /* 0x002f080e01007387 */ /* 0x004fe20000100a00 */
[----:B----4-:R3:W-:Y:S02]  /*1a710*/  STL.64 [R1+0x2f00], R12 ;  /* 0x002f000c01007387 */ /* 0x0107e40000100a00 */
[----:B---3--:R-:W-:-:S02]  /*1a720*/  IMAD.MOV.U32 R12, RZ, RZ, R7 ;  /* 0x000000ffff0c7224 */ /* 0x008fc400078e0007 */
[----:B------:R-:W-:Y:S02]  /*1a730*/  IMAD.MOV.U32 R13, RZ, RZ, R6 ;  /* 0x000000ffff0d7224 */ /* 0x000fe400078e0006 */
[C---:B------:R-:W-:Y:S08]  /*1a740*/  HMMA.16816.F32.BF16 R4, R24.reuse, R4, R16 ;  /* 0x000000041804723c */ /* 0x040ff00000041810 */
[----:B------:R-:W-:Y:S01]  /*1a750*/  HMMA.16816.F32.BF16 R12, R24, R12, R20 ;  /* 0x0000000c180c723c */ /* 0x000fe20000041814 */
[----:B------:R-:W2:Y:S01]  /*1a760*/  LDL.LU.64 R18, [R1+0x2f30] ;  /* 0x002f300001127983 */ /* 0x000ea20000300a00 */
[----:B------:R-:W2:Y:S11]  /*1a770*/  LDL.LU.64 R16, [R1+0x2f28] ;  /* 0x002f280001107983 */ /* 0x000eb60000300a00 */
[----:B------:R-:W-:Y:S02]  /*1a780*/  @!UPT UIADD3 URZ, URZ, URZ, URZ ;  /* 0x0000003f3f3ff290 */ /* 0x000fe4000fffe03f */
[----:B------:R-:W-:Y:S01]  /*1a790*/  STL.64 [R1+0x3f0], R4 ;  /* 0x0003f00401007387 */ /* 0x000fe20000100a00 */
[----:B------:R0:W-:Y:S03]  /*1a7a0*/  STL.64 [R1+0x3f8], R6 ;  /* 0x0003f80601007387 */ /* 0x0001e60000100a00 */
[----:B0-----:R-:W3:Y:S01]  /*1a7b0*/  LDL.64 R6, [R1+0xa8] ;  /* 0x0000a80001067983 */ /* 0x001ee20000100a00 */
[----:B------:R-:W2:Y:S02]  /*1a7c0*/  LDL.LU.64 R22, [R1+0x2f20] ;  /* 0x002f200001167983 */ /* 0x000ea40000300a00 */
[----:B------:R-:W2:Y:S02]  /*1a7d0*/  LDL.LU.64 R20, [R1+0x2f18] ;  /* 0x002f180001147983 */ /* 0x000ea40000300a00 */
[----:B------:R-:W4:Y:S01]  /*1a7e0*/  LDL.LU R24, [R1+0x1e0] ;  /* 0x0001e00001187983 */ /* 0x000f220000300800 */
[----:B------:R-:W-:Y:S01]  /*1a7f0*/  STL.64 [R1+0x9f0], R12 ;  /* 0x0009f00c01007387 */ /* 0x000fe20000100a00 */
[----:B------:R2:W-:Y:S02]  /*1a800*/  STL.64 [R1+0x9f8], R14 ;  /* 0x0009f80e01007387 */ /* 0x0005e40000100a00 */
[----:B------:R-:W4:Y:S02]  /*1a810*/  LDL.LU R25, [R1+0x1e4] ;  /* 0x0001e40001197983 */ /* 0x000f240000300800 */
[----:B------:R-:W3:Y:S01]  /*1a820*/  LDL.LU R26, [R1+0x1e8] ;  /* 0x0001e800011a7983 */ /* 0x000ee20000300800 */
[----:B------:R-:W3:Y:S01]  /*1a830*/  LDL.LU R27, [R1+0x1ec] ;  /* 0x0001ec00011b7983 */ /* 0x000ee20000300800 */
[----:B--2---:R-:W-:Y:S03]  /*1a840*/  HMMA.16816.F32.BF16 R12, R20, R10, R16 ;  /* 0x0000000a140c723c */ /* 0x004fe60000041810 */
[----:B---3--:R0:W-:Y:S01]  /*1a850*/  STL.64 [R1+0x2ef8], R26 ;  /* 0x002ef81a01007387 */ /* 0x0081e20000100a00 */
[----:B----4-:R-:W-:Y:S03]  /*1a860*/  STL.64 [R1+0x2ef0], R24 ;  /* 0x002ef01801007387 */ /* 0x010fe60000100a00 */
[----:B------:R-:W-:-:S02]  /*1a870*/  IMAD.MOV.U32 R17, RZ, RZ, R10 ;  /* 0x000000ffff117224 */ /* 0x000fc400078e000a */
[----:B------:R-:W-:Y:S01]  /*1a880*/  IMAD.MOV.U32 R16, RZ, RZ, R11 ;  /* 0x000000ffff107224 */ /* 0x000fe200078e000b */
[----:B0-----:R-:W2:Y:S01]  /*1a890*/  LDL.64 R26, [R1+0x98] ;  /* 0x00009800011a7983 */ /* 0x001ea20000100a00 */
[----:B------:R-:W3:Y:S11]  /*1a8a0*/  LDL.LU.64 R10, [R1+0x2f10] ;  /* 0x002f1000010a7983 */ /* 0x000ef60000300a00 */
[----:B------:R-:W-:Y:S01]  /*1a8b0*/  @!UPT UIADD3 URZ, URZ, URZ, URZ ;  /* 0x0000003f3f3ff290 */ /* 0x000fe2000fffe03f */
[----:B------:R0:W-:Y:S01]  /*1a8c0*/  STL.64 [R1+0xbd0], R12 ;  /* 0x000bd00c01007387 */ /* 0x0001e20000100a00 */
[----:B------:R-:W-:Y:S02]  /*1a8d0*/  IMAD.MOV.U32 R9, RZ, RZ, R14 ;  /* 0x000000ffff097224 */ /* 0x000fe400078e000e */
[----:B------:R-:W-:Y:S02]  /*1a8e0*/  IMAD.MOV.U32 R8, RZ, RZ, R15 ;  /* 0x000000ffff087224 */ /* 0x000fe400078e000f */
[----:B------:R-:W2:Y:S04]  /*1a8f0*/  LDL.LU.64 R14, [R1+0x2f08] ;  /* 0x002f0800010e7983 */ /* 0x000ea80000300a00 */
[----:B0-----:R-:W2:Y:S01]  /*1a900*/  LDL.LU.64 R12, [R1+0x2f00] ;  /* 0x002f0000010c7983 */ /* 0x001ea20000300a00 */
[----:B------:R0:W-:Y:S02]  /*1a910*/  STL [R1+0x2e14], R16 ;  /* 0x002e141001007387 */ /* 0x0001e40000100800 */
[----:B------:R1:W-:Y:S01]  /*1a920*/  STL [R1+0x2e10], R17 ;  /* 0x002e101101007387 */ /* 0x0003e20000100800 */
[----:B0-----:R-:W4:Y:S01]  /*1a930*/  LDL.LU R16, [R1+0x220] ;  /* 0x0002200001107983 */ /* 0x001f220000300800 */
[----:B-1----:R-:W4:Y:S02]  /*1a940*/  LDL.LU R17, [R1+0x224] ;  /* 0x0002240001117983 */ /* 0x002f240000300800 */
[----:B------:R-:W4:Y:S02]  /*1a950*/  LDL.LU R18, [R1+0x228] ;  /* 0x0002280001127983 */ /* 0x000f240000300800 */
[----:B------:R-:W4:Y:S01]  /*1a960*/  LDL.LU R19, [R1+0x22c] ;  /* 0x00022c0001137983 */ /* 0x000f220000300800 */
[----:B------:R0:W-:Y:S01]  /*1a970*/  STL [R1+0x25ac], R8 ;  /* 0x0025ac0801007387 */ /* 0x0001e20000100800 */
[----:B------:R1:W-:Y:S03]  /*1a980*/  STL [R1+0x25a8], R9 ;  /* 0x0025a80901007387 */ /* 0x0003e60000100800 */
[----:B---3--:R-:W-:Y:S01]  /*1a990*/  STL.64 [R1+0x2e98], R10 ;  /* 0x002e980a01007387 */ /* 0x008fe20000100a00 */
[----:B0-----:R-:W3:Y:S02]  /*1a9a0*/  LDL.LU R8, [R1+0x1f0] ;  /* 0x0001f00001087983 */ /* 0x001ee40000300800 */
[----:B-1----:R-:W3:Y:S01]  /*1a9b0*/  LDL.LU R9, [R1+0x1f4] ;  /* 0x0001f40001097983 */ /* 0x002ee20000300800 */
[C---:B--2---:R-:W-:Y:S08]  /*1a9c0*/  HMMA.16816.F32.BF16 R12, R20.reuse, R26, R12 ;  /* 0x0000001a140c723c */ /* 0x044ff0000004180c */
[----:B----4-:R-:W-:Y:S01]  /*1a9d0*/  HMMA.16816.F32.BF16 R16, R20, R6, R16 ;  /* 0x000000061410723c */ /* 0x010fe20000041810 */
[----:B------:R-:W-:Y:S11]  /*1a9e0*/  IMAD.MOV.U32 R29, RZ, RZ, R27 ;  /* 0x000000ffff1d7224 */ /* 0x000ff600078e001b */
[----:B------:R-:W-:Y:S04]  /*1a9f0*/  @!UPT UIADD3 URZ, URZ, URZ, URZ ;  /* 0x0000003f3f3ff290 */ /* 0x000fe8000fffe03f */
[----:B------:R-:W-:Y:S02]  /*1aa00*/  IMAD.MOV.U32 R5, RZ, RZ, R14 ;  /* 0x000000ffff057224 */ /* 0x000fe400078e000e */
[----:B------:R-:W-:-:S05]  /*1aa10*/  IMAD.MOV.U32 R4, RZ, RZ, R15 ;  /* 0x000000ffff047224 */ /* 0x000fca00078e000f */
[----:B------:R-:W-:Y:S01]  /*1aa20*/  STL.64 [R1+0xbc0], R16 ;  /* 0x000bc01001007387 */ /* 0x000fe20000100a00 */
[----:B------:R0:W-:Y:S02]  /*1aa30*/  STL.64 [R1+0xbc8], R18 ;  /* 0x000bc81201007387 */ /* 0x0001e40000100a00 */
[----:B0-----:R-:W-:Y:S02]  /*1aa40*/  IMAD.MOV.U32 R19, RZ, RZ, R6 ;  /* 0x000000ffff137224 */ /* 0x001fe400078e0006 */
[----:B------:R-:W-:-:S03]  /*1aa50*/  IMAD.MOV.U32 R6, RZ, RZ, R26 ;  /* 0x000000ffff067224 */ /* 0x000fc600078e001a */
[----:B------:R-:W-:Y:S01]  /*1aa60*/  STL [R1+0x2e18], R19 ;  /* 0x002e181301007387 */ /* 0x000fe20000100800 */
[----:B------:R-:W2:Y:S02]  /*1aa70*/  LDL.LU.64 R26, [R1+0x2ef8] ;  /* 0x002ef800011a7983 */ /* 0x000ea40000300a00 */
[----:B------:R-:W2:Y:S02]  /*1aa80*/  LDL.LU.64 R24, [R1+0x2ef0] ;  /* 0x002ef00001187983 */ /* 0x000ea40000300a00 */
[----:B------:R-:W-:Y:S01]  /*1aa90*/  STL.64 [R1+0xbb0], R12 ;  /* 0x000bb00c01007387 */ /* 0x000fe20000100a00 */
[----:B------:R-:W3:Y:S01]  /*1aaa0*/  LDL.LU.64 R14, [R1+0x2ee8] ;  /* 0x002ee800010e7983 */ /* 0x000ee20000300a00 */
[----:B------:R-:W-:Y:S02]  /*1aab0*/  IMAD.MOV.U32 R10, RZ, RZ, R3 ;  /* 0x000000ffff0a7224 */ /* 0x000fe400078e0003 */
[----:B------:R-:W-:Y:S02]  /*1aac0*/  IMAD.MOV.U32 R11, RZ, RZ, R0 ;  /* 0x000000ffff0b7224 */ /* 0x000fe400078e0000 */
[----:B------:R-:W-:Y:S01]  /*1aad0*/  IMAD.MOV.U32 R18, RZ, RZ, R7 ;  /* 0x000000ffff127224 */ /* 0x000fe200078e0007 */
[----:B------:R-:W-:Y:S01]  /*1aae0*/  STL [R1+0x25a4], R4 ;  /* 0x0025a40401007387 */ /* 0x000fe20000100800 */
[----:B------:R-:W-:Y:S03]  /*1aaf0*/  STL [R1+0x25a0], R5 ;  /* 0x0025a00501007387 */ /* 0x000fe60000100800 */
[----:B---3--:R-:W-:Y:S01]  /*1ab00*/  HMMA.16816.F32.BF16 R8, R20, R14, R8 ;  /* 0x0000000e1408723c */ /* 0x008fe20000041808 */
[----:B------:R-:W-:-:S02]  /*1ab10*/  IMAD.MOV.U32 R17, RZ, RZ, R14 ;  /* 0x000000ffff117224 */ /* 0x000fc400078e000e */
[----:B------:R-:W-:Y:S02]  /*1ab20*/  IMAD.MOV.U32 R7, RZ, RZ, R15 ;  /* 0x000000ffff077224 */ /* 0x000fe400078e000f */
[----:B------:R-:W2:Y:S11]  /*1ab30*/  LDL.LU.64 R14, [R1+0x2ee0] ;  /* 0x002ee000010e7983 */ /* 0x000eb60000300a00 */
[----:B------:R-:W-:Y:S07]  /*1ab40*/  @!UPT UIADD3 URZ, URZ, URZ, URZ ;  /* 0x0000003f3f3ff290 */ /* 0x000fee000fffe03f */
[----:B------:R2:W-:Y:S01]  /*1ab50*/  STL.64 [R1+0xba0], R8 ;  /* 0x000ba00801007387 */ /* 0x0005e20000100a00 */
[----:B------:R-:W-:Y:S02]  /*1ab60*/  IMAD.MOV.U32 R3, RZ, RZ, R10 ;  /* 0x000000ffff037224 */ /* 0x000fe400078e000a */
[----:B------:R-:W-:-:S05]  /*1ab70*/  IMAD.MOV.U32 R0, RZ, RZ, R11 ;  /* 0x000000ffff007224 */ /* 0x000fca00078e000b */
[----:B------:R-:W-:Y:S01]  /*1ab80*/  STL [R1+0x2734], R0 ;  /* 0x0027340001007387 */ /* 0x000fe20000100800 */
[----:B------:R-:W-:Y:S01]  /*1ab90*/  STL [R1+0x2730], R3 ;  /* 0x0027300301007387 */ /* 0x000fe20000100800 */
[----:B--2---:R-:W-:Y:S01]  /*1aba0*/  HMMA.16816.F32.BF16 R8, R20, R14, R24 ;  /* 0x0000000e1408723c */ /* 0x004fe20000041818 */
[----:B------:R-:W-:Y:S02]  /*1abb0*/  IMAD.MOV.U32 R19, RZ, RZ, R14 ;  /* 0x000000ffff137224 */ /* 0x000fe400078e000e */
[----:B------:R-:W-:Y:S11]  /*1abc0*/  IMAD.MOV.U32 R16, RZ, RZ, R15 ;  /* 0x000000ffff107224 */ /* 0x000ff600078e000f */
[----:B------:R-:W-:Y:S09]  /*1abd0*/  @!UPT UIADD3 URZ, URZ, URZ, URZ ;  /* 0x0000003f3f3ff290 */ /* 0x000ff2000fffe03f */
[----:B------:R-:W-:Y:S01]  /*1abe0*/  STL.64 [R1+0xb98], R10 ;  /* 0x000b980a01007387 */ /* 0x000fe20000100a00 */
[----:B------:R-:W-:Y:S02]  /*1abf0*/  STL.64 [R1+0x2e28], R18 ;  /* 0x002e281201007387 */ /* 0x000fe40000100a00 */
[----:B------:R0:W-:Y:S02]  /*1ac00*/  STL.64 [R1+0x2e20], R16 ;  /* 0x002e201001007387 */ /* 0x0001e40000100a00 */
[----:B0-----:R-:W2:Y:S01]  /*1ac10*/  LDL.LU R16, [R1+0x370] ;  /* 0x0003700001107983 */ /* 0x001ea20000300800 */
[----:B------:R-:W2:Y:S02]  /*1ac20*/  LDL.LU R17, [R1+0x374] ;  /* 0x0003740001117983 */ /* 0x000ea40000300800 */
[----:B------:R-:W3:Y:S02]  /*1ac30*/  LDL.LU R18, [R1+0x378] ;  /* 0x0003780001127983 */ /* 0x000ee40000300800 */
[----:B------:R-:W3:Y:S01]  /*1ac40*/  LDL.LU R19, [R1+0x37c] ;  /* 0x00037c0001137983 */ /* 0x000ee20000300800 */
[----:B------:R-:W4:Y:S04]  /*1ac50*/  LDL.64 R26, [R1+0x68] ;  /* 0x00006800011a7983 */ /* 0x000f280000100a00 */
[----:B---3--:R-:W-:Y:S01]  /*1ac60*/  STL.64 [R1+0x2e38], R18 ;  /* 0x002e381201007387 */ /* 0x008fe20000100a00 */
[----:B--2---:R0:W-:Y:S03]  /*1ac70*/  STL.64 [R1+0x2e30], R16 ;  /* 0x002e301001007387 */ /* 0x0041e60000100a00 */
[----:B0-----:R-:W2:Y:S01]  /*1ac80*/  LDL.LU R16, [R1+0x380] ;  /* 0x0003800001107983 */ /* 0x001ea20000300800 */
[----:B------:R-:W2:Y:S02]  /*1ac90*/  LDL.LU R17, [R1+0x384] ;  /* 0x0003840001117983 */ /* 0x000ea40000300800 */
[----:B------:R-:W3:Y:S02]  /*1aca0*/  LDL.LU R18, [R1+0x388] ;  /* 0x0003880001127983 */ /* 0x000ee40000300800 */
[----:B------:R-:W3:Y:S01]  /*1acb0*/  LDL.LU R19, [R1+0x38c] ;  /* 0x00038c0001137983 */ /* 0x000ee20000300800 */
[----:B------:R-:W2:Y:S01]  /*1acc0*/  LDL.LU R12, [R1+0x3e0] ;  /* 0x0003e000010c7983 */ /* 0x000ea20000300800 */
[----:B------:R-:W2:Y:S02]  /*1acd0*/  LDL.LU R13, [R1+0x3e4] ;  /* 0x0003e400010d7983 */ /* 0x000ea40000300800 */
[----:B------:R-:W2:Y:S02]  /*1ace0*/  LDL.LU R14, [R1+0x3e8] ;  /* 0x0003e800010e7983 */ /* 0x000ea40000300800 */
[----:B------:R-:W2:Y:S02]  /*1acf0*/  LDL.LU R15, [R1+0x3ec] ;  /* 0x0003ec00010f7983 */ /* 0x000ea40000300800 */
[----:B--2---:R-:W-:Y:S01]  /*1ad00*/  STL.64 [R1+0x2ed8], R14 ;  /* 0x002ed80e01007387 */ /* 0x004fe20000100a00 */
[----:B------:R0:W-:Y:S03]  /*1ad10*/  STL.64 [R1+0x2ed0], R12 ;  /* 0x002ed00c01007387 */ /* 0x0001e60000100a00 */
[----:B0-----:R-:W4:Y:S01]  /*1ad20*/  LDL.LU R12, [R1+0x1d0] ;  /* 0x0001d000010c7983 */ /* 0x001f220000300800 */
[----:B------:R-:W4:Y:S02]  /*1ad30*/  LDL.LU R13, [R1+0x1d4] ;  /* 0x0001d400010d7983 */ /* 0x000f240000300800 */
[----:B------:R-:W4:Y:S02]  /*1ad40*/  LDL.LU R14, [R1+0x1d8] ;  /* 0x0001d800010e7983 */ /* 0x000f240000300800 */
[----:B------:R-:W4:Y:S01]  /*1ad50*/  LDL.LU R15, [R1+0x1dc] ;  /* 0x0001dc00010f7983 */ /* 0x000f220000300800 */
[----:B---3--:R0:W-:Y:S01]  /*1ad60*/  STL.64 [R1+0x2e48], R18 ;  /* 0x002e481201007387 */ /* 0x0081e20000100a00 */
[----:B------:R-:W-:Y:S03]  /*1ad70*/  STL.64 [R1+0x2e40], R16 ;  /* 0x002e401001007387 */ /* 0x000fe60000100a00 */
[----:B0-----:R-:W2:Y:S01]  /*1ad80*/  LDL.64 R18, [R1+0x8] ;  /* 0x0000080001127983 */ /* 0x001ea20000100a00 */
[----:B------:R-:W-:-:S02]  /*1ad90*/  IMAD.MOV.U32 R4, RZ, RZ, R8 ;  /* 0x000000ffff047224 */ /* 0x000fc400078e0008 */
[----:B------:R-:W-:Y:S01]  /*1ada0*/  IMAD.MOV.U32 R5, RZ, RZ, R9 ;  /* 0x000000ffff057224 */ /* 0x000fe200078e0009 */
[----:B--2---:R0:W-:Y:S04]  /*1adb0*/  STL.64 [R1+0x2e60], R18 ;  /* 0x002e601201007387 */ /* 0x0041e80000100a00 */
[----:B0-----:R-:W2:Y:S04]  /*1adc0*/  LDL R18, [R1+0x18] ;  /* 0x0000180001127983 */ /* 0x001ea80000100800 */
[----:B------:R-:W2:Y:S01]  /*1add0*/  LDL R19, [R1+0x1c] ;  /* 0x00001c0001137983 */ /* 0x000ea20000100800 */
[----:B------:R-:W3:Y:S02]  /*1ade0*/  LDL.LU R8, [R1+0x3c0] ;  /* 0x0003c00001087983 */ /* 0x000ee40000300800 */
[----:B------:R-:W3:Y:S02]  /*1adf0*/  LDL.LU R9, [R1+0x3c4] ;  /* 0x0003c40001097983 */ /* 0x000ee40000300800 */
[----:B------:R-:W2:Y:S01]  /*1ae00*/  LDL.LU R10, [R1+0x3c8] ;  /* 0x0003c800010a7983 */ /* 0x000ea20000300800 */
[----:B------:R-:W2:Y:S04]  /*1ae10*/  LDL.LU R11, [R1+0x3cc] ;  /* 0x0003cc00010b7983 */ /* 0x000ea80000300800 */
[----:B--2---:R0:W-:Y:S01]  /*1ae20*/  STL.64 [R1+0x2ea8], R10 ;  /* 0x002ea80a01007387 */ /* 0x0041e20000100a00 */
[----:B---3--:R-:W-:Y:S03]  /*1ae30*/  STL.64 [R1+0x2ea0], R8 ;  /* 0x002ea00801007387 */ /* 0x008fe60000100a00 */
[----:B0-----:R-:W2:Y:S04]  /*1ae40*/  LDL.64 R10, [R1+0x48] ;  /* 0x00004800010a7983 */ /* 0x001ea80000100a00 */
[----:B--2---:R0:W-:Y:S04]  /*1ae50*/  STL.64 [R1+0x2ec0], R10 ;  /* 0x002ec00a01007387 */ /* 0x0041e80000100a00 */
[----:B0-----:R-:W2:Y:S01]  /*1ae60*/  LDL.64 R10, [R1+0x58] ;  /* 0x00005800010a7983 */ /* 0x001ea20000100a00 */
[----:B------:R0:W-:Y:S03]  /*1ae70*/  STL.64 [R1+0x2e78], R18 ;  /* 0x002e781201007387 */ /* 0x0001e60000100a00 */
[----:B0-----:R-:W3:Y:S01]  /*1ae80*/  LDL.64 R18, [R1+0x28] ;  /* 0x0000280001127983 */ /* 0x001ee20000100a00 */
[----:B----4-:R-:W-:Y:S01]  /*1ae90*/  HMMA.16816.F32.BF16 R12, R20, R26, R12 ;  /* 0x0000001a140c723c */ /* 0x010fe2000004180c */
[----:B------:R-:W-:-:S02]  /*1aea0*/  IMAD.MOV.U32 R3, RZ, RZ, R27 ;  /* 0x000000ffff037224 */ /* 0x000fc400078e001b */
[----:B---3--:R0:W-:Y:S04]  /*1aeb0*/  STL.64 [R1+0x2e90], R18 ;  /* 0x002e901201007387 */ /* 0x0081e80000100a00 */
[----:B0-----:R-:W3:Y:S01]  /*1aec0*/  LDL.64 R18, [R1+0x38] ;  /* 0x0000380001127983 */ /* 0x001ee20000100a00 */
[----:B------:R-:W-:Y:S02]  /*1aed0*/  STL [R1+0x2bac], R5 ;  /* 0x002bac0501007387 */ /* 0x000fe40000100800 */
[----:B------:R0:W-:Y:S02]  /*1aee0*/  STL [R1+0x2ba8], R4 ;  /* 0x002ba80401007387 */ /* 0x0001e40000100800 */
[----:B0-----:R-:W-:Y:S02]  /*1aef0*/  IMAD.MOV.U32 R4, RZ, RZ, R26 ;  /* 0x000000ffff047224 */ /* 0x001fe400078e001a */
[----:B------:R-:W0:Y:S09]  /*1af00*/  LDSM.16.MT88.4 R24, [R28+0x4100] ;  /* 0x004100001c18783b */ /* 0x000e320000004200 */
[----:B------:R-:W-:Y:S01]  /*1af10*/  STL.64 [R1+0xb80], R12 ;  /* 0x000b800c01007387 */ /* 0x000fe20000100a00 */
[----:B------:R1:W-:Y:S03]  /*1af20*/  STL.64 [R1+0xb88], R14 ;  /* 0x000b880e01007387 */ /* 0x0003e60000100a00 */
[----:B-1----:R-:W4:Y:S01]  /*1af30*/  LDL.LU.64 R14, [R1+0x2ed8] ;  /* 0x002ed800010e7983 */ /* 0x002f220000300a00 */
[----:B------:R-:W4:Y:S03]  /*1af40*/  LDL.LU.64 R12, [R1+0x2ed0] ;  /* 0x002ed000010c7983 */ /* 0x000f260000300a00 */
[----:B0-----:R0:W-:Y:S01]  /*1af50*/  STL.64 [R1+0x2cb8], R26 ;  /* 0x002cb81a01007387 */ /* 0x0011e20000100a00 */
[----:B------:R1:W-:Y:S03]  /*1af60*/  STL.64 [R1+0x2cb0], R24 ;  /* 0x002cb01801007387 */ /* 0x0003e60000100a00 */
[----:B0-----:R-:W3:Y:S01]  /*1af70*/  LDL.64 R26, [R1+0xd8] ;  /* 0x0000d800011a7983 */ /* 0x001ee20000100a00 */
[----:B--2---:R-:W-:Y:S01]  /*1af80*/  IMAD.MOV.U32 R5, RZ, RZ, R11 ;  /* 0x000000ffff057224 */ /* 0x004fe200078e000b */
[----:B----4-:R-:W-:Y:S02]  /*1af90*/  HMMA.16816.F32.BF16 R12, R20, R10, R12 ;  /* 0x0000000a140c723c */ /* 0x010fe4000004180c */
[----:B---3--:R0:W-:Y:S01]  /*1afa0*/  STL.64 [R1+0x2de8], R26 ;  /* 0x002de81a01007387 */ /* 0x0081e20000100a00 */
[----:B-1----:R-:W2:Y:S02]  /*1afb0*/  LDL.LU R24, [R1+0x3d0] ;  /* 0x0003d00001187983 */ /* 0x002ea40000300800 */
[----:B------:R-:W2:Y:S01]  /*1afc0*/  LDL.LU R25, [R1+0x3d4] ;  /* 0x0003d40001197983 */ /* 0x000ea20000300800 */
[----:B0-----:R-:W2:Y:S01]  /*1afd0*/  LDL.LU R26, [R1+0x3d8] ;  /* 0x0003d800011a7983 */ /* 0x001ea20000300800 */
[----:B------:R-:W2:Y:S11]  /*1afe0*/  LDL.LU R27, [R1+0x3dc] ;  /* 0x0003dc00011b7983 */ /* 0x000eb60000300800 */
[----:B------:R-:W-:Y:S05]  /*1aff0*/  @!UPT UIADD3 URZ, URZ, URZ, URZ ;  /* 0x0000003f3f3ff290 */ /* 0x000fea000fffe03f */
[----:B------:R0:W-:Y:S02]  /*1b000*/  STL.64 [R1+0xb70], R12 ;  /* 0x000b700c01007387 */ /* 0x0001e40000100a00 */
[----:B------:R1:W-:Y:S02]  /*1b010*/  STL.64 [R1+0xb78], R14 ;  /* 0x000b780e01007387 */ /* 0x0003e40000100a00 */
[----:B0-----:R-:W-:Y:S01]  /*1b020*/  IMAD.MOV.U32 R12, RZ, RZ, R10 ;  /* 0x000000ffff0c7224 */ /* 0x001fe200078e000a */
[----:B-1----:R-:W3:Y:S01]  /*1b030*/  LDL.LU.64 R14, [R1+0x2ec8] ;  /* 0x002ec800010e7983 */ /* 0x002ee20000300a00 */
[----:B------:R-:W2:Y:S02]  /*1b040*/  LDL.LU.64 R10, [R1+0x2ec0] ;  /* 0x002ec000010a7983 */ /* 0x000ea40000300a00 */
[----:B------:R-:W-:Y:S02]  /*1b050*/  STL.64 [R1+0x2e58], R6 ;  /* 0x002e580601007387 */ /* 0x000fe40000100a00 */
[----:B------:R0:W-:Y:S02]  /*1b060*/  STL.64 [R1+0x2e50], R4 ;  /* 0x002e500401007387 */ /* 0x0001e40000100a00 */
[----:B0-----:R-:W4:Y:S01]  /*1b070*/  LDL.LU R4, [R1+0x390] ;  /* 0x0003900001047983 */ /* 0x001f220000300800 */
[----:B------:R-:W4:Y:S02]  /*1b080*/  LDL.LU R5, [R1+0x394] ;  /* 0x0003940001057983 */ /* 0x000f240000300800 */
[----:B---3--:R-:W-:-:S02]  /*1b090*/  IMAD.MOV.U32 R6, RZ, RZ, R15 ;  /* 0x000000ffff067224 */ /* 0x008fc400078e000f */
[----:B------:R-:W-:Y:S01]  /*1b0a0*/  IMAD.MOV.U32 R7, RZ, RZ, R14 ;  /* 0x000000ffff077224 */ /* 0x000fe200078e000e */
[----:B------:R-:W3:Y:S01]  /*1b0b0*/  LDL.LU R15, [R1+0x2ebc] ;  /* 0x002ebc00010f7983 */ /* 0x000ee20000300800 */
[----:B------:R-:W3:Y:S03]  /*1b0c0*/  LDL.LU R14, [R1+0x2eb8] ;  /* 0x002eb800010e7983 */ /* 0x000ee60000300800 */
[----:B------:R-:W-:Y:S04]  /*1b0d0*/  STL.64 [R1+0x2e70], R6 ;  /* 0x002e700601007387 */ /* 0x000fe80000100a00 */
[----:B----4-:R0:W-:Y:S04]  /*1b0e0*/  STL.64 [R1+0x2e68], R4 ;  /* 0x002e680401007387 */ /* 0x0101e80000100a00 */
[----:B0-----:R-:W4:Y:S01]  /*1b0f0*/  LDL.LU R4, [R1+0x3a0] ;  /* 0x0003a00001047983 */ /* 0x001f220000300800 */
[----:B------:R-:W4:Y:S02]  /*1b100*/  LDL.LU R5, [R1+0x3a4] ;  /* 0x0003a40001057983 */ /* 0x000f240000300800 */
[----:B------:R-:W3:Y:S02]  /*1b110*/  LDL.LU R6, [R1+0x3a8] ;  /* 0x0003a80001067983 */ /* 0x000ee40000300800 */
[----:B------:R-:W3:Y:S01]  /*1b120*/  LDL.LU R7, [R1+0x3ac] ;  /* 0x0003ac0001077983 */ /* 0x000ee20000300800 */
[----:B--2---:R-:W-:Y:S01]  /*1b130*/  HMMA.16816.F32.BF16 R24, R20, R10, R24 ;  /* 0x0000000a1418723c */ /* 0x004fe20000041818 */
[----:B------:R-:W-:Y:S01]  /*1b140*/  IMAD.MOV.U32 R13, RZ, RZ, R11 ;  /* 0x000000ffff0d7224 */ /* 0x000fe200078e000b */
[----:B---3--:R0:W-:Y:S01]  /*1b150*/  STL.64 [R1+0x2e88], R6 ;  /* 0x002e880601007387 */ /* 0x0081e20000100a00 */
[----:B----4-:R1:W-:Y:S02]  /*1b160*/  STL.64 [R1+0x2e80], R4 ;  /* 0x002e800401007387 */ /* 0x0103e40000100a00 */
[----:B0-----:R-:W-:Y:S01]  /*1b170*/  IMAD.MOV.U32 R6, RZ, RZ, R14 ;  /* 0x000000ffff067224 */ /* 0x001fe200078e000e */
[----:B-1----:R-:W2:Y:S01]  /*1b180*/  LDL.LU R4, [R1+0x3b0] ;  /* 0x0003b00001047983 */ /* 0x002ea20000300800 */
[----:B------:R-:W2:Y:S02]  /*1b190*/  LDL.LU R5, [R1+0x3b4] ;  /* 0x0003b40001057983 */ /* 0x000ea40000300800 */
[----:B------:R-:W3:Y:S02]  /*1b1a0*/  LDL.LU R14, [R1+0x2eb4] ;  /* 0x002eb400010e7983 */ /* 0x000ee40000300800 */
[----:B------:R-:W-:-:S02]  /*1b1b0*/  IMAD.MOV.U32 R7, RZ, RZ, R15 ;  /* 0x000000ffff077224 */ /* 0x000fc400078e000f */
[----:B------:R-:W3:Y:S10]  /*1b1c0*/  LDL.LU R15, [R1+0x2eb0] ;  /* 0x002eb000010f7983 */ /* 0x000ef40000300800 */
[----:B------:R0:W-:Y:S02]  /*1b1d0*/  STL.64 [R1+0xb60], R24 ;  /* 0x000b601801007387 */ /* 0x0001e40000100a00 */
[----:B------:R-:W-:Y:S02]  /*1b1e0*/  STL.64 [R1+0xb68], R26 ;  /* 0x000b681a01007387 */ /* 0x000fe40000100a00 */
[----:B0-----:R-:W-:-:S02]  /*1b1f0*/  IMAD.MOV.U32 R24, RZ, RZ, R10 ;  /* 0x000000ffff187224 */ /* 0x001fc400078e000a */
[----:B------:R-:W4:Y:S01]  /*1b200*/  LDL.LU.64 R10, [R1+0x2ea8] ;  /* 0x002ea800010a7983 */ /* 0x000f220000300a00 */
[----:B------:R-:W4:Y:S02]  /*1b210*/  LDL.LU.64 R8, [R1+0x2ea0] ;  /* 0x002ea00001087983 */ /* 0x000f240000300a00 */
[C---:B----4-:R-:W-:Y:S11]  /*1b220*/  HMMA.16816.F32.BF16 R8, R20.reuse, R18, R8 ;  /* 0x000000121408723c */ /* 0x050ff60000041808 */
[----:B------:R-:W-:Y:S11]  /*1b230*/  @!UPT UIADD3 URZ, URZ, URZ, URZ ;  /* 0x0000003f3f3ff290 */ /* 0x000ff6000fffe03f */
[----:B------:R-:W-:Y:S01]  /*1b240*/  @!UPT UIADD3 URZ, URZ, URZ, URZ ;  /* 0x0000003f3f3ff290 */ /* 0x000fe2000fffe03f */
[----:B------:R0:W-:Y:S01]  /*1b250*/  STL.64 [R1+0xb50], R8 ;  /* 0x000b500801007387 */ /* 0x0001e20000100a00 */
[----:B------:R1:W-:Y:S02]  /*1b260*/  STL.64 [R1+0xb58], R10 ;  /* 0x000b580a01007387 */ /* 0x0003e40000100a00 */
[----:B0-----:R-:W-:Y:S01]  /*1b270*/  IMAD.MOV.U32 R9, RZ, RZ, R18 ;  /* 0x000000ffff097224 */ /* 0x001fe200078e0012 */
[----:B-1----:R-:W4:Y:S01]  /*1b280*/  LDL.LU.64 R10, [R1+0x2e98] ;  /* 0x002e9800010a7983 */ /* 0x002f220000300a00 */
[----:B------:R-:W-:Y:S02]  /*1b290*/  IMAD.MOV.U32 R8, RZ, RZ, R19 ;  /* 0x000000ffff087224 */ /* 0x000fe400078e0013 */
[----:B------:R-:W2:Y:S02]  /*1b2a0*/  LDL.LU.64 R18, [R1+0x2e90] ;  /* 0x002e900001127983 */ /* 0x000ea40000300a00 */
        /* <DEDUP_REMOVED lines=24> */
[----:B------:R-:W3:Y:S02]  /*1b430*/  LDL.LU.64 R18, [R1+0x2e48] ;  /* 0x002e480001127983 */ /* 0x000ee40000300a00 */
[----:B------:R-:W3:Y:S02]  /*1b440*/  LDL.LU.64 R16, [R1+0x2e40] ;  /* 0x002e400001107983 */ /* 0x000ee40000300a00 */
[C---:B---3--:R-:W-:Y:S11]  /*1b450*/  HMMA.16816.F32.BF16 R16, R20.reuse, R14, R16 ;  /* 0x0000000e1410723c */ /* 0x048ff60000041810 */
[----:B------:R-:W-:Y:S11]  /*1b460*/  @!UPT UIADD3 URZ, URZ, URZ, URZ ;  /* 0x0000003f3f3ff290 */ /* 0x000ff6000fffe03f */
[----:B------:R-:W-:Y:S01]  /*1b470*/  @!UPT UIADD3 URZ, URZ, URZ, URZ ;  /* 0x0000003f3f3ff290 */ /* 0x000fe2000fffe03f */
[----:B------:R-:W-:Y:S01]  /*1b480*/  STL.64 [R1+0xb10], R16 ;  /* 0x000b101001007387 */ /* 0x000fe20000100a00 */
[----:B------:R0:W-:Y:S03]  /*1b490*/  STL.64 [R1+0xb18], R18 ;  /* 0x000b181201007387 */ /* 0x0001e60000100a00 */
[----:B0-----:R-:W4:Y:S01]  /*1b4a0*/  LDL.LU.64 R18, [R1+0x2e38] ;  /* 0x002e380001127983 */ /* 0x001f220000300a00 */
[----:B------:R-:W4:Y:S02]  /*1b4b0*/  LDL.LU.64 R16, [R1+0x2e30] ;  /* 0x002e300001107983 */ /* 0x000f240000300a00 */
[----:B------:R0:W-:Y:S02]  /*1b4c0*/  STL.64 [R1+0x2ce0], R14 ;  /* 0x002ce00e01007387 */ /* 0x0001e40000100a00 */
[----:B0-----:R-:W3:Y:S01]  /*1b4d0*/  LDL.64 R14, [R1+0x18] ;  /* 0x00001800010e7983 */ /* 0x001ee20000100a00 */
[----:B----4-:R-:W-:Y:S03]  /*1b4e0*/  HMMA.16816.F32.BF16 R16, R20, R10, R16 ;  /* 0x0000000a1410723c */ /* 0x010fe60000041810 */
[----:B---3--:R0:W-:Y:S02]  /*1b4f0*/  STL.64 [R1+0x2cf0], R14 ;  /* 0x002cf00e01007387 */ /* 0x0081e40000100a00 */
[----:B0-----:R-:W-:-:S02]  /*1b500*/  IMAD.MOV.U32 R14, RZ, RZ, R26 ;  /* 0x000000ffff0e7224 */ /* 0x001fc400078e001a */
[----:B------:R-:W-:-:S05]  /*1b510*/  IMAD.MOV.U32 R15, RZ, RZ, R25 ;  /* 0x000000ffff0f7224 */ /* 0x000fca00078e0019 */
[----:B------:R0:W-:Y:S11]  /*1b520*/  STL.64 [R1+0x2d08], R14 ;  /* 0x002d080e01007387 */ /* 0x0001f60000100a00 */
[----:B------:R-:W-:Y:S02]  /*1b530*/  STL.64 [R1+0xb00], R16 ;  /* 0x000b001001007387 */ /* 0x000fe40000100a00 */
[----:B------:R1:W-:Y:S02]  /*1b540*/  STL.64 [R1+0xb08], R18 ;  /* 0x000b081201007387 */ /* 0x0003e40000100a00 */
[----:B0-----:R-:W-:-:S02]  /*1b550*/  IMAD.MOV.U32 R14, RZ, RZ, R9 ;  /* 0x000000ffff0e7224 */ /* 0x001fc400078e0009 */
[----:B------:R-:W-:Y:S01]  /*1b560*/  IMAD.MOV.U32 R15, RZ, RZ, R8 ;  /* 0x000000ffff0f7224 */ /* 0x000fe200078e0008 */
[----:B-1----:R-:W3:Y:S01]  /*1b570*/  LDL.LU.64 R18, [R1+0x2e28] ;  /* 0x002e280001127983 */ /* 0x002ee20000300a00 */
[----:B------:R-:W4:Y:S03]  /*1b580*/  LDL.LU.64 R16, [R1+0x2e20] ;  /* 0x002e200001107983 */ /* 0x000f260000300a00 */
[----:B------:R-:W-:Y:S01]  /*1b590*/  STL.64 [R1+0x2d20], R14 ;  /* 0x002d200e01007387 */ /* 0x000fe20000100a00 */
[----:B------:R0:W-:Y:S02]  /*1b5a0*/  STL.64 [R1+0x2ce8], R10 ;  /* 0x002ce80a01007387 */ /* 0x0001e40000100a00 */
[----:B------:R-:W3:Y:S02]  /*1b5b0*/  LDL.LU R8, [R1+0x310] ;  /* 0x0003100001087983 */ /* 0x000ee40000300800 */
[----:B------:R-:W3:Y:S01]  /*1b5c0*/  LDL.LU R9, [R1+0x314] ;  /* 0x0003140001097983 */ /* 0x000ee20000300800 */
[----:B0-----:R-:W3:Y:S01]  /*1b5d0*/  LDL.LU R10, [R1+0x318] ;  /* 0x00031800010a7983 */ /* 0x001ee20000300800 */
[----:B------:R-:W3:Y:S02]  /*1b5e0*/  LDL.LU R11, [R1+0x31c] ;  /* 0x00031c00010b7983 */ /* 0x000ee40000300800 */
[----:B------:R-:W-:-:S02]  /*1b5f0*/  IMAD.MOV.U32 R14, RZ, RZ, R24 ;  /* 0x000000ffff0e7224 */ /* 0x000fc400078e0018 */
[----:B------:R-:W-:-:S05]  /*1b600*/  IMAD.MOV.U32 R15, RZ, RZ, R13 ;  /* 0x000000ffff0f7224 */ /* 0x000fca00078e000d */
[----:B------:R0:W-:Y:S02]  /*1b610*/  STL.64 [R1+0x2d38], R14 ;  /* 0x002d380e01007387 */ /* 0x0001e40000100a00 */
[----:B0-----:R-:W-:Y:S02]  /*1b620*/  IMAD.MOV.U32 R14, RZ, RZ, R12 ;  /* 0x000000ffff0e7224 */ /* 0x001fe400078e000c */
[----:B--2---:R-:W-:Y:S01]  /*1b630*/  IMAD.MOV.U32 R15, RZ, RZ, R5 ;  /* 0x000000ffff0f7224 */ /* 0x004fe200078e0005 */
[----:B---3--:R-:W-:Y:S01]  /*1b640*/  STL.64 [R1+0x2d00], R10 ;  /* 0x002d000a01007387 */ /* 0x008fe20000100a00 */
[----:B------:R0:W-:Y:S03]  /*1b650*/  STL.64 [R1+0x2cf8], R8 ;  /* 0x002cf80801007387 */ /* 0x0001e60000100a00 */
[----:B0-----:R-:W2:Y:S01]  /*1b660*/  LDL.LU R8, [R1+0x320] ;  /* 0x0003200001087983 */ /* 0x001ea20000300800 */
[----:B------:R-:W2:Y:S02]  /*1b670*/  LDL.LU R9, [R1+0x324] ;  /* 0x0003240001097983 */ /* 0x000ea40000300800 */
[----:B------:R-:W3:Y:S02]  /*1b680*/  LDL.LU R10, [R1+0x328] ;  /* 0x00032800010a7983 */ /* 0x000ee40000300800 */
[----:B------:R-:W3:Y:S01]  /*1b690*/  LDL.LU R11, [R1+0x32c] ;  /* 0x00032c00010b7983 */ /* 0x000ee20000300800 */
[----:B------:R0:W-:Y:S01]  /*1b6a0*/  STL.64 [R1+0x2d50], R14 ;  /* 0x002d500e01007387 */ /* 0x0001e20000100a00 */
[----:B------:R-:W2:Y:S02]  /*1b6b0*/  LDL.LU R12, [R1+0x160] ;  /* 0x00016000010c7983 */ /* 0x000ea40000300800 */
[----:B------:R-:W2:Y:S01]  /*1b6c0*/  LDL.LU R13, [R1+0x164] ;  /* 0x00016400010d7983 */ /* 0x000ea20000300800 */
[----:B0-----:R-:W2:Y:S01]  /*1b6d0*/  LDL.LU R14, [R1+0x168] ;  /* 0x00016800010e7983 */ /* 0x001ea20000300800 */
[----:B------:R-:W2:Y:S03]  /*1b6e0*/  LDL.LU R15, [R1+0x16c] ;  /* 0x00016c00010f7983 */ /* 0x000ea60000300800 */
[----:B--2---:R0:W-:Y:S01]  /*1b6f0*/  STL.64 [R1+0x2d60], R14 ;  /* 0x002d600e01007387 */ /* 0x0041e20000100a00 */
[----:B------:R-:W-:Y:S02]  /*1b700*/  STL.64 [R1+0x2d58], R12 ;  /* 0x002d580c01007387 */ /* 0x000fe40000100a00 */
[----:B0-----:R-:W-:-:S02]  /*1b710*/  IMAD.MOV.U32 R14, RZ, RZ, R19 ;  /* 0x000000ffff0e7224 */ /* 0x001fc400078e0013 */
[----:B----4-:R-:W-:Y:S01]  /*1b720*/  IMAD.MOV.U32 R15, RZ, RZ, R16 ;  /* 0x000000ffff0f7224 */ /* 0x010fe200078e0010 */
[----:B------:R-:W2:Y:S01]  /*1b730*/  LDL.LU R19, [R1+0x2e18] ;  /* 0x002e180001137983 */ /* 0x000ea20000300800 */
[----:B------:R-:W4:Y:S03]  /*1b740*/  LDL.LU R16, [R1+0x2e14] ;  /* 0x002e140001107983 */ /* 0x000f260000300800 */
[----:B------:R-:W-:Y:S01]  /*1b750*/  STL.64 [R1+0x2d78], R14 ;  /* 0x002d780e01007387 */ /* 0x000fe20000100a00 */
[----:B---3--:R-:W-:Y:S02]  /*1b760*/  STL.64 [R1+0x2d18], R10 ;  /* 0x002d180a01007387 */ /* 0x008fe40000100a00 */
[----:B------:R0:W-:Y:S02]  /*1b770*/  STL.64 [R1+0x2d10], R8 ;  /* 0x002d100801007387 */ /* 0x0001e40000100a00 */
[----:B0-----:R-:W3:Y:S01]  /*1b780*/  LDL.LU R8, [R1+0x330] ;  /* 0x0003300001087983 */ /* 0x001ee20000300800 */
[----:B------:R-:W3:Y:S02]  /*1b790*/  LDL.LU R9, [R1+0x334] ;  /* 0x0003340001097983 */ /* 0x000ee40000300800 */
[----:B------:R-:W2:Y:S02]  /*1b7a0*/  LDL.LU R10, [R1+0x338] ;  /* 0x00033800010a7983 */ /* 0x000ea40000300800 */
[----:B------:R-:W2:Y:S02]  /*1b7b0*/  LDL.LU R11, [R1+0x33c] ;  /* 0x00033c00010b7983 */ /* 0x000ea40000300800 */
[----:B------:R-:W-:-:S02]  /*1b7c0*/  IMAD.MOV.U32 R14, RZ, RZ, R17 ;  /* 0x000000ffff0e7224 */ /* 0x000fc400078e0011 */
[----:B------:R-:W-:Y:S01]  /*1b7d0*/  IMAD.MOV.U32 R15, RZ, RZ, R7 ;  /* 0x000000ffff0f7224 */ /* 0x000fe200078e0007 */
[----:B------:R-:W4:Y:S01]  /*1b7e0*/  LDL.LU R17, [R1+0x2e10] ;  /* 0x002e100001117983 */ /* 0x000f220000300800 */
[----:B------:R-:W4:Y:S03]  /*1b7f0*/  LDL.LU R7, [R1+0x2e0c] ;  /* 0x002e0c0001077983 */ /* 0x000f260000300800 */
[----:B------:R0:W-:Y:S02]  /*1b800*/  STL.64 [R1+0x2d90], R14 ;  /* 0x002d900e01007387 */ /* 0x0001e40000100a00 */
[----:B0-----:R-:W-:Y:S02]  /*1b810*/  IMAD.MOV.U32 R14, RZ, RZ, R6 ;  /* 0x000000ffff0e7224 */ /* 0x001fe400078e0006 */
[----:B------:R-:W-:Y:S01]  /*1b820*/  IMAD.MOV.U32 R15, RZ, RZ, R29 ;  /* 0x000000ffff0f7224 */ /* 0x000fe200078e001d */
[----:B------:R-:W4:Y:S04]  /*1b830*/  LDL.LU R6, [R1+0x2e08] ;  /* 0x002e080001067983 */ /* 0x000f280000300800 */
[----:B------:R-:W-:Y:S04]  /*1b840*/  STL.64 [R1+0x2da8], R14 ;  /* 0x002da80e01007387 */ /* 0x000fe80000100a00 */
[----:B--2---:R-:W-:Y:S01]  /*1b850*/  STL.64 [R1+0x2d30], R10 ;  /* 0x002d300a01007387 */ /* 0x004fe20000100a00 */
[----:B---3--:R0:W-:Y:S03]  /*1b860*/  STL.64 [R1+0x2d28], R8 ;  /* 0x002d280801007387 */ /* 0x0081e60000100a00 */
[----:B0-----:R-:W2:Y:S01]  /*1b870*/  LDL.LU R8, [R1+0x340] ;  /* 0x0003400001087983 */ /* 0x001ea20000300800 */
[----:B------:R-:W2:Y:S02]  /*1b880*/  LDL.LU R9, [R1+0x344] ;  /* 0x0003440001097983 */ /* 0x000ea40000300800 */
[----:B------:R-:W3:Y:S02]  /*1b890*/  LDL.LU R10, [R1+0x348] ;  /* 0x00034800010a7983 */ /* 0x000ee40000300800 */
[----:B------:R-:W3:Y:S02]  /*1b8a0*/  LDL.LU R11, [R1+0x34c] ;  /* 0x00034c00010b7983 */ /* 0x000ee40000300800 */
[----:B------:R-:W-:-:S02]  /*1b8b0*/  IMAD.MOV.U32 R14, RZ, RZ, R19 ;  /* 0x000000ffff0e7224 */ /* 0x000fc400078e0013 */
[----:B------:R-:W-:-:S05]  /*1b8c0*/  IMAD.MOV.U32 R15, RZ, RZ, R18 ;  /* 0x000000ffff0f7224 */ /* 0x000fca00078e0012 */
[----:B------:R-:W-:Y:S04]  /*1b8d0*/  STL.64 [R1+0x2dc0], R14 ;  /* 0x002dc00e01007387 */ /* 0x000fe80000100a00 */
[----:B---3--:R-:W-:Y:S01]  /*1b8e0*/  STL.64 [R1+0x2d48], R10 ;  /* 0x002d480a01007387 */ /* 0x008fe20000100a00 */
[----:B--2---:R0:W-:Y:S03]  /*1b8f0*/  STL.64 [R1+0x2d40], R8 ;  /* 0x002d400801007387 */ /* 0x0041e60000100a00 */
[----:B0-----:R-:W2:Y:S01]  /*1b900*/  LDL.LU R8, [R1+0x350] ;  /* 0x0003500001087983 */ /* 0x001ea20000300800 */
[----:B------:R-:W2:Y:S02]  /*1b910*/  LDL.LU R9, [R1+0x354] ;  /* 0x0003540001097983 */ /* 0x000ea40000300800 */
[----:B----4-:R-:W-:-:S02]  /*1b920*/  IMAD.MOV.U32 R10, RZ, RZ, R6 ;  /* 0x000000ffff0a7224 */ /* 0x010fc400078e0006 */
[----:B------:R-:W-:Y:S01]  /*1b930*/  IMAD.MOV.U32 R11, RZ, RZ, R7 ;  /* 0x000000ffff0b7224 */ /* 0x000fe200078e0007 */
[----:B------:R-:W3:Y:S01]  /*1b940*/  LDL.LU R6, [R1+0x2e04] ;  /* 0x002e040001067983 */ /* 0x000ee20000300800 */
[----:B------:R-:W4:Y:S02]  /*1b950*/  LDL.LU R7, [R1+0x2e00] ;  /* 0x002e000001077983 */ /* 0x000f240000300800 */
[----:B------:R-:W-:Y:S02]  /*1b960*/  IMAD.MOV.U32 R15, RZ, RZ, R16 ;  /* 0x000000ffff0f7224 */ /* 0x000fe400078e0010 */
[----:B------:R-:W-:Y:S01]  /*1b970*/  IMAD.MOV.U32 R14, RZ, RZ, R17 ;  /* 0x000000ffff0e7224 */ /* 0x000fe200078e0011 */
[----:B------:R-:W3:Y:S01]  /*1b980*/  LDL.LU R16, [R1+0x1c0] ;  /* 0x0001c00001107983 */ /* 0x000ee20000300800 */
[----:B------:R-:W3:Y:S02]  /*1b990*/  LDL.LU R17, [R1+0x1c4] ;  /* 0x0001c40001117983 */ /* 0x000ee40000300800 */
[----:B------:R-:W3:Y:S02]  /*1b9a0*/  LDL.LU R18, [R1+0x1c8] ;  /* 0x0001c80001127983 */ /* 0x000ee40000300800 */
[----:B------:R-:W3:Y:S01]  /*1b9b0*/  LDL.LU R19, [R1+0x1cc] ;  /* 0x0001cc0001137983 */ /* 0x000ee20000300800 */
[----:B------:R-:W3:Y:S01]  /*1b9c0*/  LDL.LU R24, [R1+0x360] ;  /* 0x0003600001187983 */ /* 0x000ee20000300800 */
[----:B------:R-:W3:Y:S02]  /*1b9d0*/  LDL.LU R25, [R1+0x364] ;  /* 0x0003640001197983 */ /* 0x000ee40000300800 */
[----:B------:R-:W3:Y:S02]  /*1b9e0*/  LDL.LU R26, [R1+0x368] ;  /* 0x00036800011a7983 */ /* 0x000ee40000300800 */
[----:B------:R-:W3:Y:S01]  /*1b9f0*/  LDL.LU R27, [R1+0x36c] ;  /* 0x00036c00011b7983 */ /* 0x000ee20000300800 */
[----:B------:R-:W-:Y:S04]  /*1ba00*/  STL.64 [R1+0x2d70], R10 ;  /* 0x002d700a01007387 */ /* 0x000fe80000100a00 */
[----:B--2---:R0:W-:Y:S04]  /*1ba10*/  STL.64 [R1+0x2d68], R8 ;  /* 0x002d680801007387 */ /* 0x0041e80000100a00 */
[----:B0-----:R-:W2:Y:S01]  /*1ba20*/  LDL.LU R8, [R1+0x170] ;  /* 0x0001700001087983 */ /* 0x001ea20000300800 */
[----:B------:R-:W2:Y:S02]  /*1ba30*/  LDL.LU R9, [R1+0x174] ;  /* 0x0001740001097983 */ /* 0x000ea40000300800 */
[----:B------:R-:W2:Y:S02]  /*1ba40*/  LDL.LU R10, [R1+0x178] ;  /* 0x00017800010a7983 */ /* 0x000ea40000300800 */
[----:B------:R-:W2:Y:S02]  /*1ba50*/  LDL.LU R11, [R1+0x17c] ;  /* 0x00017c00010b7983 */ /* 0x000ea40000300800 */
[----:B--2---:R-:W-:Y:S01]  /*1ba60*/  STL.64 [R1+0x2d88], R10 ;  /* 0x002d880a01007387 */ /* 0x004fe20000100a00 */
[----:B------:R0:W-:Y:S03]  /*1ba70*/  STL.64 [R1+0x2d80], R8 ;  /* 0x002d800801007387 */ /* 0x0001e60000100a00 */
[----:B0-----:R-:W2:Y:S01]  /*1ba80*/  LDL.LU R8, [R1+0x180] ;  /* 0x0001800001087983 */ /* 0x001ea20000300800 */
[----:B------:R-:W2:Y:S02]  /*1ba90*/  LDL.LU R9, [R1+0x184] ;  /* 0x0001840001097983 */ /* 0x000ea40000300800 */
[----:B----4-:R-:W-:-:S02]  /*1baa0*/  IMAD.MOV.U32 R10, RZ, RZ, R7 ;  /* 0x000000ffff0a7224 */ /* 0x010fc400078e0007 */
[----:B---3--:R-:W-:Y:S01]  /*1bab0*/  IMAD.MOV.U32 R11, RZ, RZ, R6 ;  /* 0x000000ffff0b7224 */ /* 0x008fe200078e0006 */
[----:B------:R-:W3:Y:S01]  /*1bac0*/  LDL.LU R7, [R1+0x2dfc] ;  /* 0x002dfc0001077983 */ /* 0x000ee20000300800 */
[----:B------:R-:W4:Y:S03]  /*1bad0*/  LDL.LU R6, [R1+0x2df8] ;  /* 0x002df80001067983 */ /* 0x000f260000300800 */
[----:B------:R-:W-:Y:S04]  /*1bae0*/  STL.64 [R1+0x2da0], R10 ;  /* 0x002da00a01007387 */ /* 0x000fe80000100a00 */
[----:B--2---:R0:W-:Y:S04]  /*1baf0*/  STL.64 [R1+0x2d98], R8 ;  /* 0x002d980801007387 */ /* 0x0041e80000100a00 */
[----:B0-----:R-:W2:Y:S01]  /*1bb00*/  LDL.LU R8, [R1+0x190] ;  /* 0x0001900001087983 */ /* 0x001ea20000300800 */
[----:B------:R-:W2:Y:S02]  /*1bb10*/  LDL.LU R9, [R1+0x194] ;  /* 0x0001940001097983 */ /* 0x000ea40000300800 */
[----:B------:R-:W2:Y:S02]  /*1bb20*/  LDL.LU R10, [R1+0x198] ;  /* 0x00019800010a7983 */ /* 0x000ea40000300800 */
[----:B------:R-:W2:Y:S02]  /*1bb30*/  LDL.LU R11, [R1+0x19c] ;  /* 0x00019c00010b7983 */ /* 0x000ea40000300800 */
[----:B--2---:R4:W-:Y:S01]  /*1bb40*/  STL.64 [R1+0x2db8], R10 ;  /* 0x002db80a01007387 */ /* 0x0049e20000100a00 */
[----:B------:R0:W-:Y:S02]  /*1bb50*/  STL.64 [R1+0x2db0], R8 ;  /* 0x002db00801007387 */ /* 0x0001e40000100a00 */
[----:B----4-:R-:W-:Y:S01]  /*1bb60*/  IMAD.MOV.U32 R10, RZ, RZ, R6 ;  /* 0x000000ffff0a7224 */ /* 0x010fe200078e0006 */
[----:B0-----:R-:W2:Y:S01]  /*1bb70*/  LDL.LU R8, [R1+0x1a0] ;  /* 0x0001a00001087983 */ /* 0x001ea20000300800 */
[----:B------:R-:W2:Y:S02]  /*1bb80*/  LDL.LU R9, [R1+0x1a4] ;  /* 0x0001a40001097983 */ /* 0x000ea40000300800 */
[----:B------:R-:W4:Y:S02]  /*1bb90*/  LDL.LU R6, [R1+0x2df4] ;  /* 0x002df40001067983 */ /* 0x000f240000300800 */
[----:B---3--:R-:W-:-:S02]  /*1bba0*/  IMAD.MOV.U32 R11, RZ, RZ, R7 ;  /* 0x000000ffff0b7224 */ /* 0x008fc400078e0007 */
[----:B------:R-:W4:Y:S03]  /*1bbb0*/  LDL.LU R7, [R1+0x2df0] ;  /* 0x002df00001077983 */ /* 0x000f260000300800 */
[----:B------:R-:W-:Y:S01]  /*1bbc0*/  STL.64 [R1+0x2dd0], R10 ;  /* 0x002dd00a01007387 */ /* 0x000fe20000100a00 */
[C---:B----4-:R-:W-:Y:S01]  /*1bbd0*/  HMMA.16816.F32.BF16 R24, R20.reuse, R6, R24 ;  /* 0x000000061418723c */ /* 0x050fe20000041818 */
[----:B--2---:R0:W-:Y:S04]  /*1bbe0*/  STL.64 [R1+0x2dc8], R8 ;  /* 0x002dc80801007387 */ /* 0x0041e80000100a00 */
[----:B0-----:R-:W2:Y:S01]  /*1bbf0*/  LDL.LU R8, [R1+0x1b0] ;  /* 0x0001b00001087983 */ /* 0x001ea20000300800 */
[----:B------:R-:W2:Y:S02]  /*1bc00*/  LDL.LU R9, [R1+0x1b4] ;  /* 0x0001b40001097983 */ /* 0x000ea40000300800 */
[----:B------:R-:W2:Y:S02]  /*1bc10*/  LDL.LU R10, [R1+0x1b8] ;  /* 0x0001b800010a7983 */ /* 0x000ea40000300800 */
[----:B------:R-:W2:Y:S11]  /*1bc20*/  LDL.LU R11, [R1+0x1bc] ;  /* 0x0001bc00010b7983 */ /* 0x000eb60000300800 */
[----:B------:R-:W-:Y:S02]  /*1bc30*/  @!UPT UIADD3 URZ, URZ, URZ, URZ ;  /* 0x0000003f3f3ff290 */ /* 0x000fe4000fffe03f */
[----:B------:R-:W-:Y:S01]  /*1bc40*/  STL.64 [R1+0xaf0], R24 ;  /* 0x000af01801007387 */ /* 0x000fe20000100a00 */
[----:B------:R0:W-:Y:S03]  /*1bc50*/  STL.64 [R1+0xaf8], R26 ;  /* 0x000af81a01007387 */ /* 0x0001e60000100a00 */
[----:B0-----:R-:W3:Y:S02]  /*1bc60*/  LDL.LU.64 R26, [R1+0x2de8] ;  /* 0x002de800011a7983 */ /* 0x001ee40000300a00 */
[----:B---3--:R-:W-:Y:S02]  /*1bc70*/  HMMA.16816.F32.BF16 R20, R20, R26, R16 ;  /* 0x0000001a1414723c */ /* 0x008fe40000041810 */
[----:B------:R-:W2:Y:S01]  /*1bc80*/  LDL.LU.64 R18, [R1+0x2de0] ;  /* 0x002de00001127983 */ /* 0x000ea20000300a00 */
[----:B------:R-:W2:Y:S11]  /*1bc90*/  LDL.LU.64 R16, [R1+0x2dd8] ;  /* 0x002dd80001107983 */ /* 0x000eb60000300a00 */
[----:B------:R-:W-:Y:S09]  /*1bca0*/  @!UPT UIADD3 URZ, URZ, URZ, URZ ;  /* 0x0000003f3f3ff290 */ /* 0x000ff2000fffe03f */
[----:B------:R-:W-:Y:S01]  /*1bcb0*/  STL.64 [R1+0x9c0], R20 ;  /* 0x0009c01401007387 */ /* 0x000fe20000100a00 */
[----:B------:R-:W-:Y:S02]  /*1bcc0*/  STL.64 [R1+0x9c8], R22 ;  /* 0x0009c81601007387 */ /* 0x000fe40000100a00 */
[----:B------:R0:W-:Y:S02]  /*1bcd0*/  STL.64 [R1+0x2cc8], R26 ;  /* 0x002cc81a01007387 */ /* 0x0001e40000100a00 */
[----:B------:R-:W3:Y:S01]  /*1bce0*/  LDL.LU R24, [R1+0x2e0] ;  /* 0x0002e00001187983 */ /* 0x000ee20000300800 */
[----:B------:R-:W3:Y:S04]  /*1bcf0*/  LDL.LU R25, [R1+0x2e4] ;  /* 0x0002e40001197983 */ /* 0x000ee80000300800 */
[----:B0-----:R-:W3:Y:S01]  /*1bd00*/  LDL.LU R26, [R1+0x2e8] ;  /* 0x0002e800011a7983 */ /* 0x001ee20000300800 */
[----:B------:R-:W3:Y:S01]  /*1bd10*/  LDL.LU R27, [R1+0x2ec] ;  /* 0x0002ec00011b7983 */ /* 0x000ee20000300800 */
[C---:B--2---:R-:W-:Y:S02]  /*1bd20*/  HMMA.16816.F32.BF16 R12, R16.reuse, R14, R8 ;  /* 0x0000000e100c723c */ /* 0x044fe40000041808 */
[----:B------:R-:W2:Y:S01]  /*1bd30*/  LDL.LU.64 R10, [R1+0x2dd0] ;  /* 0x002dd000010a7983 */ /* 0x000ea20000300a00 */
[----:B------:R-:W2:Y:S11]  /*1bd40*/  LDL.LU.64 R8, [R1+0x2dc8] ;  /* 0x002dc80001087983 */ /* 0x000eb60000300a00 */
[----:B------:R-:W-:Y:S09]  /*1bd50*/  @!UPT UIADD3 URZ, URZ, URZ, URZ ;  /* 0x0000003f3f3ff290 */ /* 0x000ff2000fffe03f */
[----:B------:R-:W-:Y:S01]  /*1bd60*/  STL.64 [R1+0xae0], R12 ;  /* 0x000ae00c01007387 */ /* 0x000fe20000100a00 */
[----:B------:R0:W-:Y:S03]  /*1bd70*/  STL.64 [R1+0xae8], R14 ;  /* 0x000ae80e01007387 */ /* 0x0001e60000100a00 */
[----:B0-----:R-:W2:Y:S02]  /*1bd80*/  LDL.LU.64 R14, [R1+0x2dc0] ;  /* 0x002dc000010e7983 */ /* 0x001ea40000300a00 */
        /* <DEDUP_REMOVED lines=21> */
[----:B--2---:R-:W-:Y:S02]  /*1bee0*/  HMMA.16816.F32.BF16 R12, R16, R14, R8 ;  /* 0x0000000e100c723c */ /* 0x004fe40000041808 */
[----:B------:R-:W2:Y:S01]  /*1bef0*/  LDL.LU.64 R10, [R1+0x2d70] ;  /* 0x002d7000010a7983 */ /* 0x000ea20000300a00 */
[----:B------:R-:W2:Y:S11]  /*1bf00*/  LDL.LU.64 R8, [R1+0x2d68] ;  /* 0x002d680001087983 */ /* 0x000eb60000300a00 */
[----:B------:R-:W-:Y:S09]  /*1bf10*/  @!UPT UIADD3 URZ, URZ, URZ, URZ ;  /* 0x0000003f3f3ff290 */ /* 0x000ff2000fffe03f */
[----:B------:R-:W-:Y:S01]  /*1bf20*/  STL.64 [R1+0xaa0], R12 ;  /* 0x000aa00c01007387 */ /* 0x000fe20000100a00 */
[----:B------:R0:W-:Y:S03]  /*1bf30*/  STL.64 [R1+0xaa8], R14 ;  /* 0x000aa80e01007387 */ /* 0x0001e60000100a00 */
[----:B0-----:R-:W4:Y:S01]  /*1bf40*/  LDL.LU.64 R14, [R1+0x2d60] ;  /* 0x002d6000010e7983 */ /* 0x001f220000300a00 */
[----:B------:R-:W4:Y:S02]  /*1bf50*/  LDL.LU.64 R12, [R1+0x2d58] ;  /* 0x002d5800010c7983 */ /* 0x000f240000300a00 */
[----:B------:R-:W-:Y:S02]  /*1bf60*/  IMAD.MOV.U32 R22, RZ, RZ, R4 ;  /* 0x000000ffff167224 */ /* 0x000fe400078e0004 */
[----:B------:R-:W-:-:S07]  /*1bf70*/  IMAD.MOV.U32 R23, RZ, RZ, R3 ;  /* 0x000000ffff177224 */ /* 0x000fce00078e0003 */
[C---:B----4-:R-:W-:Y:S01]  /*1bf80*/  HMMA.16816.F32.BF16 R20, R16.reuse, R22, R12 ;  /* 0x000000161014723c */ /* 0x050fe2000004180c */
[----:B------:R-:W2:Y:S11]  /*1bf90*/  LDL.LU.64 R14, [R1+0x2d50] ;  /* 0x002d5000010e7983 */ /* 0x000eb60000300a00 */
[----:B------:R-:W-:Y:S11]  /*1bfa0*/  @!UPT UIADD3 URZ, URZ, URZ, URZ ;  /* 0x0000003f3f3ff290 */ /* 0x000ff6000fffe03f */
[----:B------:R-:W-:Y:S01]  /*1bfb0*/  STL.64 [R1+0xa90], R20 ;  /* 0x000a901401007387 */ /* 0x000fe20000100a00 */
[----:B------:R-:W-:Y:S02]  /*1bfc0*/  STL.64 [R1+0xa98], R22 ;  /* 0x000a981601007387 */ /* 0x000fe40000100a00 */
[----:B------:R-:W0:Y:S02]  /*1bfd0*/  LDSM.16.MT88.4 R20, [R28+0x4180] ;  /* 0x004180001c14783b */ /* 0x000e240000004200 */
[----:B0-----:R-:W-:Y:S02]  /*1bfe0*/  STL.64 [R1+0x2b98], R22 ;  /* 0x002b981601007387 */ /* 0x001fe40000100a00 */
[----:B------:R-:W-:Y:S01]  /*1bff0*/  STL.64 [R1+0x2b90], R20 ;  /* 0x002b901401007387 */ /* 0x000fe20000100a00 */
[C---:B--2---:R-:W-:Y:S01]  /*1c000*/  HMMA.16816.F32.BF16 R12, R16.reuse, R14, R8 ;  /* 0x0000000e100c723c */ /* 0x044fe20000041808 */
[----:B------:R-:W2:Y:S01]  /*1c010*/  LDL.LU.64 R10, [R1+0x2d48] ;  /* 0x002d4800010a7983 */ /* 0x000ea20000300a00 */
[----:B------:R-:W2:Y:S11]  /*1c020*/  LDL.LU.64 R8, [R1+0x2d40] ;  /* 0x002d400001087983 */ /* 0x000eb60000300a00 */
[----:B------:R-:W-:Y:S10]  /*1c030*/  @!UPT UIADD3 URZ, URZ, URZ, URZ ;  /* 0x0000003f3f3ff290 */ /* 0x000ff4000fffe03f */
        /* <DEDUP_REMOVED lines=24> */
[----:B--2---:R-:W-:Y:S01]  /*1c1c0*/  HMMA.16816.F32.BF16 R8, R16, R14, R8 ;  /* 0x0000000e1008723c */ /* 0x004fe20000041808 */
[----:B------:R-:W-:Y:S02]  /*1c1d0*/  IMAD.MOV.U32 R5, RZ, RZ, R14 ;  /* 0x000000ffff057224 */ /* 0x000fe400078e000e */
[----:B------:R-:W-:Y:S11]  /*1c1e0*/  IMAD.MOV.U32 R4, RZ, RZ, R15 ;  /* 0x000000ffff047224 */ /* 0x000ff600078e000f */
[----:B------:R-:W-:Y:S09]  /*1c1f0*/  @!UPT UIADD3 URZ, URZ, URZ, URZ ;  /* 0x0000003f3f3ff290 */ /* 0x000ff2000fffe03f */
[----:B------:R-:W-:Y:S01]  /*1c200*/  STL.64 [R1+0xa40], R8 ;  /* 0x000a400801007387 */ /* 0x000fe20000100a00 */
[----:B------:R0:W-:Y:S03]  /*1c210*/  STL.64 [R1+0xa48], R10 ;  /* 0x000a480a01007387 */ /* 0x0001e60000100a00 */
[----:B0-----:R-:W2:Y:S01]  /*1c220*/  LDL.LU.64 R10, [R1+0x2ce8] ;  /* 0x002ce800010a7983 */ /* 0x001ea20000300a00 */
[----:B------:R-:W3:Y:S02]  /*1c230*/  LDL.LU.64 R14, [R1+0x2ce0] ;  /* 0x002ce000010e7983 */ /* 0x000ee40000300a00 */
[----:B------:R-:W-:Y:S02]  /*1c240*/  STL.64 [R1+0x2cd8], R6 ;  /* 0x002cd80601007387 */ /* 0x000fe40000100a00 */
[----:B------:R0:W-:Y:S02]  /*1c250*/  STL.64 [R1+0x2cd0], R4 ;  /* 0x002cd00401007387 */ /* 0x0001e40000100a00 */
[----:B0-----:R-:W4:Y:S01]  /*1c260*/  LDL.LU R4, [R1+0x300] ;  /* 0x0003000001047983 */ /* 0x001f220000300800 */
[----:B------:R-:W4:Y:S02]  /*1c270*/  LDL.LU R5, [R1+0x304] ;  /* 0x0003040001057983 */ /* 0x000f240000300800 */
[----:B------:R-:W4:Y:S02]  /*1c280*/  LDL.LU R6, [R1+0x308] ;  /* 0x0003080001067983 */ /* 0x000f240000300800 */
[----:B------:R-:W4:Y:S02]  /*1c290*/  LDL.LU R7, [R1+0x30c] ;  /* 0x00030c0001077983 */ /* 0x000f240000300800 */
[----:B------:R-:W-:-:S02]  /*1c2a0*/  IMAD.MOV.U32 R22, RZ, RZ, R2 ;  /* 0x000000ffff167224 */ /* 0x000fc400078e0002 */
[----:B------:R-:W-:Y:S01]  /*1c2b0*/  IMAD.MOV.U32 R23, RZ, RZ, R0 ;  /* 0x000000ffff177224 */ /* 0x000fe200078e0000 */
[C---:B---3--:R-:W-:Y:S08]  /*1c2c0*/  HMMA.16816.F32.BF16 R24, R16.reuse, R14, R24 ;  /* 0x0000000e1018723c */ /* 0x048ff00000041818 */
[C---:B----4-:R-:W-:Y:S01]  /*1c2d0*/  HMMA.16816.F32.BF16 R20, R16.reuse, R22, R4 ;  /* 0x000000161014723c */ /* 0x050fe20000041804 */
[----:B------:R-:W2:Y:S11]  /*1c2e0*/  LDL.LU R4, [R1+0x2d0] ;  /* 0x0002d00001047983 */ /* 0x000eb60000300800 */
[----:B------:R-:W-:Y:S11]  /*1c2f0*/  @!UPT UIADD3 URZ, URZ, URZ, URZ ;  /* 0x0000003f3f3ff290 */ /* 0x000ff6000fffe03f */
[----:B------:R0:W-:Y:S01]  /*1c300*/  STL.64 [R1+0xa30], R20 ;  /* 0x000a301401007387 */ /* 0x0001e20000100a00 */
[----:B------:R1:W-:Y:S02]  /*1c310*/  STL.64 [R1+0xa38], R22 ;  /* 0x000a381601007387 */ /* 0x0003e40000100a00 */
[----:B------:R-:W2:Y:S02]  /*1c320*/  LDL.LU R5, [R1+0x2d4] ;  /* 0x0002d40001057983 */ /* 0x000ea40000300800 */
[----:B------:R-:W2:Y:S01]  /*1c330*/  LDL.LU R6, [R1+0x2d8] ;  /* 0x0002d80001067983 */ /* 0x000ea20000300800 */
[----:B------:R-:W2:Y:S01]  /*1c340*/  LDL.LU R7, [R1+0x2dc] ;  /* 0x0002dc0001077983 */ /* 0x000ea20000300800 */
[----:B------:R-:W-:Y:S03]  /*1c350*/  STL.64 [R1+0x2c90], R14 ;  /* 0x002c900e01007387 */ /* 0x000fe60000100a00 */
[----:B0-----:R-:W3:Y:S01]  /*1c360*/  LDL.LU R20, [R1+0x120] ;  /* 0x0001200001147983 */ /* 0x001ee20000300800 */
[----:B------:R0:W-:Y:S02]  /*1c370*/  STL.64 [R1+0xa20], R24 ;  /* 0x000a201801007387 */ /* 0x0001e40000100a00 */
[----:B------:R4:W-:Y:S02]  /*1c380*/  STL.64 [R1+0xa28], R26 ;  /* 0x000a281a01007387 */ /* 0x0009e40000100a00 */
[----:B------:R-:W3:Y:S01]  /*1c390*/  LDL.LU R21, [R1+0x124] ;  /* 0x0001240001157983 */ /* 0x000ee20000300800 */
[----:B-1----:R-:W2:Y:S01]  /*1c3a0*/  LDL.LU R22, [R1+0x128] ;  /* 0x0001280001167983 */ /* 0x002ea20000300800 */
[----:B------:R-:W2:Y:S03]  /*1c3b0*/  LDL.LU R23, [R1+0x12c] ;  /* 0x00012c0001177983 */ /* 0x000ea60000300800 */
[----:B0-----:R-:W2:Y:S01]  /*1c3c0*/  LDL.LU R24, [R1+0x2c0] ;  /* 0x0002c00001187983 */ /* 0x001ea20000300800 */
[----:B------:R-:W2:Y:S02]  /*1c3d0*/  LDL.LU R25, [R1+0x2c4] ;  /* 0x0002c40001197983 */ /* 0x000ea40000300800 */
[----:B----4-:R-:W4:Y:S02]  /*1c3e0*/  LDL.LU R26, [R1+0x2c8] ;  /* 0x0002c800011a7983 */ /* 0x010f240000300800 */
[----:B------:R-:W4:Y:S01]  /*1c3f0*/  LDL.LU R27, [R1+0x2cc] ;  /* 0x0002cc00011b7983 */ /* 0x000f220000300800 */
[----:B------:R-:W2:Y:S01]  /*1c400*/  LDL.LU R12, [R1+0x130] ;  /* 0x00013000010c7983 */ /* 0x000ea20000300800 */
[----:B------:R-:W2:Y:S02]  /*1c410*/  LDL.LU R13, [R1+0x134] ;  /* 0x00013400010d7983 */ /* 0x000ea40000300800 */
[----:B------:R-:W2:Y:S02]  /*1c420*/  LDL.LU R14, [R1+0x138] ;  /* 0x00013800010e7983 */ /* 0x000ea40000300800 */
[----:B------:R-:W2:Y:S02]  /*1c430*/  LDL.LU R15, [R1+0x13c] ;  /* 0x00013c00010f7983 */ /* 0x000ea40000300800 */
[----:B--2---:R0:W-:Y:S01]  /*1c440*/  STL.64 [R1+0x2ca0], R14 ;  /* 0x002ca00e01007387 */ /* 0x0041e20000100a00 */
[----:B------:R1:W-:Y:S03]  /*1c450*/  STL.64 [R1+0x2c98], R12 ;  /* 0x002c980c01007387 */ /* 0x0003e60000100a00 */
[----:B0-----:R-:W2:Y:S01]  /*1c460*/  LDL.64 R14, [R1+0xb8] ;  /* 0x0000b800010e7983 */ /* 0x001ea20000100a00 */
[C---:B------:R-:W-:Y:S03]  /*1c470*/  HMMA.16816.F32.BF16 R4, R16.reuse, R10, R4 ;  /* 0x0000000a1004723c */ /* 0x040fe60000041804 */
[----:B--2---:R0:W-:Y:S01]  /*1c480*/  STL.64 [R1+0x2cc0], R14 ;  /* 0x002cc00e01007387 */ /* 0x0041e20000100a00 */
[----:B-1----:R-:W2:Y:S02]  /*1c490*/  LDL.LU R12, [R1+0x150] ;  /* 0x00015000010c7983 */ /* 0x002ea40000300800 */
[----:B------:R-:W2:Y:S01]  /*1c4a0*/  LDL.LU R13, [R1+0x154] ;  /* 0x00015400010d7983 */ /* 0x000ea20000300800 */
[----:B0-----:R-:W2:Y:S01]  /*1c4b0*/  LDL.LU R14, [R1+0x158] ;  /* 0x00015800010e7983 */ /* 0x001ea20000300800 */
[----:B------:R-:W2:Y:S02]  /*1c4c0*/  LDL.LU R15, [R1+0x15c] ;  /* 0x00015c00010f7983 */ /* 0x000ea40000300800 */
[----:B------:R0:W-:Y:S02]  /*1c4d0*/  STL.64 [R1+0x2c88], R22 ;  /* 0x002c881601007387 */ /* 0x0001e40000100a00 */
[----:B---3--:R1:W-:Y:S01]  /*1c4e0*/  STL.64 [R1+0x2c80], R20 ;  /* 0x002c801401007387 */ /* 0x0083e20000100a00 */
[----:B0-----:R-:W3:Y:S04]  /*1c4f0*/  LDL.64 R22, [R1+0xa8] ;  /* 0x0000a80001167983 */ /* 0x001ee80000100a00 */
[----:B---3--:R0:W-:Y:S01]  /*1c500*/  STL.64 [R1+0x2ca8], R22 ;  /* 0x002ca81601007387 */ /* 0x0081e20000100a00 */
[----:B-1----:R-:W3:Y:S02]  /*1c510*/  LDL.LU R20, [R1+0x140] ;  /* 0x0001400001147983 */ /* 0x002ee40000300800 */
[----:B------:R-:W3:Y:S01]  /*1c520*/  LDL.LU R21, [R1+0x144] ;  /* 0x0001440001157983 */ /* 0x000ee20000300800 */
[----:B0-----:R-:W3:Y:S01]  /*1c530*/  LDL.LU R22, [R1+0x148] ;  /* 0x0001480001167983 */ /* 0x001ee20000300800 */
[----:B------:R-:W3:Y:S02]  /*1c540*/  LDL.LU R23, [R1+0x14c] ;  /* 0x00014c0001177983 */ /* 0x000ee40000300800 */
[----:B------:R-:W-:Y:S02]  /*1c550*/  STL.64 [R1+0xa10], R4 ;  /* 0x000a100401007387 */ /* 0x000fe40000100a00 */
[----:B------:R0:W-:Y:S02]  /*1c560*/  STL.64 [R1+0xa18], R6 ;  /* 0x000a180601007387 */ /* 0x0001e40000100a00 */
[----:B0-----:R-:W4:Y:S01]  /*1c570*/  LDL.LU.64 R6, [R1+0x2cd8] ;  /* 0x002cd80001067983 */ /* 0x001f220000300a00 */
[----:B------:R-:W2:Y:S02]  /*1c580*/  LDL.LU.64 R4, [R1+0x2cd0] ;  /* 0x002cd00001047983 */ /* 0x000ea40000300a00 */
[----:B------:R0:W-:Y:S02]  /*1c590*/  STL.64 [R1+0x2c20], R10 ;  /* 0x002c200a01007387 */ /* 0x0001e40000100a00 */
[----:B0-----:R-:W2:Y:S04]  /*1c5a0*/  LDL.64 R10, [R1+0x78] ;  /* 0x00007800010a7983 */ /* 0x001ea80000100a00 */
[----:B--2---:R0:W-:Y:S01]  /*1c5b0*/  STL.64 [R1+0x2c68], R10 ;  /* 0x002c680a01007387 */ /* 0x0041e20000100a00 */
[----:B------:R-:W2:Y:S02]  /*1c5c0*/  LDL.LU R8, [R1+0x110] ;  /* 0x0001100001087983 */ /* 0x000ea40000300800 */
[----:B------:R-:W2:Y:S01]  /*1c5d0*/  LDL.LU R9, [R1+0x114] ;  /* 0x0001140001097983 */ /* 0x000ea20000300800 */
[----:B0-----:R-:W2:Y:S01]  /*1c5e0*/  LDL.LU R10, [R1+0x118] ;  /* 0x00011800010a7983 */ /* 0x001ea20000300800 */
[----:B------:R-:W2:Y:S01]  /*1c5f0*/  LDL.LU R11, [R1+0x11c] ;  /* 0x00011c00010b7983 */ /* 0x000ea20000300800 */
[C---:B----4-:R-:W-:Y:S02]  /*1c600*/  HMMA.16816.F32.BF16 R24, R16.reuse, R6, R24 ;  /* 0x000000061018723c */ /* 0x050fe40000041818 */
[----:B--2---:R0:W-:Y:S01]  /*1c610*/  STL.64 [R1+0x2c78], R10 ;  /* 0x002c780a01007387 */ /* 0x0041e20000100a00 */
[----:B------:R-:W-:Y:S03]  /*1c620*/  STL.64 [R1+0x2c70], R8 ;  /* 0x002c700801007387 */ /* 0x000fe60000100a00 */
[----:B0-----:R-:W2:Y:S11]  /*1c630*/  LDL.64 R10, [R1+0x98] ;  /* 0x00009800010a7983 */ /* 0x001eb60000100a00 */
[----:B------:R-:W-:Y:S06]  /*1c640*/  @!UPT UIADD3 URZ, URZ, URZ, URZ ;  /* 0x0000003f3f3ff290 */ /* 0x000fec000fffe03f */
[----:B------:R-:W-:Y:S02]  /*1c650*/  STL.64 [R1+0xa00], R24 ;  /* 0x000a001801007387 */ /* 0x000fe40000100a00 */
[----:B------:R0:W-:Y:S02]  /*1c660*/  STL.64 [R1+0xa08], R26 ;  /* 0x000a081a01007387 */ /* 0x0001e40000100a00 */
[----:B0-----:R-:W4:Y:S01]  /*1c670*/  LDL.LU.64 R26, [R1+0x2cc8] ;  /* 0x002cc800011a7983 */ /* 0x001f220000300a00 */
[----:B------:R-:W-:Y:S02]  /*1c680*/  STL [R1+0x2bb4], R6 ;  /* 0x002bb40601007387 */ /* 0x000fe40000100800 */
[----:B------:R0:W-:Y:S01]  /*1c690*/  STL [R1+0x2bb0], R7 ;  /* 0x002bb00701007387 */ /* 0x0001e20000100800 */
[----:B----4-:R-:W-:Y:S01]  /*1c6a0*/  HMMA.16816.F32.BF16 R16, R16, R26, R12 ;  /* 0x0000001a1010723c */ /* 0x010fe2000004180c */
[----:B------:R-:W4:Y:S01]  /*1c6b0*/  LDL.LU.64 R14, [R1+0x2cc0] ;  /* 0x002cc000010e7983 */ /* 0x000f220000300a00 */
[----:B0-----:R-:W-:-:S02]  /*1c6c0*/  IMAD.MOV.U32 R7, RZ, RZ, R26 ;  /* 0x000000ffff077224 */ /* 0x001fc400078e001a */
[----:B------:R-:W-:Y:S11]  /*1c6d0*/  IMAD.MOV.U32 R6, RZ, RZ, R27 ;  /* 0x000000ffff067224 */ /* 0x000ff600078e001b */
[----:B------:R-:W-:Y:S08]  /*1c6e0*/  @!UPT UIADD3 URZ, URZ, URZ, URZ ;  /* 0x0000003f3f3ff290 */ /* 0x000ff0000fffe03f */
[----:B------:R0:W-:Y:S01]  /*1c6f0*/  STL.64 [R1+0x9e0], R16 ;  /* 0x0009e01001007387 */ /* 0x0001e20000100a00 */
[----:B------:R1:W-:Y:S02]  /*1c700*/  STL.64 [R1+0x9e8], R18 ;  /* 0x0009e81201007387 */ /* 0x0003e40000100a00 */
[----:B------:R-:W3:Y:S02]  /*1c710*/  LDL.LU.64 R26, [R1+0x2cb8] ;  /* 0x002cb800011a7983 */ /* 0x000ee40000300a00 */
[----:B------:R-:W3:Y:S01]  /*1c720*/  LDL.LU.64 R24, [R1+0x2cb0] ;  /* 0x002cb00001187983 */ /* 0x000ee20000300a00 */
[----:B0-----:R-:W2:Y:S01]  /*1c730*/  LDL.LU R16, [R1+0x100] ;  /* 0x0001000001107983 */ /* 0x001ea20000300800 */
[----:B------:R-:W2:Y:S02]  /*1c740*/  LDL.LU R17, [R1+0x104] ;  /* 0x0001040001117983 */ /* 0x000ea40000300800 */
[----:B-1----:R-:W2:Y:S02]  /*1c750*/  LDL.LU R18, [R1+0x108] ;  /* 0x0001080001127983 */ /* 0x002ea40000300800 */
[----:B------:R-:W2:Y:S01]  /*1c760*/  LDL.LU R19, [R1+0x10c] ;  /* 0x00010c0001137983 */ /* 0x000ea20000300800 */
[----:B------:R-:W-:Y:S01]  /*1c770*/  STL.64 [R1+0x2c60], R6 ;  /* 0x002c600601007387 */ /* 0x000fe20000100a00 */
[----:B----4-:R-:W-:Y:S01]  /*1c780*/  IMAD.MOV.U32 R2, RZ, RZ, R14 ;  /* 0x000000ffff027224 */ /* 0x010fe200078e000e */
        /* <DEDUP_REMOVED lines=9> */
[----:B------:R-:W-:Y:S01]  /*1c820*/  STL [R1+0x2bc8], R2 ;  /* 0x002bc80201007387 */ /* 0x000fe20000100800 */
[C---:B---3--:R-:W-:Y:S01]  /*1c830*/  HMMA.16816.F32.BF16 R12, R24.reuse, R22, R12 ;  /* 0x00000016180c723c */ /* 0x048fe2000004180c */
[----:B------:R-:W-:Y:S11]  /*1c840*/  IMAD.MOV.U32 R3, RZ, RZ, R23 ;  /* 0x000000ffff037224 */ /* 0x000ff600078e0017 */
[----:B------:R-:W-:Y:S11]  /*1c850*/  @!UPT UIADD3 URZ, URZ, URZ, URZ ;  /* 0x0000003f3f3ff290 */ /* 0x000ff6000fffe03f */
[----:B------:R0:W-:Y:S01]  /*1c860*/  STL.64 [R1+0x9b0], R12 ;  /* 0x0009b00c01007387 */ /* 0x0001e20000100a00 */
[----:B------:R1:W-:Y:S02]  /*1c870*/  STL.64 [R1+0x9b8], R14 ;  /* 0x0009b80e01007387 */ /* 0x0003e40000100a00 */
[----:B0-----:R-:W-:Y:S01]  /*1c880*/  IMAD.MOV.U32 R12, RZ, RZ, R22 ;  /* 0x000000ffff0c7224 */ /* 0x001fe200078e0016 */
[----:B-1----:R-:W3:Y:S01]  /*1c890*/  LDL.LU.64 R14, [R1+0x2c90] ;  /* 0x002c9000010e7983 */ /* 0x002ee20000300a00 */
[----:B------:R-:W4:Y:S02]  /*1c8a0*/  LDL.LU.64 R22, [R1+0x2c88] ;  /* 0x002c880001167983 */ /* 0x000f240000300a00 */
[----:B------:R-:W4:Y:S02]  /*1c8b0*/  LDL.LU.64 R20, [R1+0x2c80] ;  /* 0x002c800001147983 */ /* 0x000f240000300a00 */
[----:B--2---:R-:W-:Y:S01]  /*1c8c0*/  IMAD.MOV.U32 R13, RZ, RZ, R11 ;  /* 0x000000ffff0d7224 */ /* 0x004fe200078e000b */
[C---:B----4-:R-:W-:Y:S11]  /*1c8d0*/  HMMA.16816.F32.BF16 R20, R24.reuse, R10, R20 ;  /* 0x0000000a1814723c */ /* 0x050ff60000041814 */
[----:B------:R-:W-:Y:S11]  /*1c8e0*/  @!UPT UIADD3 URZ, URZ, URZ, URZ ;  /* 0x0000003f3f3ff290 */ /* 0x000ff6000fffe03f */
[----:B------:R-:W-:Y:S01]  /*1c8f0*/  @!UPT UIADD3 URZ, URZ, URZ, URZ ;  /* 0x0000003f3f3ff290 */ /* 0x000fe2000fffe03f */
[----:B------:R0:W-:Y:S01]  /*1c900*/  STL.64 [R1+0x780], R20 ;  /* 0x0007801401007387 */ /* 0x0001e20000100a00 */
[----:B------:R-:W-:Y:S02]  /*1c910*/  STL.64 [R1+0x788], R22 ;  /* 0x0007881601007387 */ /* 0x000fe40000100a00 */
[----:B0-----:R-:W-:Y:S02]  /*1c920*/  IMAD.MOV.U32 R20, RZ, RZ, R10 ;  /* 0x000000ffff147224 */ /* 0x001fe400078e000a */
[----:B------:R-:W2:Y:S01]  /*1c930*/  LDL.LU.64 R10, [R1+0x2c78] ;  /* 0x002c7800010a7983 */ /* 0x000ea20000300a00 */
[----:B------:R-:W2:Y:S02]  /*1c940*/  LDL.LU.64 R8, [R1+0x2c70] ;  /* 0x002c700001087983 */ /* 0x000ea40000300a00 */
[----:B---3--:R0:W-:Y:S02]  /*1c950*/  STL.64 [R1+0x2be8], R14 ;  /* 0x002be80e01007387 */ /* 0x0081e40000100a00 */
[----:B------:R-:W-:Y:S01]  /*1c960*/  STL.64 [R1+0x2be0], R12 ;  /* 0x002be00c01007387 */ /* 0x000fe20000100a00 */
[----:B0-----:R-:W2:Y:S02]  /*1c970*/  LDL.64 R14, [R1+0x88] ;  /* 0x00008800010e7983 */ /* 0x001ea40000100a00 */
[C---:B--2---:R-:W-:Y:S11]  /*1c980*/  HMMA.16816.F32.BF16 R8, R24.reuse, R14, R8 ;  /* 0x0000000e1808723c */ /* 0x044ff60000041808 */
[----:B------:R-:W-:Y:S11]  /*1c990*/  @!UPT UIADD3 URZ, URZ, URZ, URZ ;  /* 0x0000003f3f3ff290 */ /* 0x000ff6000fffe03f */
[----:B------:R-:W-:Y:S01]  /*1c9a0*/  @!UPT UIADD3 URZ, URZ, URZ, URZ ;  /* 0x0000003f3f3ff290 */ /* 0x000fe2000fffe03f */
[----:B------:R-:W-:Y:S01]  /*1c9b0*/  STL.64 [R1+0x3e0], R8 ;  /* 0x0003e00801007387 */ /* 0x000fe20000100a00 */
[----:B------:R0:W-:Y:S03]  /*1c9c0*/  STL.64 [R1+0x3e8], R10 ;  /* 0x0003e80a01007387 */ /* 0x0001e60000100a00 */
[----:B0-----:R-:W2:Y:S01]  /*1c9d0*/  LDL.LU.64 R10, [R1+0x2c68] ;  /* 0x002c6800010a7983 */ /* 0x001ea20000300a00 */
[----:B------:R-:W-:Y:S02]  /*1c9e0*/  IMAD.MOV.U32 R22, RZ, RZ, R14 ;  /* 0x000000ffff167224 */ /* 0x000fe400078e000e */
[----:B------:R-:W-:Y:S02]  /*1c9f0*/  IMAD.MOV.U32 R21, RZ, RZ, R15 ;  /* 0x000000ffff157224 */ /* 0x000fe400078e000f */
[----:B--2---:R-:W-:Y:S11]  /*1ca00*/  HMMA.16816.F32.BF16 R12, R24, R10, R16 ;  /* 0x0000000a180c723c */ /* 0x004ff60000041810 */
[----:B------:R-:W-:Y:S11]  /*1ca10*/  @!UPT UIADD3 URZ, URZ, URZ, URZ ;  /* 0x0000003f3f3ff290 */ /* 0x000ff6000fffe03f */
[----:B------:R-:W-:Y:S01]  /*1ca20*/  @!UPT UIADD3 URZ, URZ, URZ, URZ ;  /* 0x0000003f3f3ff290 */ /* 0x000fe2000fffe03f */
[----:B------:R-:W-:Y:S01]  /*1ca30*/  STL.64 [R1+0x3d0], R12 ;  /* 0x0003d00c01007387 */ /* 0x000fe20000100a00 */
[----:B------:R0:W-:Y:S03]  /*1ca40*/  STL.64 [R1+0x3d8], R14 ;  /* 0x0003d80e01007387 */ /* 0x0001e60000100a00 */
[----:B0-----:R-:W2:Y:S01]  /*1ca50*/  LDL.64 R14, [R1+0x8] ;  /* 0x00000800010e7983 */ /* 0x001ea20000100a00 */
[----:B------:R-:W-:-:S03]  /*1ca60*/  IMAD.MOV.U32 R23, RZ, RZ, R11 ;  /* 0x000000ffff177224 */ /* 0x000fc600078e000b */
[----:B--2---:R-:W-:Y:S02]  /*1ca70*/  STL.64 [R1+0x2c00], R14 ;  /* 0x002c000e01007387 */ /* 0x004fe40000100a00 */
[----:B------:R-:W-:Y:S02]  /*1ca80*/  STL.64 [R1+0x2bc0], R22 ;  /* 0x002bc01601007387 */ /* 0x000fe40000100a00 */
[----:B------:R0:W-:Y:S02]  /*1ca90*/  STL.64 [R1+0x2bb8], R20 ;  /* 0x002bb81401007387 */ /* 0x0001e40000100a00 */
[----:B0-----:R-:W2:Y:S01]  /*1caa0*/  LDL.LU R20, [R1+0x240] ;  /* 0x0002400001147983 */ /* 0x001ea20000300800 */
[----:B------:R-:W2:Y:S02]  /*1cab0*/  LDL.LU R21, [R1+0x244] ;  /* 0x0002440001157983 */ /* 0x000ea40000300800 */
[----:B------:R-:W3:Y:S02]  /*1cac0*/  LDL.LU R22, [R1+0x248] ;  /* 0x0002480001167983 */ /* 0x000ee40000300800 */
[----:B------:R-:W3:Y:S02]  /*1cad0*/  LDL.LU R23, [R1+0x24c] ;  /* 0x00024c0001177983 */ /* 0x000ee40000300800 */
[----:B------:R-:W-:-:S02]  /*1cae0*/  IMAD.MOV.U32 R14, RZ, RZ, R5 ;  /* 0x000000ffff0e7224 */ /* 0x000fc400078e0005 */
[----:B------:R-:W-:-:S05]  /*1caf0*/  IMAD.MOV.U32 R15, RZ, RZ, R4 ;  /* 0x000000ffff0f7224 */ /* 0x000fca00078e0004 */
[----:B------:R-:W-:Y:S01]  /*1cb00*/  STL.64 [R1+0x2c18], R14 ;  /* 0x002c180e01007387 */ /* 0x000fe20000100a00 */
[----:B------:R-:W-:-:S03]  /*1cb10*/  IMAD.MOV.U32 R29, RZ, RZ, R10 ;  /* 0x000000ffff1d7224 */ /* 0x000fc600078e000a */
[----:B---3--:R-:W-:Y:S01]  /*1cb20*/  STL.64 [R1+0x2bd8], R22 ;  /* 0x002bd81601007387 */ /* 0x008fe20000100a00 */
[----:B--2---:R0:W-:Y:S03]  /*1cb30*/  STL.64 [R1+0x2bd0], R20 ;  /* 0x002bd01401007387 */ /* 0x0041e60000100a00 */
[----:B0-----:R-:W2:Y:S01]  /*1cb40*/  LDL.LU R20, [R1+0x250] ;  /* 0x0002500001147983 */ /* 0x001ea20000300800 */
[----:B------:R-:W2:Y:S02]  /*1cb50*/  LDL.LU R21, [R1+0x254] ;  /* 0x0002540001157983 */ /* 0x000ea40000300800 */
[----:B------:R-:W3:Y:S02]  /*1cb60*/  LDL.LU R22, [R1+0x258] ;  /* 0x0002580001167983 */ /* 0x000ee40000300800 */
[----:B------:R-:W3:Y:S01]  /*1cb70*/  LDL.LU R23, [R1+0x25c] ;  /* 0x00025c0001177983 */ /* 0x000ee20000300800 */
[----:B------:R-:W4:Y:S01]  /*1cb80*/  LDL.LU R8, [R1+0x280] ;  /* 0x0002800001087983 */ /* 0x000f220000300800 */
[----:B------:R-:W4:Y:S02]  /*1cb90*/  LDL.LU R9, [R1+0x284] ;  /* 0x0002840001097983 */ /* 0x000f240000300800 */
[----:B------:R-:W2:Y:S02]  /*1cba0*/  LDL.LU R10, [R1+0x288] ;  /* 0x00028800010a7983 */ /* 0x000ea40000300800 */
[----:B------:R-:W2:Y:S01]  /*1cbb0*/  LDL.LU R11, [R1+0x28c] ;  /* 0x00028c00010b7983 */ /* 0x000ea20000300800 */
[----:B------:R-:W3:Y:S01]  /*1cbc0*/  LDL.LU R4, [R1+0xf0] ;  /* 0x0000f00001047983 */ /* 0x000ee20000300800 */
[----:B------:R-:W3:Y:S02]  /*1cbd0*/  LDL.LU R5, [R1+0xf4] ;  /* 0x0000f40001057983 */ /* 0x000ee40000300800 */
[----:B------:R-:W3:Y:S02]  /*1cbe0*/  LDL.LU R6, [R1+0xf8] ;  /* 0x0000f80001067983 */ /* 0x000ee40000300800 */
[----:B------:R-:W3:Y:S01]  /*1cbf0*/  LDL.LU R7, [R1+0xfc] ;  /* 0x0000fc0001077983 */ /* 0x000ee20000300800 */
[----:B------:R-:W3:Y:S04]  /*1cc00*/  LDL.64 R18, [R1+0x68] ;  /* 0x0000680001127983 */ /* 0x000ee80000100a00 */
[----:B--2---:R0:W-:Y:S01]  /*1cc10*/  STL.64 [R1+0x2c30], R10 ;  /* 0x002c300a01007387 */ /* 0x0041e20000100a00 */
[----:B----4-:R-:W-:Y:S03]  /*1cc20*/  STL.64 [R1+0x2c28], R8 ;  /* 0x002c280801007387 */ /* 0x010fe60000100a00 */
[----:B0-----:R-:W2:Y:S04]  /*1cc30*/  LDL.64 R10, [R1+0x38] ;  /* 0x00003800010a7983 */ /* 0x001ea80000100a00 */
[----:B--2---:R0:W-:Y:S04]  /*1cc40*/  STL.64 [R1+0x2c40], R10 ;  /* 0x002c400a01007387 */ /* 0x0041e80000100a00 */
[----:B0-----:R-:W2:Y:S04]  /*1cc50*/  LDL.64 R10, [R1+0x48] ;  /* 0x00004800010a7983 */ /* 0x001ea80000100a00 */
[----:B--2---:R0:W-:Y:S01]  /*1cc60*/  STL.64 [R1+0x2c58], R10 ;  /* 0x002c580a01007387 */ /* 0x0041e20000100a00 */
[----:B------:R-:W2:Y:S03]  /*1cc70*/  LDL.64 R14, [R1+0x28] ;  /* 0x00002800010e7983 */ /* 0x000ea60000100a00 */
[----:B0-----:R-:W4:Y:S04]  /*1cc80*/  LDL.64 R10, [R1+0x58] ;  /* 0x00005800010a7983 */ /* 0x001f280000100a00 */
[----:B--2---:R0:W-:Y:S01]  /*1cc90*/  STL.64 [R1+0x2c38], R14 ;  /* 0x002c380e01007387 */ /* 0x0041e20000100a00 */
[----:B------:R-:W2:Y:S02]  /*1cca0*/  LDL.LU R12, [R1+0x290] ;  /* 0x00029000010c7983 */ /* 0x000ea40000300800 */
[----:B------:R-:W2:Y:S01]  /*1ccb0*/  LDL.LU R13, [R1+0x294] ;  /* 0x00029400010d7983 */ /* 0x000ea20000300800 */
[----:B0-----:R-:W2:Y:S01]  /*1ccc0*/  LDL.LU R14, [R1+0x298] ;  /* 0x00029800010e7983 */ /* 0x001ea20000300800 */
[----:B------:R-:W2:Y:S01]  /*1ccd0*/  LDL.LU R15, [R1+0x29c] ;  /* 0x00029c00010f7983 */ /* 0x000ea20000300800 */
[----:B---3--:R-:W-:Y:S02]  /*1cce0*/  HMMA.16816.F32.BF16 R4, R24, R18, R4 ;  /* 0x000000121804723c */ /* 0x008fe40000041804 */
[----:B--2---:R-:W-:Y:S01]  /*1ccf0*/  STL.64 [R1+0x2c50], R14 ;  /* 0x002c500e01007387 */ /* 0x004fe20000100a00 */
[----:B------:R0:W-:Y:S03]  /*1cd00*/  STL.64 [R1+0x2c48], R12 ;  /* 0x002c480c01007387 */ /* 0x0001e60000100a00 */
[----:B0-----:R-:W2:Y:S01]  /*1cd10*/  LDL.LU R12, [R1+0x2a0] ;  /* 0x0002a000010c7983 */ /* 0x001ea20000300800 */
[----:B------:R-:W2:Y:S02]  /*1cd20*/  LDL.LU R13, [R1+0x2a4] ;  /* 0x0002a400010d7983 */ /* 0x000ea40000300800 */
[----:B------:R-:W2:Y:S02]  /*1cd30*/  LDL.LU R14, [R1+0x2a8] ;  /* 0x0002a800010e7983 */ /* 0x000ea40000300800 */
[----:B------:R-:W2:Y:S01]  /*1cd40*/  LDL.LU R15, [R1+0x2ac] ;  /* 0x0002ac00010f7983 */ /* 0x000ea20000300800 */
[----:B------:R-:W-:Y:S01]  /*1cd50*/  STL.64 [R1+0x2bf8], R22 ;  /* 0x002bf81601007387 */ /* 0x000fe20000100a00 */
[----:B------:R0:W-:Y:S03]  /*1cd60*/  STL.64 [R1+0x2bf0], R20 ;  /* 0x002bf01401007387 */ /* 0x0001e60000100a00 */
[----:B0-----:R-:W3:Y:S01]  /*1cd70*/  LDL.LU R20, [R1+0x260] ;  /* 0x0002600001147983 */ /* 0x001ee20000300800 */
[----:B------:R-:W3:Y:S02]  /*1cd80*/  LDL.LU R21, [R1+0x264] ;  /* 0x0002640001157983 */ /* 0x000ee40000300800 */
[----:B------:R-:W2:Y:S02]  /*1cd90*/  LDL.LU R22, [R1+0x268] ;  /* 0x0002680001167983 */ /* 0x000ea40000300800 */
[----:B------:R-:W2:Y:S02]  /*1cda0*/  LDL.LU R23, [R1+0x26c] ;  /* 0x00026c0001177983 */ /* 0x000ea40000300800 */
[----:B--2---:R-:W-:Y:S01]  /*1cdb0*/  STL.64 [R1+0x2c10], R22 ;  /* 0x002c101601007387 */ /* 0x004fe20000100a00 */
[----:B---3--:R0:W-:Y:S03]  /*1cdc0*/  STL.64 [R1+0x2c08], R20 ;  /* 0x002c081401007387 */ /* 0x0081e60000100a00 */
[----:B0-----:R-:W2:Y:S01]  /*1cdd0*/  LDL.LU R20, [R1+0x270] ;  /* 0x0002700001147983 */ /* 0x001ea20000300800 */
[----:B------:R-:W2:Y:S02]  /*1cde0*/  LDL.LU R21, [R1+0x274] ;  /* 0x0002740001157983 */ /* 0x000ea40000300800 */
[----:B------:R-:W2:Y:S02]  /*1cdf0*/  LDL.LU R22, [R1+0x278] ;  /* 0x0002780001167983 */ /* 0x000ea40000300800 */
[----:B------:R-:W2:Y:S01]  /*1ce00*/  LDL.LU R23, [R1+0x27c] ;  /* 0x00027c0001177983 */ /* 0x000ea20000300800 */
[----:B------:R-:W-:Y:S01]  /*1ce10*/  STL.64 [R1+0x3c0], R4 ;  /* 0x0003c00401007387 */ /* 0x000fe20000100a00 */
[----:B------:R0:W-:Y:S03]  /*1ce20*/  STL.64 [R1+0x3c8], R6 ;  /* 0x0003c80601007387 */ /* 0x0001e60000100a00 */
[----:B0-----:R-:W3:Y:S01]  /*1ce30*/  LDL.LU.64 R6, [R1+0x2c60] ;  /* 0x002c600001067983 */ /* 0x001ee20000300a00 */
[----:B------:R-:W-:-:S02]  /*1ce40*/  IMAD.MOV.U32 R5, RZ, RZ, R18 ;  /* 0x000000ffff057224 */ /* 0x000fc400078e0012 */
[----:B------:R-:W-:Y:S02]  /*1ce50*/  IMAD.MOV.U32 R4, RZ, RZ, R19 ;  /* 0x000000ffff047224 */ /* 0x000fe400078e0013 */
[----:B------:R-:W0:Y:S04]  /*1ce60*/  LDSM.16.MT88.4 R16, [R28+0x4200] ;  /* 0x004200001c10783b */ /* 0x000e280000004200 */
[----:B0-----:R3:W-:Y:S01]  /*1ce70*/  STL.64 [R1+0x2a60], R18 ;  /* 0x002a601201007387 */ /* 0x0017e20000100a00 */
[----:B------:R0:W-:Y:S02]  /*1ce80*/  STL.64 [R1+0x2a58], R16 ;  /* 0x002a581001007387 */ /* 0x0001e40000100a00 */
[----:B---3--:R-:W-:Y:S02]  /*1ce90*/  IMAD.MOV.U32 R18, RZ, RZ, R7 ;  /* 0x000000ffff127224 */ /* 0x008fe400078e0007 */
[----:B------:R-:W-:-:S05]  /*1cea0*/  IMAD.MOV.U32 R19, RZ, RZ, R6 ;  /* 0x000000ffff137224 */ /* 0x000fca00078e0006 */
[----:B------:R1:W-:Y:S01]  /*1ceb0*/  STL.64 [R1+0x2ba0], R18 ;  /* 0x002ba01201007387 */ /* 0x0003e20000100a00 */
[----:B0-----:R-:W4:Y:S02]  /*1cec0*/  LDL.LU R16, [R1+0x2b0] ;  /* 0x0002b00001107983 */ /* 0x001f240000300800 */
[----:B------:R-:W4:Y:S01]  /*1ced0*/  LDL.LU R17, [R1+0x2b4] ;  /* 0x0002b40001117983 */ /* 0x000f220000300800 */
[----:B-1----:R-:W4:Y:S01]  /*1cee0*/  LDL.LU R18, [R1+0x2b8] ;  /* 0x0002b80001127983 */ /* 0x002f220000300800 */
[----:B------:R-:W4:Y:S02]  /*1cef0*/  LDL.LU R19, [R1+0x2bc] ;  /* 0x0002bc0001137983 */ /* 0x000f240000300800 */
[C---:B----4-:R-:W-:Y:S11]  /*1cf00*/  HMMA.16816.F32.BF16 R16, R24.reuse, R10, R16 ;  /* 0x0000000a1810723c */ /* 0x050ff60000041810 */
[----:B------:R-:W-:Y:S11]  /*1cf10*/  @!UPT UIADD3 URZ, URZ, URZ, URZ ;  /* 0x0000003f3f3ff290 */ /* 0x000ff6000fffe03f */
[----:B------:R-:W-:Y:S01]  /*1cf20*/  @!UPT UIADD3 URZ, URZ, URZ, URZ ;  /* 0x0000003f3f3ff290 */ /* 0x000fe2000fffe03f */
[----:B------:R0:W-:Y:S01]  /*1cf30*/  STL.64 [R1+0x3b0], R16 ;  /* 0x0003b01001007387 */ /* 0x0001e20000100a00 */
[----:B------:R1:W-:Y:S02]  /*1cf40*/  STL.64 [R1+0x3b8], R18 ;  /* 0x0003b81201007387 */ /* 0x0003e40000100a00 */
[----:B0-----:R-:W-:Y:S02]  /*1cf50*/  IMAD.MOV.U32 R17, RZ, RZ, R10 ;  /* 0x000000ffff117224 */ /* 0x001fe400078e000a */
[----:B------:R-:W-:Y:S02]  /*1cf60*/  IMAD.MOV.U32 R16, RZ, RZ, R11 ;  /* 0x000000ffff107224 */ /* 0x000fe400078e000b */
[----:B------:R-:W3:Y:S02]  /*1cf70*/  LDL.LU.64 R10, [R1+0x2c58] ;  /* 0x002c5800010a7983 */ /* 0x000ee40000300a00 */
[----:B---3--:R-:W-:Y:S01]  /*1cf80*/  HMMA.16816.F32.BF16 R12, R24, R10, R12 ;  /* 0x0000000a180c723c */ /* 0x008fe2000004180c */
[----:B-1----:R-:W-:-:S02]  /*1cf90*/  IMAD.MOV.U32 R19, RZ, RZ, R10 ;  /* 0x000000ffff137224 */ /* 0x002fc400078e000a */
[----:B------:R-:W-:Y:S11]  /*1cfa0*/  IMAD.MOV.U32 R18, RZ, RZ, R11 ;  /* 0x000000ffff127224 */ /* 0x000ff600078e000b */
[----:B------:R-:W-:Y:S09]  /*1cfb0*/  @!UPT UIADD3 URZ, URZ, URZ, URZ ;  /* 0x0000003f3f3ff290 */ /* 0x000ff2000fffe03f */
[----:B------:R-:W-:Y:S01]  /*1cfc0*/  STL.64 [R1+0x3a0], R12 ;  /* 0x0003a00c01007387 */ /* 0x000fe20000100a00 */
[----:B------:R0:W-:Y:S03]  /*1cfd0*/  STL.64 [R1+0x3a8], R14 ;  /* 0x0003a80e01007387 */ /* 0x0001e60000100a00 */
[----:B0-----:R-:W3:Y:S01]  /*1cfe0*/  LDL.LU.64 R14, [R1+0x2c50] ;  /* 0x002c5000010e7983 */ /* 0x001ee20000300a00 */
[----:B------:R-:W3:Y:S02]  /*1cff0*/  LDL.LU.64 R12, [R1+0x2c48] ;  /* 0x002c4800010c7983 */ /* 0x000ee40000300a00 */
[----:B------:R-:W3:Y:S02]  /*1d000*/  LDL.LU.64 R10, [R1+0x2c40] ;  /* 0x002c4000010a7983 */ /* 0x000ee40000300a00 */
        /* <DEDUP_REMOVED lines=13> */
[----:B------:R1:W-:Y:S02]  /*1d0e0*/  STL.64 [R1+0x358], R10 ;  /* 0x0003580a01007387 */ /* 0x0003e40000100a00 */
[----:B0-----:R-:W-:Y:S01]  /*1d0f0*/  IMAD.MOV.U32 R9, RZ, RZ, R14 ;  /* 0x000000ffff097224 */ /* 0x001fe200078e000e */
[----:B-1----:R-:W3:Y:S01]  /*1d100*/  LDL.LU.64 R10, [R1+0x2c20] ;  /* 0x002c2000010a7983 */ /* 0x002ee20000300a00 */
[----:B------:R-:W-:Y:S02]  /*1d110*/  IMAD.MOV.U32 R8, RZ, RZ, R15 ;  /* 0x000000ffff087224 */ /* 0x000fe400078e000f */
        /* <DEDUP_REMOVED lines=17> */
[----:B------:R-:W4:Y:S01]  /*1d230*/  LDL.LU.64 R12, [R1+0x2be0] ;  /* 0x002be000010c7983 */ /* 0x000f220000300a00 */
[C---:B--2---:R-:W-:Y:S11]  /*1d240*/  HMMA.16816.F32.BF16 R20, R24.reuse, R14, R20 ;  /* 0x0000000e1814723c */ /* 0x044ff60000041814 */
[----:B------:R-:W-:Y:S11]  /*1d250*/  @!UPT UIADD3 URZ, URZ, URZ, URZ ;  /* 0x0000003f3f3ff290 */ /* 0x000ff6000fffe03f */
[----:B------:R-:W-:Y:S01]  /*1d260*/  @!UPT UIADD3 URZ, URZ, URZ, URZ ;  /* 0x0000003f3f3ff290 */ /* 0x000fe2000fffe03f */
[----:B------:R-:W-:Y:S01]  /*1d270*/  STL.64 [R1+0x320], R20 ;  /* 0x0003201401007387 */ /* 0x000fe20000100a00 */
[----:B------:R0:W-:Y:S03]  /*1d280*/  STL.64 [R1+0x328], R22 ;  /* 0x0003281601007387 */ /* 0x0001e60000100a00 */
[----:B0-----:R-:W3:Y:S01]  /*1d290*/  LDL.LU.64 R22, [R1+0x2bd8] ;  /* 0x002bd80001167983 */ /* 0x001ee20000300a00 */
[----:B------:R-:W3:Y:S02]  /*1d2a0*/  LDL.LU.64 R20, [R1+0x2bd0] ;  /* 0x002bd00001147983 */ /* 0x000ee40000300a00 */
[----:B------:R0:W-:Y:S02]  /*1d2b0*/  STL.64 [R1+0x2a78], R14 ;  /* 0x002a780e01007387 */ /* 0x0001e40000100a00 */
[----:B0-----:R-:W-:Y:S02]  /*1d2c0*/  IMAD.MOV.U32 R14, RZ, RZ, R0 ;  /* 0x000000ffff0e7224 */ /* 0x001fe400078e0000 */
[----:B------:R-:W-:Y:S01]  /*1d2d0*/  IMAD.MOV.U32 R15, RZ, RZ, R2 ;  /* 0x000000ffff0f7224 */ /* 0x000fe200078e0002 */
[----:B------:R-:W2:Y:S01]  /*1d2e0*/  LDL.LU R0, [R1+0x2bcc] ;  /* 0x002bcc0001007983 */ /* 0x000ea20000300800 */
[----:B------:R-:W2:Y:S03]  /*1d2f0*/  LDL.LU R2, [R1+0x2bc8] ;  /* 0x002bc80001027983 */ /* 0x000ea60000300800 */
[----:B------:R0:W-:Y:S04]  /*1d300*/  STL.64 [R1+0x2a88], R14 ;  /* 0x002a880e01007387 */ /* 0x0001e80000100a00 */
[----:B0-----:R-:W2:Y:S01]  /*1d310*/  LDL.64 R14, [R1+0x18] ;  /* 0x00001800010e7983 */ /* 0x001ea20000100a00 */
[----:B---3--:R-:W-:Y:S03]  /*1d320*/  HMMA.16816.F32.BF16 R20, R24, R10, R20 ;  /* 0x0000000a1814723c */ /* 0x008fe60000041814 */
[----:B--2---:R0:W-:Y:S11]  /*1d330*/  STL.64 [R1+0x2aa0], R14 ;  /* 0x002aa00e01007387 */ /* 0x0041f60000100a00 */
[----:B------:R-:W-:Y:S09]  /*1d340*/  @!UPT UIADD3 URZ, URZ, URZ, URZ ;  /* 0x0000003f3f3ff290 */ /* 0x000ff2000fffe03f */
[----:B------:R-:W-:Y:S02]  /*1d350*/  STL.64 [R1+0x300], R20 ;  /* 0x0003001401007387 */ /* 0x000fe40000100a00 */
[----:B------:R1:W-:Y:S02]  /*1d360*/  STL.64 [R1+0x308], R22 ;  /* 0x0003081601007387 */ /* 0x0003e40000100a00 */
[----:B0-----:R-:W-:Y:S02]  /*1d370*/  IMAD.MOV.U32 R14, RZ, RZ, R9 ;  /* 0x000000ffff0e7224 */ /* 0x001fe400078e0009 */
[----:B------:R-:W-:Y:S01]  /*1d380*/  IMAD.MOV.U32 R15, RZ, RZ, R8 ;  /* 0x000000ffff0f7224 */ /* 0x000fe200078e0008 */
[----:B-1----:R-:W2:Y:S01]  /*1d390*/  LDL.LU.64 R22, [R1+0x2bc0] ;  /* 0x002bc00001167983 */ /* 0x002ea20000300a00 */
[----:B------:R-:W3:Y:S03]  /*1d3a0*/  LDL.LU.64 R20, [R1+0x2bb8] ;  /* 0x002bb80001147983 */ /* 0x000ee60000300a00 */
[----:B------:R-:W-:Y:S01]  /*1d3b0*/  STL.64 [R1+0x2ab8], R14 ;  /* 0x002ab80e01007387 */ /* 0x000fe20000100a00 */
[----:B------:R0:W-:Y:S02]  /*1d3c0*/  STL.64 [R1+0x2a80], R10 ;  /* 0x002a800a01007387 */ /* 0x0001e40000100a00 */
[----:B------:R-:W2:Y:S02]  /*1d3d0*/  LDL.LU R8, [R1+0x540] ;  /* 0x0005400001087983 */ /* 0x000ea40000300800 */
[----:B------:R-:W2:Y:S01]  /*1d3e0*/  LDL.LU R9, [R1+0x544] ;  /* 0x0005440001097983 */ /* 0x000ea20000300800 */
[----:B0-----:R-:W2:Y:S01]  /*1d3f0*/  LDL.LU R10, [R1+0x548] ;  /* 0x00054800010a7983 */ /* 0x001ea20000300800 */
[----:B------:R-:W2:Y:S02]  /*1d400*/  LDL.LU R11, [R1+0x54c] ;  /* 0x00054c00010b7983 */ /* 0x000ea40000300800 */
[----:B------:R-:W-:-:S02]  /*1d410*/  IMAD.MOV.U32 R14, RZ, RZ, R6 ;  /* 0x000000ffff0e7224 */ /* 0x000fc400078e0006 */
[----:B------:R-:W-:Y:S01]  /*1d420*/  IMAD.MOV.U32 R15, RZ, RZ, R7 ;  /* 0x000000ffff0f7224 */ /* 0x000fe200078e0007 */
[----:B------:R-:W3:Y:S01]  /*1d430*/  LDL.LU R6, [R1+0x2bb4] ;  /* 0x002bb40001067983 */ /* 0x000ee20000300800 */
[----:B------:R-:W3:Y:S03]  /*1d440*/  LDL.LU R7, [R1+0x2bb0] ;  /* 0x002bb00001077983 */ /* 0x000ee60000300800 */
[----:B------:R-:W-:Y:S04]  /*1d450*/  STL.64 [R1+0x2ad0], R14 ;  /* 0x002ad00e01007387 */ /* 0x000fe80000100a00 */
[----:B--2---:R-:W-:Y:S01]  /*1d460*/  STL.64 [R1+0x2a98], R10 ;  /* 0x002a980a01007387 */ /* 0x004fe20000100a00 */
[----:B------:R0:W-:Y:S03]  /*1d470*/  STL.64 [R1+0x2a90], R8 ;  /* 0x002a900801007387 */ /* 0x0001e60000100a00 */
[----:B0-----:R-:W2:Y:S01]  /*1d480*/  LDL.LU R8, [R1+0x520] ;  /* 0x0005200001087983 */ /* 0x001ea20000300800 */
[----:B------:R-:W2:Y:S02]  /*1d490*/  LDL.LU R9, [R1+0x524] ;  /* 0x0005240001097983 */ /* 0x000ea40000300800 */
[----:B------:R-:W2:Y:S02]  /*1d4a0*/  LDL.LU R10, [R1+0x528] ;  /* 0x00052800010a7983 */ /* 0x000ea40000300800 */
[----:B------:R-:W2:Y:S02]  /*1d4b0*/  LDL.LU R11, [R1+0x52c] ;  /* 0x00052c00010b7983 */ /* 0x000ea40000300800 */
[----:B------:R-:W-:-:S02]  /*1d4c0*/  IMAD.MOV.U32 R14, RZ, RZ, R19 ;  /* 0x000000ffff0e7224 */ /* 0x000fc400078e0013 */
[----:B------:R-:W-:-:S05]  /*1d4d0*/  IMAD.MOV.U32 R15, RZ, RZ, R18 ;  /* 0x000000ffff0f7224 */ /* 0x000fca00078e0012 */
[----:B------:R0:W-:Y:S02]  /*1d4e0*/  STL.64 [R1+0x2ae8], R14 ;  /* 0x002ae80e01007387 */ /* 0x0001e40000100a00 */
[----:B0-----:R-:W-:Y:S02]  /*1d4f0*/  IMAD.MOV.U32 R14, RZ, RZ, R17 ;  /* 0x000000ffff0e7224 */ /* 0x001fe400078e0011 */
[----:B------:R-:W-:-:S05]  /*1d500*/  IMAD.MOV.U32 R15, RZ, RZ, R16 ;  /* 0x000000ffff0f7224 */ /* 0x000fca00078e0010 */
        /* <DEDUP_REMOVED lines=28> */
[----:B---3--:R-:W-:-:S05]  /*1d6d0*/  IMAD.MOV.U32 R15, RZ, RZ, R21 ;  /* 0x000000ffff0f7224 */ /* 0x008fca00078e0015 */
[----:B------:R-:W-:Y:S04]  /*1d6e0*/  STL.64 [R1+0x2b48], R14 ;  /* 0x002b480e01007387 */ /* 0x000fe80000100a00 */
[----:B--2---:R-:W-:Y:S01]  /*1d6f0*/  STL.64 [R1+0x2af8], R10 ;  /* 0x002af80a01007387 */ /* 0x004fe20000100a00 */
[----:B------:R0:W-:Y:S03]  /*1d700*/  STL.64 [R1+0x2af0], R8 ;  /* 0x002af00801007387 */ /* 0x0001e60000100a00 */
[----:B0-----:R-:W2:Y:S01]  /*1d710*/  LDL.LU R8, [R1+0x4c0] ;  /* 0x0004c00001087983 */ /* 0x001ea20000300800 */
[----:B------:R-:W2:Y:S02]  /*1d720*/  LDL.LU R9, [R1+0x4c4] ;  /* 0x0004c40001097983 */ /* 0x000ea40000300800 */
[----:B------:R-:W3:Y:S02]  /*1d730*/  LDL.LU R10, [R1+0x4c8] ;  /* 0x0004c800010a7983 */ /* 0x000ee40000300800 */
[----:B------:R-:W3:Y:S02]  /*1d740*/  LDL.LU R11, [R1+0x4cc] ;  /* 0x0004cc00010b7983 */ /* 0x000ee40000300800 */
[----:B------:R-:W-:-:S02]  /*1d750*/  IMAD.MOV.U32 R14, RZ, RZ, R20 ;  /* 0x000000ffff0e7224 */ /* 0x000fc400078e0014 */
[----:B----4-:R-:W-:-:S05]  /*1d760*/  IMAD.MOV.U32 R15, RZ, RZ, R13 ;  /* 0x000000ffff0f7224 */ /* 0x010fca00078e000d */
[----:B------:R-:W-:Y:S04]  /*1d770*/  STL.64 [R1+0x2b60], R14 ;  /* 0x002b600e01007387 */ /* 0x000fe80000100a00 */
[----:B---3--:R-:W-:Y:S01]  /*1d780*/  STL.64 [R1+0x2b10], R10 ;  /* 0x002b100a01007387 */ /* 0x008fe20000100a00 */
[----:B--2---:R0:W-:Y:S03]  /*1d790*/  STL.64 [R1+0x2b08], R8 ;  /* 0x002b080801007387 */ /* 0x0041e60000100a00 */
[----:B0-----:R-:W2:Y:S01]  /*1d7a0*/  LDL.LU R8, [R1+0x4b0] ;  /* 0x0004b00001087983 */ /* 0x001ea20000300800 */
[----:B------:R-:W2:Y:S02]  /*1d7b0*/  LDL.LU R9, [R1+0x4b4] ;  /* 0x0004b40001097983 */ /* 0x000ea40000300800 */
[----:B------:R-:W3:Y:S02]  /*1d7c0*/  LDL.LU R10, [R1+0x4b8] ;  /* 0x0004b800010a7983 */ /* 0x000ee40000300800 */
[----:B------:R-:W3:Y:S02]  /*1d7d0*/  LDL.LU R11, [R1+0x4bc] ;  /* 0x0004bc00010b7983 */ /* 0x000ee40000300800 */
[----:B------:R-:W-:-:S02]  /*1d7e0*/  IMAD.MOV.U32 R14, RZ, RZ, R12 ;  /* 0x000000ffff0e7224 */ /* 0x000fc400078e000c */
[----:B------:R-:W-:-:S05]  /*1d7f0*/  IMAD.MOV.U32 R15, RZ, RZ, R3 ;  /* 0x000000ffff0f7224 */ /* 0x000fca00078e0003 */
[----:B------:R-:W-:Y:S01]  /*1d800*/  STL.64 [R1+0x2b78], R14 ;  /* 0x002b780e01007387 */ /* 0x000fe20000100a00 */
[----:B------:R-:W4:Y:S02]  /*1d810*/  LDL.LU R20, [R1+0xe0] ;  /* 0x0000e00001147983 */ /* 0x000f240000300800 */
[----:B------:R-:W4:Y:S02]  /*1d820*/  LDL.LU R21, [R1+0xe4] ;  /* 0x0000e40001157983 */ /* 0x000f240000300800 */
[----:B------:R-:W4:Y:S01]  /*1d830*/  LDL.LU R22, [R1+0xe8] ;  /* 0x0000e80001167983 */ /* 0x000f220000300800 */
[----:B------:R-:W4:Y:S01]  /*1d840*/  LDL.LU R23, [R1+0xec] ;  /* 0x0000ec0001177983 */ /* 0x000f220000300800 */
[----:B------:R-:W4:Y:S02]  /*1d850*/  LDL.LU R16, [R1+0x230] ;  /* 0x0002300001107983 */ /* 0x000f240000300800 */
[----:B------:R-:W4:Y:S02]  /*1d860*/  LDL.LU R17, [R1+0x234] ;  /* 0x0002340001117983 */ /* 0x000f240000300800 */
[----:B------:R-:W4:Y:S01]  /*1d870*/  LDL.LU R18, [R1+0x238] ;  /* 0x0002380001127983 */ /* 0x000f220000300800 */
[----:B------:R-:W4:Y:S04]  /*1d880*/  LDL.LU R19, [R1+0x23c] ;  /* 0x00023c0001137983 */ /* 0x000f280000300800 */
[----:B---3--:R-:W-:Y:S01]  /*1d890*/  STL.64 [R1+0x2b28], R10 ;  /* 0x002b280a01007387 */ /* 0x008fe20000100a00 */
[----:B--2---:R0:W-:Y:S03]  /*1d8a0*/  STL.64 [R1+0x2b20], R8 ;  /* 0x002b200801007387 */ /* 0x0041e60000100a00 */
[----:B0-----:R-:W2:Y:S01]  /*1d8b0*/  LDL.LU R8, [R1+0x4a0] ;  /* 0x0004a00001087983 */ /* 0x001ea20000300800 */
[----:B------:R-:W2:Y:S02]  /*1d8c0*/  LDL.LU R9, [R1+0x4a4] ;  /* 0x0004a40001097983 */ /* 0x000ea40000300800 */
[----:B------:R-:W3:Y:S02]  /*1d8d0*/  LDL.LU R10, [R1+0x4a8] ;  /* 0x0004a800010a7983 */ /* 0x000ee40000300800 */
[----:B------:R-:W3:Y:S02]  /*1d8e0*/  LDL.LU R11, [R1+0x4ac] ;  /* 0x0004ac00010b7983 */ /* 0x000ee40000300800 */
        /* <DEDUP_REMOVED lines=11> */
[----:B------:R-:W3:Y:S01]  /*1d9a0*/  LDL.LU R11, [R1+0x45c] ;  /* 0x00045c00010b7983 */ /* 0x000ee20000300800 */
[----:B----4-:R-:W-:Y:S01]  /*1d9b0*/  HMMA.16816.F32.BF16 R16, R24, R6, R16 ;  /* 0x000000061810723c */ /* 0x010fe20000041810 */
        /* <DEDUP_REMOVED lines=10> */
[----:B------:R-:W2:Y:S02]  /*1da60*/  LDL.LU R10, [R1+0x408] ;  /* 0x00040800010a7983 */ /* 0x000ea40000300800 */
[----:B------:R-:W2:Y:S02]  /*1da70*/  LDL.LU R11, [R1+0x40c] ;  /* 0x00040c00010b7983 */ /* 0x000ea40000300800 */
[----:B------:R-:W-:Y:S01]  /*1da80*/  STL.64 [R1+0x2f0], R16 ;  /* 0x0002f01001007387 */ /* 0x000fe20000100a00 */
[----:B------:R0:W-:Y:S03]  /*1da90*/  STL.64 [R1+0x2f8], R18 ;  /* 0x0002f81201007387 */ /* 0x0001e60000100a00 */
[----:B0-----:R-:W3:Y:S01]  /*1daa0*/  LDL.LU.64 R18, [R1+0x2ba0] ;  /* 0x002ba00001127983 */ /* 0x001ee20000300a00 */
[----:B------:R-:W-:-:S02]  /*1dab0*/  IMAD.MOV.U32 R14, RZ, RZ, R2 ;  /* 0x000000ffff0e7224 */ /* 0x000fc400078e0002 */
[----:B------:R-:W-:Y:S01]  /*1dac0*/  IMAD.MOV.U32 R15, RZ, RZ, R0 ;  /* 0x000000ffff0f7224 */ /* 0x000fe200078e0000 */
[----:B---3--:R-:W-:Y:S01]  /*1dad0*/  HMMA.16816.F32.BF16 R24, R24, R18, R20 ;  /* 0x000000121818723c */ /* 0x008fe20000041814 */
[----:B------:R-:W2:Y:S01]  /*1dae0*/  LDL.LU.64 R22, [R1+0x2b98] ;  /* 0x002b980001167983 */ /* 0x000ea20000300a00 */
[----:B------:R-:W2:Y:S11]  /*1daf0*/  LDL.LU.64 R20, [R1+0x2b90] ;  /* 0x002b900001147983 */ /* 0x000eb60000300a00 */
[----:B------:R-:W-:Y:S10]  /*1db00*/  @!UPT UIADD3 URZ, URZ, URZ, URZ ;  /* 0x0000003f3f3ff290 */ /* 0x000ff4000fffe03f */
[----:B------:R0:W-:Y:S01]  /*1db10*/  STL.64 [R1+0x100], R24 ;  /* 0x0001001801007387 */ /* 0x0001e20000100a00 */
[----:B------:R1:W-:Y:S03]  /*1db20*/  STL.64 [R1+0x108], R26 ;  /* 0x0001081a01007387 */ /* 0x0003e60000100a00 */
[----:B0-----:R-:W3:Y:S01]  /*1db30*/  LDL.LU R24, [R1+0x560] ;  /* 0x0005600001187983 */ /* 0x001ee20000300800 */
[----:B------:R-:W3:Y:S02]  /*1db40*/  LDL.LU R25, [R1+0x564] ;  /* 0x0005640001197983 */ /* 0x000ee40000300800 */
[----:B-1----:R-:W3:Y:S02]  /*1db50*/  LDL.LU R26, [R1+0x568] ;  /* 0x00056800011a7983 */ /* 0x002ee40000300800 */
[----:B------:R-:W3:Y:S01]  /*1db60*/  LDL.LU R27, [R1+0x56c] ;  /* 0x00056c00011b7983 */ /* 0x000ee20000300800 */
[----:B------:R0:W-:Y:S01]  /*1db70*/  STL.64 [R1+0x2a70], R18 ;  /* 0x002a701201007387 */ /* 0x0001e20000100a00 */
[----:B------:R-:W4:Y:S02]  /*1db80*/  LDL.LU R16, [R1+0x550] ;  /* 0x0005500001107983 */ /* 0x000f240000300800 */
[----:B------:R-:W4:Y:S01]  /*1db90*/  LDL.LU R17, [R1+0x554] ;  /* 0x0005540001117983 */ /* 0x000f220000300800 */
[----:B0-----:R-:W4:Y:S01]  /*1dba0*/  LDL.LU R18, [R1+0x558] ;  /* 0x0005580001127983 */ /* 0x001f220000300800 */
[----:B------:R-:W4:Y:S01]  /*1dbb0*/  LDL.LU R19, [R1+0x55c] ;  /* 0x00055c0001137983 */ /* 0x000f220000300800 */
        /* <DEDUP_REMOVED lines=80> */
[----:B------:R-:W3:Y:S11]  /*1e0c0*/  LDL.LU.64 R10, [R1+0x2a80] ;  /* 0x002a8000010a7983 */ /* 0x000ef60000300a00 */
[----:B------:R-:W-:Y:S11]  /*1e0d0*/  @!UPT UIADD3 URZ, URZ, URZ, URZ ;  /* 0x0000003f3f3ff290 */ /* 0x000ff6000fffe03f */
[----:B------:R-:W-:Y:S01]  /*1e0e0*/  STL.64 [R1+0x230], R12 ;  /* 0x0002300c01007387 */ /* 0x000fe20000100a00 */
[----:B------:R0:W-:Y:S03]  /*1e0f0*/  STL.64 [R1+0x238], R14 ;  /* 0x0002380e01007387 */ /* 0x0001e60000100a00 */
[----:B0-----:R-:W4:Y:S02]  /*1e100*/  LDL.LU.64 R14, [R1+0x2a78] ;  /* 0x002a7800010e7983 */ /* 0x001f240000300a00 */
[C---:B----4-:R-:W-:Y:S02]  /*1e110*/  HMMA.16816.F32.BF16 R16, R20.reuse, R14, R16 ;  /* 0x0000000e1410723c */ /* 0x050fe40000041810 */
[----:B------:R0:W-:Y:S11]  /*1e120*/  STL.64 [R1+0x29e0], R14 ;  /* 0x0029e00e01007387 */ /* 0x0001f60000100a00 */
[----:B------:R-:W-:Y:S10]  /*1e130*/  @!UPT UIADD3 URZ, URZ, URZ, URZ ;  /* 0x0000003f3f3ff290 */ /* 0x000ff4000fffe03f */
[----:B------:R-:W-:Y:S01]  /*1e140*/  STL.64 [R1+0x220], R16 ;  /* 0x0002201001007387 */ /* 0x000fe20000100a00 */
[----:B------:R3:W-:Y:S02]  /*1e150*/  STL.64 [R1+0x228], R18 ;  /* 0x0002281201007387 */ /* 0x0007e40000100a00 */
[----:B0-----:R-:W2:Y:S01]  /*1e160*/  LDL.64 R14, [R1+0x68] ;  /* 0x00006800010e7983 */ /* 0x001ea20000100a00 */
[C---:B---3--:R-:W-:Y:S01]  /*1e170*/  HMMA.16816.F32.BF16 R16, R20.reuse, R10, R24 ;  /* 0x0000000a1410723c */ /* 0x048fe20000041818 */
[----:B------:R-:W0:Y:S04]  /*1e180*/  LDSM.16.MT88.4 R24, [R28+0x4280] ;  /* 0x004280001c18783b */ /* 0x000e280000004200 */
[----:B--2---:R-:W-:Y:S11]  /*1e190*/  STL.64 [R1+0x2a20], R14 ;  /* 0x002a200e01007387 */ /* 0x004ff60000100a00 */
[----:B------:R-:W-:Y:S07]  /*1e1a0*/  @!UPT UIADD3 URZ, URZ, URZ, URZ ;  /* 0x0000003f3f3ff290 */ /* 0x000fee000fffe03f */
[----:B------:R-:W-:Y:S02]  /*1e1b0*/  STL.64 [R1+0x210], R16 ;  /* 0x0002101001007387 */ /* 0x000fe40000100a00 */
[----:B------:R-:W-:Y:S02]  /*1e1c0*/  STL.64 [R1+0x218], R18 ;  /* 0x0002181201007387 */ /* 0x000fe40000100a00 */
[----:B------:R1:W-:Y:S01]  /*1e1d0*/  STL.64 [R1+0x29b8], R10 ;  /* 0x0029b80a01007387 */ /* 0x0003e20000100a00 */
[----:B------:R-:W2:Y:S01]  /*1e1e0*/  LDL.LU R8, [R1+0x600] ;  /* 0x0006000001087983 */ /* 0x000ea20000300800 */
[----:B------:R-:W2:Y:S03]  /*1e1f0*/  LDL.LU R9, [R1+0x604] ;  /* 0x0006040001097983 */ /* 0x000ea60000300800 */
[----:B-1----:R-:W3:Y:S01]  /*1e200*/  LDL.LU R10, [R1+0x608] ;  /* 0x00060800010a7983 */ /* 0x002ee20000300800 */
[----:B------:R-:W3:Y:S02]  /*1e210*/  LDL.LU R11, [R1+0x60c] ;  /* 0x00060c00010b7983 */ /* 0x000ee40000300800 */
[----:B------:R-:W4:Y:S02]  /*1e220*/  LDL.LU R16, [R1+0x580] ;  /* 0x0005800001107983 */ /* 0x000f240000300800 */
[----:B------:R-:W4:Y:S01]  /*1e230*/  LDL.LU R17, [R1+0x584] ;  /* 0x0005840001117983 */ /* 0x000f220000300800 */
[----:B------:R-:W4:Y:S01]  /*1e240*/  LDL.LU R18, [R1+0x588] ;  /* 0x0005880001127983 */ /* 0x000f220000300800 */
[----:B------:R-:W4:Y:S03]  /*1e250*/  LDL.LU R19, [R1+0x58c] ;  /* 0x00058c0001137983 */ /* 0x000f260000300800 */
[----:B---3--:R1:W-:Y:S01]  /*1e260*/  STL.64 [R1+0x2a30], R10 ;  /* 0x002a300a01007387 */ /* 0x0083e20000100a00 */
[----:B--2---:R-:W-:Y:S03]  /*1e270*/  STL.64 [R1+0x2a28], R8 ;  /* 0x002a280801007387 */ /* 0x004fe60000100a00 */
[----:B-1----:R-:W2:Y:S04]  /*1e280*/  LDL.64 R10, [R1+0x98] ;  /* 0x00009800010a7983 */ /* 0x002ea80000100a00 */
[----:B--2---:R1:W-:Y:S04]  /*1e290*/  STL.64 [R1+0x2a38], R10 ;  /* 0x002a380a01007387 */ /* 0x0043e80000100a00 */
[----:B-1----:R-:W2:Y:S04]  /*1e2a0*/  LDL.64 R10, [R1+0xa8] ;  /* 0x0000a800010a7983 */ /* 0x002ea80000100a00 */
[----:B--2---:R1:W-:Y:S04]  /*1e2b0*/  STL.64 [R1+0x2a40], R10 ;  /* 0x002a400a01007387 */ /* 0x0043e80000100a00 */
[----:B-1----:R-:W2:Y:S01]  /*1e2c0*/  LDL.64 R10, [R1+0xb8] ;  /* 0x0000b800010a7983 */ /* 0x002ea20000100a00 */
[C---:B----4-:R-:W-:Y:S03]  /*1e2d0*/  HMMA.16816.F32.BF16 R16, R20.reuse, R6, R16 ;  /* 0x000000061410723c */ /* 0x050fe60000041810 */
[----:B--2---:R1:W-:Y:S01]  /*1e2e0*/  STL.64 [R1+0x2a68], R10 ;  /* 0x002a680a01007387 */ /* 0x0043e20000100a00 */
[----:B------:R-:W2:Y:S02]  /*1e2f0*/  LDL.LU R8, [R1+0x570] ;  /* 0x0005700001087983 */ /* 0x000ea40000300800 */
[----:B------:R-:W2:Y:S01]  /*1e300*/  LDL.LU R9, [R1+0x574] ;  /* 0x0005740001097983 */ /* 0x000ea20000300800 */
[----:B-1----:R-:W2:Y:S01]  /*1e310*/  LDL.LU R10, [R1+0x578] ;  /* 0x00057800010a7983 */ /* 0x002ea20000300800 */
[----:B------:R-:W2:Y:S02]  /*1e320*/  LDL.LU R11, [R1+0x57c] ;  /* 0x00057c00010b7983 */ /* 0x000ea40000300800 */
[----:B------:R-:W3:Y:S02]  /*1e330*/  LDL.LU R12, [R1+0x5e0] ;  /* 0x0005e000010c7983 */ /* 0x000ee40000300800 */
[----:B------:R-:W3:Y:S01]  /*1e340*/  LDL.LU R13, [R1+0x5e4] ;  /* 0x0005e400010d7983 */ /* 0x000ee20000300800 */
[----:B------:R-:W4:Y:S01]  /*1e350*/  LDL.LU R14, [R1+0x5e8] ;  /* 0x0005e800010e7983 */ /* 0x000f220000300800 */
[----:B------:R-:W4:Y:S03]  /*1e360*/  LDL.LU R15, [R1+0x5ec] ;  /* 0x0005ec00010f7983 */ /* 0x000f260000300800 */
[----:B----4-:R-:W-:Y:S01]  /*1e370*/  STL.64 [R1+0x2a50], R14 ;  /* 0x002a500e01007387 */ /* 0x010fe20000100a00 */
[----:B---3--:R1:W-:Y:S03]  /*1e380*/  STL.64 [R1+0x2a48], R12 ;  /* 0x002a480c01007387 */ /* 0x0083e60000100a00 */
[----:B-1----:R-:W3:Y:S01]  /*1e390*/  LDL.LU R12, [R1+0x590] ;  /* 0x00059000010c7983 */ /* 0x002ee20000300800 */
[----:B------:R-:W3:Y:S02]  /*1e3a0*/  LDL.LU R13, [R1+0x594] ;  /* 0x00059400010d7983 */ /* 0x000ee40000300800 */
[----:B------:R-:W3:Y:S02]  /*1e3b0*/  LDL.LU R14, [R1+0x598] ;  /* 0x00059800010e7983 */ /* 0x000ee40000300800 */
[----:B------:R-:W3:Y:S01]  /*1e3c0*/  LDL.LU R15, [R1+0x59c] ;  /* 0x00059c00010f7983 */ /* 0x000ee20000300800 */
[----:B0-----:R0:W-:Y:S01]  /*1e3d0*/  STL [R1+0x2944], R24 ;  /* 0x0029441801007387 */ /* 0x0011e20000100800 */
[----:B------:R1:W-:Y:S02]  /*1e3e0*/  STL [R1+0x2940], R25 ;  /* 0x0029401901007387 */ /* 0x0003e40000100800 */
[----:B------:R4:W-:Y:S02]  /*1e3f0*/  STL [R1+0x293c], R26 ;  /* 0x00293c1a01007387 */ /* 0x0009e40000100800 */
[----:B------:R2:W-:Y:S01]  /*1e400*/  STL [R1+0x2938], R27 ;  /* 0x0029381b01007387 */ /* 0x0005e20000100800 */
[----:B0-----:R-:W3:Y:S01]  /*1e410*/  LDL.LU R24, [R1+0x5b0] ;  /* 0x0005b00001187983 */ /* 0x001ee20000300800 */
[----:B-1----:R-:W3:Y:S02]  /*1e420*/  LDL.LU R25, [R1+0x5b4] ;  /* 0x0005b40001197983 */ /* 0x002ee40000300800 */
[----:B----4-:R-:W4:Y:S02]  /*1e430*/  LDL.LU R26, [R1+0x5b8] ;  /* 0x0005b800011a7983 */ /* 0x010f240000300800 */
[----:B--2---:R-:W4:Y:S01]  /*1e440*/  LDL.LU R27, [R1+0x5bc] ;  /* 0x0005bc00011b7983 */ /* 0x004f220000300800 */
[----:B------:R-:W-:Y:S01]  /*1e450*/  STL.64 [R1+0x200], R16 ;  /* 0x0002001001007387 */ /* 0x000fe20000100a00 */
[----:B------:R0:W-:Y:S03]  /*1e460*/  STL.64 [R1+0x208], R18 ;  /* 0x0002081201007387 */ /* 0x0001e60000100a00 */
[----:B0-----:R-:W2:Y:S01]  /*1e470*/  LDL.LU.64 R18, [R1+0x2a70] ;  /* 0x002a700001127983 */ /* 0x001ea20000300a00 */
[----:B------:R0:W-:Y:S02]  /*1e480*/  STL.64 [R1+0x2990], R6 ;  /* 0x0029900601007387 */ /* 0x0001e40000100a00 */
[----:B------:R-:W-:Y:S01]  /*1e490*/  STL.64 [R1+0x2988], R4 ;  /* 0x0029880401007387 */ /* 0x000fe20000100a00 */
[----:B0-----:R-:W3:Y:S01]  /*1e4a0*/  LDL.64 R6, [R1+0x78] ;  /* 0x0000780001067983 */ /* 0x001ee20000100a00 */
[----:B--2---:R-:W-:Y:S03]  /*1e4b0*/  HMMA.16816.F32.BF16 R20, R20, R18, R8 ;  /* 0x000000121414723c */ /* 0x004fe60000041808 */
[----:B------:R-:W3:Y:S01]  /*1e4c0*/  LDL.LU.64 R10, [R1+0x2a68] ;  /* 0x002a6800010a7983 */ /* 0x000ee20000300a00 */
[----:B------:R-:W3:Y:S02]  /*1e4d0*/  LDL.LU.64 R18, [R1+0x2a60] ;  /* 0x002a600001127983 */ /* 0x000ee40000300a00 */
[----:B------:R-:W3:Y:S11]  /*1e4e0*/  LDL.LU.64 R16, [R1+0x2a58] ;  /* 0x002a580001107983 */ /* 0x000ef60000300a00 */
[----:B------:R-:W-:Y:S06]  /*1e4f0*/  @!UPT UIADD3 URZ, URZ, URZ, URZ ;  /* 0x0000003f3f3ff290 */ /* 0x000fec000fffe03f */
[----:B------:R0:W-:Y:S01]  /*1e500*/  STL.64 [R1+0xf0], R20 ;  /* 0x0000f01401007387 */ /* 0x0001e20000100a00 */
[----:B------:R1:W-:Y:S03]  /*1e510*/  STL.64 [R1+0xf8], R22 ;  /* 0x0000f81601007387 */ /* 0x0003e60000100a00 */
[----:B0-----:R-:W2:Y:S01]  /*1e520*/  LDL.LU R20, [R1+0x5f0] ;  /* 0x0005f00001147983 */ /* 0x001ea20000300800 */
[----:B------:R-:W2:Y:S02]  /*1e530*/  LDL.LU R21, [R1+0x5f4] ;  /* 0x0005f40001157983 */ /* 0x000ea40000300800 */
[----:B-1----:R-:W2:Y:S02]  /*1e540*/  LDL.LU R22, [R1+0x5f8] ;  /* 0x0005f80001167983 */ /* 0x002ea40000300800 */
[----:B------:R-:W2:Y:S01]  /*1e550*/  LDL.LU R23, [R1+0x5fc] ;  /* 0x0005fc0001177983 */ /* 0x000ea20000300800 */
        /* <DEDUP_REMOVED lines=8> */
[----:B------:R-:W4:Y:S02]  /*1e5e0*/  LDL.LU.64 R10, [R1+0x2a40] ;  /* 0x002a4000010a7983 */ /* 0x000f240000300a00 */
[----:B------:R-:W-:Y:S01]  /*1e5f0*/  STL [R1+0x294c], R3 ;  /* 0x00294c0301007387 */ /* 0x000fe20000100800 */
[----:B------:R-:W-:Y:S01]  /*1e600*/  STL [R1+0x2948], R29 ;  /* 0x0029481d01007387 */ /* 0x000fe20000100800 */
[C---:B----4-:R-:W-:Y:S11]  /*1e610*/  HMMA.16816.F32.BF16 R24, R16.reuse, R10, R24 ;  /* 0x0000000a1018723c */ /* 0x050ff60000041818 */
[----:B------:R-:W-:Y:S11]  /*1e620*/  @!UPT UIADD3 URZ, URZ, URZ, URZ ;  /* 0x0000003f3f3ff290 */ /* 0x000ff6000fffe03f */
[----:B------:R-:W-:Y:S01]  /*1e630*/  @!UPT UIADD3 URZ, URZ, URZ, URZ ;  /* 0x0000003f3f3ff290 */ /* 0x000fe2000fffe03f */
[----:B------:R-:W-:Y:S01]  /*1e640*/  STL.64 [R1+0x1e0], R24 ;  /* 0x0001e01801007387 */ /* 0x000fe20000100a00 */
[----:B------:R0:W-:Y:S02]  /*1e650*/  STL.64 [R1+0x1e8], R26 ;  /* 0x0001e81a01007387 */ /* 0x0001e40000100a00 */
[----:B0-----:R-:W-:Y:S02]  /*1e660*/  IMAD.MOV.U32 R27, RZ, RZ, R11 ;  /* 0x000000ffff1b7224 */ /* 0x001fe400078e000b */
[----:B------:R-:W-:Y:S02]  /*1e670*/  IMAD.MOV.U32 R26, RZ, RZ, R10 ;  /* 0x000000ffff1a7224 */ /* 0x000fe400078e000a */
[----:B------:R-:W4:Y:S01]  /*1e680*/  LDL.LU.64 R10, [R1+0x2a38] ;  /* 0x002a3800010a7983 */ /* 0x000f220000300a00 */
[----:B------:R-:W-:Y:S02]  /*1e690*/  STL [R1+0x2954], R27 ;  /* 0x0029541b01007387 */ /* 0x000fe40000100800 */
[----:B------:R0:W-:Y:S02]  /*1e6a0*/  STL [R1+0x2950], R26 ;  /* 0x0029501a01007387 */ /* 0x0001e40000100800 */
[----:B------:R-:W4:Y:S01]  /*1e6b0*/  LDL.LU R24, [R1+0x5c0] ;  /* 0x0005c00001187983 */ /* 0x000f220000300800 */
[----:B------:R-:W4:Y:S04]  /*1e6c0*/  LDL.LU R25, [R1+0x5c4] ;  /* 0x0005c40001197983 */ /* 0x000f280000300800 */
[----:B0-----:R-:W4:Y:S01]  /*1e6d0*/  LDL.LU R26, [R1+0x5c8] ;  /* 0x0005c800011a7983 */ /* 0x001f220000300800 */
        /* <DEDUP_REMOVED lines=8> */
[----:B------:R-:W4:Y:S01]  /*1e760*/  LDL.LU.64 R10, [R1+0x2a30] ;  /* 0x002a3000010a7983 */ /* 0x000f220000300a00 */
[----:B------:R-:W4:Y:S02]  /*1e770*/  LDL.LU.64 R8, [R1+0x2a28] ;  /* 0x002a280001087983 */ /* 0x000f240000300a00 */
[----:B------:R-:W-:Y:S02]  /*1e780*/  STL [R1+0x295c], R25 ;  /* 0x00295c1901007387 */ /* 0x000fe40000100800 */
[----:B------:R-:W-:Y:S01]  /*1e790*/  STL [R1+0x2958], R24 ;  /* 0x0029581801007387 */ /* 0x000fe20000100800 */
[----:B-1----:R-:W3:Y:S02]  /*1e7a0*/  LDL.64 R26, [R1+0x88] ;  /* 0x00008800011a7983 */ /* 0x002ee40000100a00 */
[C---:B---3--:R-:W-:Y:S11]  /*1e7b0*/  HMMA.16816.F32.BF16 R12, R16.reuse, R26, R12 ;  /* 0x0000001a100c723c */ /* 0x048ff6000004180c */
[----:B------:R-:W-:Y:S11]  /*1e7c0*/  @!UPT UIADD3 URZ, URZ, URZ, URZ ;  /* 0x0000003f3f3ff290 */ /* 0x000ff6000fffe03f */
[----:B------:R-:W-:Y:S01]  /*1e7d0*/  @!UPT UIADD3 URZ, URZ, URZ, URZ ;  /* 0x0000003f3f3ff290 */ /* 0x000fe2000fffe03f */
[----:B------:R-:W-:Y:S01]  /*1e7e0*/  STL.64 [R1+0x1c0], R12 ;  /* 0x0001c00c01007387 */ /* 0x000fe20000100a00 */
[----:B------:R0:W-:Y:S03]  /*1e7f0*/  STL.64 [R1+0x1c8], R14 ;  /* 0x0001c80e01007387 */ /* 0x0001e60000100a00 */
[----:B0-----:R-:W4:Y:S01]  /*1e800*/  LDL.LU.64 R14, [R1+0x2a20] ;  /* 0x002a2000010e7983 */ /* 0x001f220000300a00 */
[----:B------:R-:W-:Y:S02]  /*1e810*/  IMAD.MOV.U32 R3, RZ, RZ, R26 ;  /* 0x000000ffff037224 */ /* 0x000fe400078e001a */
[----:B------:R-:W-:Y:S01]  /*1e820*/  IMAD.MOV.U32 R29, RZ, RZ, R27 ;  /* 0x000000ffff1d7224 */ /* 0x000fe200078e001b */
[C---:B--2---:R-:W-:Y:S01]  /*1e830*/  HMMA.16816.F32.BF16 R20, R16.reuse, R6, R20 ;  /* 0x000000061014723c */ /* 0x044fe20000041814 */
[----:B------:R-:W-:Y:S02]  /*1e840*/  IMAD.MOV.U32 R27, RZ, RZ, R6 ;  /* 0x000000ffff1b7224 */ /* 0x000fe400078e0006 */
[----:B------:R-:W-:Y:S01]  /*1e850*/  IMAD.MOV.U32 R26, RZ, RZ, R7 ;  /* 0x000000ffff1a7224 */ /* 0x000fe200078e0007 */
[----:B------:R-:W-:Y:S01]  /*1e860*/  STL [R1+0x2964], R29 ;  /* 0x0029641d01007387 */ /* 0x000fe20000100800 */
[----:B------:R-:W-:Y:S11]  /*1e870*/  STL [R1+0x2960], R3 ;  /* 0x0029600301007387 */ /* 0x000ff60000100800 */
[----:B------:R-:W-:Y:S07]  /*1e880*/  @!UPT UIADD3 URZ, URZ, URZ, URZ ;  /* 0x0000003f3f3ff290 */ /* 0x000fee000fffe03f */
[----:B------:R-:W-:Y:S01]  /*1e890*/  STL.64 [R1+0x1b0], R20 ;  /* 0x0001b01401007387 */ /* 0x000fe20000100a00 */
[----:B------:R-:W-:Y:S01]  /*1e8a0*/  STL.64 [R1+0x1b8], R22 ;  /* 0x0001b81601007387 */ /* 0x000fe20000100a00 */
[C---:B----4-:R-:W-:Y:S01]  /*1e8b0*/  HMMA.16816.F32.BF16 R4, R16.reuse, R14, R8 ;  /* 0x0000000e1004723c */ /* 0x050fe20000041808 */
[----:B------:R-:W-:Y:S02]  /*1e8c0*/  IMAD.MOV.U32 R25, RZ, RZ, R14 ;  /* 0x000000ffff197224 */ /* 0x000fe400078e000e */
[----:B------:R-:W-:Y:S11]  /*1e8d0*/  IMAD.MOV.U32 R24, RZ, RZ, R15 ;  /* 0x000000ffff187224 */ /* 0x000ff600078e000f */
[----:B------:R-:W-:Y:S09]  /*1e8e0*/  @!UPT UIADD3 URZ, URZ, URZ, URZ ;  /* 0x0000003f3f3ff290 */ /* 0x000ff2000fffe03f */
[----:B------:R-:W-:Y:S01]  /*1e8f0*/  STL.64 [R1+0x1a0], R4 ;  /* 0x0001a00401007387 */ /* 0x000fe20000100a00 */
[----:B------:R-:W-:Y:S02]  /*1e900*/  STL.64 [R1+0x1a8], R6 ;  /* 0x0001a80601007387 */ /* 0x000fe40000100a00 */
[----:B------:R-:W-:Y:S02]  /*1e910*/  STL.64 [R1+0x2970], R26 ;  /* 0x0029701a01007387 */ /* 0x000fe40000100a00 */
[----:B------:R0:W-:Y:S02]  /*1e920*/  STL.64 [R1+0x2968], R24 ;  /* 0x0029681801007387 */ /* 0x0001e40000100a00 */
        /* <DEDUP_REMOVED lines=8> */
[----:B------:R-:W2:Y:S01]  /*1e9b0*/  LDL.LU R8, [R1+0x6c0] ;  /* 0x0006c00001087983 */ /* 0x000ea20000300800 */
[----:B------:R-:W2:Y:S02]  /*1e9c0*/  LDL.LU R9, [R1+0x6c4] ;  /* 0x0006c40001097983 */ /* 0x000ea40000300800 */
[----:B------:R-:W2:Y:S02]  /*1e9d0*/  LDL.LU R10, [R1+0x6c8] ;  /* 0x0006c800010a7983 */ /* 0x000ea40000300800 */
[----:B------:R-:W2:Y:S02]  /*1e9e0*/  LDL.LU R11, [R1+0x6cc] ;  /* 0x0006cc00010b7983 */ /* 0x000ea40000300800 */
[----:B--2---:R-:W-:Y:S01]  /*1e9f0*/  STL.64 [R1+0x29c8], R10 ;  /* 0x0029c80a01007387 */ /* 0x004fe20000100a00 */
[----:B------:R0:W-:Y:S03]  /*1ea00*/  STL.64 [R1+0x29c0], R8 ;  /* 0x0029c00801007387 */ /* 0x0001e60000100a00 */
        /* <DEDUP_REMOVED lines=8> */
[----:B------:R-:W3:Y:S04]  /*1ea90*/  LDL.64 R22, [R1+0x58] ;  /* 0x0000580001167983 */ /* 0x000ee80000100a00 */
[----:B--2---:R0:W-:Y:S01]  /*1eaa0*/  STL.64 [R1+0x29f0], R14 ;  /* 0x0029f00e01007387 */ /* 0x0041e20000100a00 */
[----:B------:R-:W-:Y:S03]  /*1eab0*/  STL.64 [R1+0x29e8], R12 ;  /* 0x0029e80c01007387 */ /* 0x000fe60000100a00 */
[----:B0-----:R-:W2:Y:S04]  /*1eac0*/  LDL.64 R14, [R1+0x38] ;  /* 0x00003800010e7983 */ /* 0x001ea80000100a00 */
[----:B--2---:R0:W-:Y:S04]  /*1ead0*/  STL.64 [R1+0x2a00], R14 ;  /* 0x002a000e01007387 */ /* 0x0041e80000100a00 */
[----:B0-----:R-:W2:Y:S04]  /*1eae0*/  LDL.64 R14, [R1+0x48] ;  /* 0x00004800010e7983 */ /* 0x001ea80000100a00 */
[----:B--2---:R0:W-:Y:S01]  /*1eaf0*/  STL.64 [R1+0x2a18], R14 ;  /* 0x002a180e01007387 */ /* 0x0041e20000100a00 */
[----:B------:R-:W3:Y:S02]  /*1eb00*/  LDL.LU R12, [R1+0x610] ;  /* 0x00061000010c7983 */ /* 0x000ee40000300800 */
[----:B------:R-:W3:Y:S01]  /*1eb10*/  LDL.LU R13, [R1+0x614] ;  /* 0x00061400010d7983 */ /* 0x000ee20000300800 */
[----:B0-----:R-:W3:Y:S01]  /*1eb20*/  LDL.LU R14, [R1+0x618] ;  /* 0x00061800010e7983 */ /* 0x001ee20000300800 */
[----:B------:R-:W3:Y:S02]  /*1eb30*/  LDL.LU R15, [R1+0x61c] ;  /* 0x00061c00010f7983 */ /* 0x000ee40000300800 */
[----:B------:R0:W-:Y:S02]  /*1eb40*/  STL.64 [R1+0x29d8], R10 ;  /* 0x0029d80a01007387 */ /* 0x0001e40000100a00 */
[----:B------:R1:W-:Y:S01]  /*1eb50*/  STL.64 [R1+0x29d0], R8 ;  /* 0x0029d00801007387 */ /* 0x0003e20000100a00 */
[----:B0-----:R-:W2:Y:S04]  /*1eb60*/  LDL.64 R10, [R1+0x28] ;  /* 0x00002800010a7983 */ /* 0x001ea80000100a00 */
[----:B--2---:R0:W-:Y:S01]  /*1eb70*/  STL.64 [R1+0x29f8], R10 ;  /* 0x0029f80a01007387 */ /* 0x0041e20000100a00 */
[----:B-1----:R-:W2:Y:S02]  /*1eb80*/  LDL.LU R8, [R1+0x640] ;  /* 0x0006400001087983 */ /* 0x002ea40000300800 */
        /* <DEDUP_REMOVED lines=11> */
[----:B----4-:R0:W-:Y:S03]  /*1ec40*/  STL.64 [R1+0x2998], R4 ;  /* 0x0029980401007387 */ /* 0x0101e60000100a00 */
[----:B0-----:R-:W3:Y:S01]  /*1ec50*/  LDL.LU R4, [R1+0x6d0] ;  /* 0x0006d00001047983 */ /* 0x001ee20000300800 */
[----:B------:R-:W3:Y:S02]  /*1ec60*/  LDL.LU R5, [R1+0x6d4] ;  /* 0x0006d40001057983 */ /* 0x000ee40000300800 */
[----:B------:R-:W4:Y:S02]  /*1ec70*/  LDL.LU R6, [R1+0x6d8] ;  /* 0x0006d80001067983 */ /* 0x000f240000300800 */
[----:B------:R-:W4:Y:S02]  /*1ec80*/  LDL.LU R7, [R1+0x6dc] ;  /* 0x0006dc0001077983 */ /* 0x000f240000300800 */
[----:B------:R-:W-:-:S02]  /*1ec90*/  IMAD.MOV.U32 R29, RZ, RZ, R22 ;  /* 0x000000ffff1d7224 */ /* 0x000fc400078e0016 */
[----:B------:R-:W-:Y:S02]  /*1eca0*/  IMAD.MOV.U32 R3, RZ, RZ, R23 ;  /* 0x000000ffff037224 */ /* 0x000fe400078e0017 */
[----:B------:R-:W0:Y:S04]  /*1ecb0*/  LDSM.16.MT88.4 R20, [R28+0x4300] ;  /* 0x004300001c14783b */ /* 0x000e280000004200 */
[----:B----4-:R1:W-:Y:S01]  /*1ecc0*/  STL.64 [R1+0x29b0], R6 ;  /* 0x0029b00601007387 */ /* 0x0103e20000100a00 */
[----:B---3--:R-:W-:Y:S03]  /*1ecd0*/  STL.64 [R1+0x29a8], R4 ;  /* 0x0029a80401007387 */ /* 0x008fe60000100a00 */
[----:B-1----:R-:W3:Y:S01]  /*1ece0*/  LDL.64 R6, [R1+0x8] ;  /* 0x0000080001067983 */ /* 0x002ee20000100a00 */
[----:B------:R-:W-:Y:S02]  /*1ecf0*/  STL.64 [R1+0x2980], R26 ;  /* 0x0029801a01007387 */ /* 0x000fe40000100a00 */
[----:B------:R1:W-:Y:S02]  /*1ed00*/  STL.64 [R1+0x2978], R24 ;  /* 0x0029781801007387 */ /* 0x0003e40000100a00 */
[----:B-1----:R-:W4:Y:S01]  /*1ed10*/  LDL.LU R24, [R1+0x720] ;  /* 0x0007200001187983 */ /* 0x002f220000300800 */
[----:B------:R-:W4:Y:S02]  /*1ed20*/  LDL.LU R25, [R1+0x724] ;  /* 0x0007240001197983 */ /* 0x000f240000300800 */
[----:B------:R-:W4:Y:S02]  /*1ed30*/  LDL.LU R26, [R1+0x728] ;  /* 0x00072800011a7983 */ /* 0x000f240000300800 */
[----:B------:R-:W4:Y:S01]  /*1ed40*/  LDL.LU R27, [R1+0x72c] ;  /* 0x00072c00011b7983 */ /* 0x000f220000300800 */
[----:B------:R-:W-:Y:S01]  /*1ed50*/  STL.64 [R1+0x190], R12 ;  /* 0x0001900c01007387 */ /* 0x000fe20000100a00 */
[----:B------:R1:W-:Y:S03]  /*1ed60*/  STL.64 [R1+0x198], R14 ;  /* 0x0001980e01007387 */ /* 0x0003e60000100a00 */
[----:B-1----:R-:W2:Y:S01]  /*1ed70*/  LDL.LU.64 R14, [R1+0x2a18] ;  /* 0x002a1800010e7983 */ /* 0x002ea20000300a00 */
[----:B0-----:R0:W-:Y:S02]  /*1ed80*/  STL.64 [R1+0x2808], R22 ;  /* 0x0028081601007387 */ /* 0x0011e40000100a00 */
[----:B------:R-:W-:Y:S02]  /*1ed90*/  STL.64 [R1+0x2800], R20 ;  /* 0x0028001401007387 */ /* 0x000fe40000100a00 */
[----:B0-----:R-:W-:-:S02]  /*1eda0*/  IMAD.MOV.U32 R22, RZ, RZ, R2 ;  /* 0x000000ffff167224 */ /* 0x001fc400078e0002 */
[----:B------:R-:W-:Y:S01]  /*1edb0*/  IMAD.MOV.U32 R23, RZ, RZ, R0 ;  /* 0x000000ffff177224 */ /* 0x000fe200078e0000 */
        /* <DEDUP_REMOVED lines=18> */
[C---:B--2---:R-:W-:Y:S11]  /*1eee0*/  HMMA.16816.F32.BF16 R12, R16.reuse, R10, R12 ;  /* 0x0000000a100c723c */ /* 0x044ff6000004180c */
[----:B------:R-:W-:Y:S11]  /*1eef0*/  @!UPT UIADD3 URZ, URZ, URZ, URZ ;  /* 0x0000003f3f3ff290 */ /* 0x000ff6000fffe03f */
[----:B------:R-:W-:Y:S01]  /*1ef00*/  @!UPT UIADD3 URZ, URZ, URZ, URZ ;  /* 0x0000003f3f3ff290 */ /* 0x000fe2000fffe03f */
[----:B------:R0:W-:Y:S01]  /*1ef10*/  STL.64 [R1+0x160], R12 ;  /* 0x0001600c01007387 */ /* 0x0001e20000100a00 */
[----:B------:R1:W-:Y:S02]  /*1ef20*/  STL.64 [R1+0x168], R14 ;  /* 0x0001680e01007387 */ /* 0x0003e40000100a00 */
[----:B0-----:R-:W-:Y:S01]  /*1ef30*/  IMAD.MOV.U32 R13, RZ, RZ, R10 ;  /* 0x000000ffff0d7224 */ /* 0x001fe200078e000a */
[----:B-1----:R-:W2:Y:S01]  /*1ef40*/  LDL.LU.64 R14, [R1+0x29e0] ;  /* 0x0029e000010e7983 */ /* 0x002ea20000300a00 */
[----:B------:R-:W-:Y:S02]  /*1ef50*/  IMAD.MOV.U32 R12, RZ, RZ, R11 ;  /* 0x000000ffff0c7224 */ /* 0x000fe400078e000b */
[----:B------:R-:W2:Y:S02]  /*1ef60*/  LDL.LU.64 R10, [R1+0x29d8] ;  /* 0x0029d800010a7983 */ /* 0x000ea40000300a00 */
[----:B------:R-:W2:Y:S02]  /*1ef70*/  LDL.LU.64 R8, [R1+0x29d0] ;  /* 0x0029d00001087983 */ /* 0x000ea40000300a00 */
[C---:B--2---:R-:W-:Y:S11]  /*1ef80*/  HMMA.16816.F32.BF16 R8, R16.reuse, R22, R8 ;  /* 0x000000161008723c */ /* 0x044ff60000041808 */
[----:B------:R-:W-:Y:S11]  /*1ef90*/  @!UPT UIADD3 URZ, URZ, URZ, URZ ;  /* 0x0000003f3f3ff290 */ /* 0x000ff6000fffe03f */
[----:B------:R-:W-:Y:S01]  /*1efa0*/  @!UPT UIADD3 URZ, URZ, URZ, URZ ;  /* 0x0000003f3f3ff290 */ /* 0x000fe2000fffe03f */
[----:B------:R-:W-:Y:S01]  /*1efb0*/  STL.64 [R1+0x150], R8 ;  /* 0x0001500801007387 */ /* 0x000fe20000100a00 */
[----:B------:R0:W-:Y:S03]  /*1efc0*/  STL.64 [R1+0x158], R10 ;  /* 0x0001580a01007387 */ /* 0x0001e60000100a00 */
[----:B0-----:R-:W3:Y:S01]  /*1efd0*/  LDL.LU.64 R10, [R1+0x29c8] ;  /* 0x0029c800010a7983 */ /* 0x001ee20000300a00 */
[----:B------:R-:W3:Y:S02]  /*1efe0*/  LDL.LU.64 R8, [R1+0x29c0] ;  /* 0x0029c00001087983 */ /* 0x000ee40000300a00 */
[----:B------:R-:W-:Y:S01]  /*1eff0*/  STL.64 [R1+0x2850], R22 ;  /* 0x0028501601007387 */ /* 0x000fe20000100a00 */
[C---:B---3--:R-:W-:Y:S11]  /*1f000*/  HMMA.16816.F32.BF16 R8, R16.reuse, R6, R8 ;  /* 0x000000061008723c */ /* 0x048ff60000041808 */
[----:B------:R-:W-:Y:S11]  /*1f010*/  @!UPT UIADD3 URZ, URZ, URZ, URZ ;  /* 0x0000003f3f3ff290 */ /* 0x000ff6000fffe03f */
[----:B------:R-:W-:Y:S01]  /*1f020*/  @!UPT UIADD3 URZ, URZ, URZ, URZ ;  /* 0x0000003f3f3ff290 */ /* 0x000fe2000fffe03f */
[----:B------:R0:W-:Y:S01]  /*1f030*/  STL.64 [R1+0x140], R8 ;  /* 0x0001400801007387 */ /* 0x0001e20000100a00 */
[----:B------:R1:W-:Y:S02]  /*1f040*/  STL.64 [R1+0x148], R10 ;  /* 0x0001480a01007387 */ /* 0x0003e40000100a00 */
[----:B0-----:R-:W-:Y:S01]  /*1f050*/  IMAD.MOV.U32 R9, RZ, RZ, R6 ;  /* 0x000000ffff097224 */ /* 0x001fe200078e0006 */
[----:B-1----:R-:W2:Y:S01]  /*1f060*/  LDL.LU.64 R10, [R1+0x29b8] ;  /* 0x0029b800010a7983 */ /* 0x002ea20000300a00 */
[----:B------:R-:W-:Y:S02]  /*1f070*/  IMAD.MOV.U32 R8, RZ, RZ, R7 ;  /* 0x000000ffff087224 */ /* 0x000fe400078e0007 */
[----:B------:R-:W3:Y:S02]  /*1f080*/  LDL.LU.64 R6, [R1+0x29b0] ;  /* 0x0029b00001067983 */ /* 0x000ee40000300a00 */
[----:B------:R-:W3:Y:S02]  /*1f090*/  LDL.LU.64 R4, [R1+0x29a8] ;  /* 0x0029a80001047983 */ /* 0x000ee40000300a00 */
[C---:B---3--:R-:W-:Y:S11]  /*1f0a0*/  HMMA.16816.F32.BF16 R4, R16.reuse, R14, R4 ;  /* 0x0000000e1004723c */ /* 0x048ff60000041804 */
[----:B------:R-:W-:Y:S11]  /*1f0b0*/  @!UPT UIADD3 URZ, URZ, URZ, URZ ;  /* 0x0000003f3f3ff290 */ /* 0x000ff6000fffe03f */
[----:B------:R-:W-:Y:S01]  /*1f0c0*/  @!UPT UIADD3 URZ, URZ, URZ, URZ ;  /* 0x0000003f3f3ff290 */ /* 0x000fe2000fffe03f */
[----:B------:R-:W-:Y:S01]  /*1f0d0*/  STL.64 [R1+0x130], R4 ;  /* 0x0001300401007387 */ /* 0x000fe20000100a00 */
[----:B------:R0:W-:Y:S03]  /*1f0e0*/  STL.64 [R1+0x138], R6 ;  /* 0x0001380601007387 */ /* 0x0001e60000100a00 */
[----:B0-----:R-:W2:Y:S01]  /*1f0f0*/  LDL.LU.64 R6, [R1+0x29a0] ;  /* 0x0029a00001067983 */ /* 0x001ea20000300a00 */
[----:B------:R-:W2:Y:S02]  /*1f100*/  LDL.LU.64 R4, [R1+0x2998] ;  /* 0x0029980001047983 */ /* 0x000ea40000300a00 */
[----:B------:R-:W-:Y:S01]  /*1f110*/  STL.64 [R1+0x2830], R14 ;  /* 0x0028300e01007387 */ /* 0x000fe20000100a00 */
[C---:B--2---:R-:W-:Y:S11]  /*1f120*/  HMMA.16816.F32.BF16 R4, R16.reuse, R10, R4 ;  /* 0x0000000a1004723c */ /* 0x044ff60000041804 */
[----:B------:R-:W-:Y:S11]  /*1f130*/  @!UPT UIADD3 URZ, URZ, URZ, URZ ;  /* 0x0000003f3f3ff290 */ /* 0x000ff6000fffe03f */
[----:B------:R-:W-:Y:S01]  /*1f140*/  @!UPT UIADD3 URZ, URZ, URZ, URZ ;  /* 0x0000003f3f3ff290 */ /* 0x000fe2000fffe03f */
[----:B------:R-:W-:Y:S01]  /*1f150*/  STL.64 [R1+0x120], R4 ;  /* 0x0001200401007387 */ /* 0x000fe20000100a00 */
[----:B------:R0:W-:Y:S03]  /*1f160*/  STL.64 [R1+0x128], R6 ;  /* 0x0001280601007387 */ /* 0x0001e60000100a00 */
[----:B0-----:R-:W4:Y:S01]  /*1f170*/  LDL.LU.64 R6, [R1+0x2990] ;  /* 0x0029900001067983 */ /* 0x001f220000300a00 */
[----:B------:R-:W2:Y:S02]  /*1f180*/  LDL.LU.64 R4, [R1+0x2988] ;  /* 0x0029880001047983 */ /* 0x000ea40000300a00 */
[----:B------:R-:W-:Y:S01]  /*1f190*/  STL.64 [R1+0x2828], R10 ;  /* 0x0028280a01007387 */ /* 0x000fe20000100a00 */
[----:B----4-:R-:W-:Y:S11]  /*1f1a0*/  HMMA.16816.F32.BF16 R24, R16, R6, R24 ;  /* 0x000000061018723c */ /* 0x010ff60000041818 */
[----:B------:R-:W-:Y:S11]  /*1f1b0*/  @!UPT UIADD3 URZ, URZ, URZ, URZ ;  /* 0x0000003f3f3ff290 */ /* 0x000ff6000fffe03f */
[----:B------:R-:W-:Y:S01]  /*1f1c0*/  @!UPT UIADD3 URZ, URZ, URZ, URZ ;  /* 0x0000003f3f3ff290 */ /* 0x000fe2000fffe03f */
[----:B------:R-:W-:Y:S01]  /*1f1d0*/  STL.64 [R1+0x110], R24 ;  /* 0x0001101801007387 */ /* 0x000fe20000100a00 */
[----:B------:R0:W-:Y:S03]  /*1f1e0*/  STL.64 [R1+0x118], R26 ;  /* 0x0001181a01007387 */ /* 0x0001e60000100a00 */
[----:B0-----:R-:W3:Y:S01]  /*1f1f0*/  LDL.LU.64 R26, [R1+0x2980] ;  /* 0x00298000011a7983 */ /* 0x001ee20000300a00 */
[----:B------:R-:W3:Y:S02]  /*1f200*/  LDL.LU.64 R24, [R1+0x2978] ;  /* 0x0029780001187983 */ /* 0x000ee40000300a00 */
[----:B------:R0:W-:Y:S02]  /*1f210*/  STL.64 [R1+0x2820], R6 ;  /* 0x0028200601007387 */ /* 0x0001e40000100a00 */
[----:B--2---:R3:W-:Y:S01]  /*1f220*/  STL.64 [R1+0x2818], R4 ;  /* 0x0028180401007387 */ /* 0x0047e20000100a00 */
[----:B0-----:R-:W3:Y:S04]  /*1f230*/  LDL R6, [R1+0xd8] ;  /* 0x0000d80001067983 */ /* 0x001ee80000100800 */
[----:B------:R-:W3:Y:S01]  /*1f240*/  LDL R7, [R1+0xdc] ;  /* 0x0000dc0001077983 */ /* 0x000ee20000100800 */
[----:B------:R-:W-:-:S02]  /*1f250*/  IMAD.MOV.U32 R14, RZ, RZ, R9 ;  /* 0x000000ffff0e7224 */ /* 0x000fc400078e0009 */
[----:B------:R-:W-:Y:S02]  /*1f260*/  IMAD.MOV.U32 R15, RZ, RZ, R8 ;  /* 0x000000ffff0f7224 */ /* 0x000fe400078e0008 */
[----:B------:R-:W-:Y:S02]  /*1f270*/  IMAD.MOV.U32 R22, RZ, RZ, R13 ;  /* 0x000000ffff167224 */ /* 0x000fe400078e000d */
[----:B------:R-:W-:Y:S01]  /*1f280*/  IMAD.MOV.U32 R23, RZ, RZ, R12 ;  /* 0x000000ffff177224 */ /* 0x000fe200078e000c */
[----:B---3--:R-:W-:Y:S01]  /*1f290*/  HMMA.16816.F32.BF16 R4, R16, R6, R24 ;  /* 0x000000061004723c */ /* 0x008fe20000041818 */
[----:B------:R-:W2:Y:S01]  /*1f2a0*/  LDL.LU.64 R26, [R1+0x2970] ;  /* 0x00297000011a7983 */ /* 0x000ea20000300a00 */
[----:B------:R-:W3:Y:S03]  /*1f2b0*/  LDL.LU.64 R24, [R1+0x2968] ;  /* 0x0029680001187983 */ /* 0x000ee60000300a00 */
[----:B------:R-:W0:Y:S11]  /*1f2c0*/  LDSM.16.MT88.4 R16, [R28+0x4380] ;  /* 0x004380001c10783b */ /* 0x000e360000004200 */
[----:B------:R-:W-:Y:S07]  /*1f2d0*/  @!UPT UIADD3 URZ, URZ, URZ, URZ ;  /* 0x0000003f3f3ff290 */ /* 0x000fee000fffe03f */
[----:B------:R-:W-:Y:S01]  /*1f2e0*/  STL.64 [R1+0xe0], R4 ;  /* 0x0000e00401007387 */ /* 0x000fe20000100a00 */
[----:B------:R-:W-:Y:S02]  /*1f2f0*/  STL.64 [R1+0xe8], R6 ;  /* 0x0000e80601007387 */ /* 0x000fe40000100a00 */
[----:B------:R1:W-:Y:S02]  /*1f300*/  STL.64 [R1+0x2848], R14 ;  /* 0x0028480e01007387 */ /* 0x0003e40000100a00 */
[----:B------:R-:W4:Y:S01]  /*1f310*/  LDL.LU R8, [R1+0x830] ;  /* 0x0008300001087983 */ /* 0x000f220000300800 */
[----:B------:R-:W4:Y:S01]  /*1f320*/  LDL.LU R9, [R1+0x834] ;  /* 0x0008340001097983 */ /* 0x000f220000300800 */
[----:B------:R-:W2:Y:S02]  /*1f330*/  LDL.LU R10, [R1+0x838] ;  /* 0x00083800010a7983 */ /* 0x000ea40000300800 */
[----:B------:R-:W2:Y:S02]  /*1f340*/  LDL.LU R11, [R1+0x83c] ;  /* 0x00083c00010b7983 */ /* 0x000ea40000300800 */
[----:B------:R0:W-:Y:S01]  /*1f350*/  STL.64 [R1+0x2868], R22 ;  /* 0x0028681601007387 */ /* 0x0001e20000100a00 */
[----:B------:R-:W2:Y:S01]  /*1f360*/  LDL.LU R12, [R1+0x850] ;  /* 0x00085000010c7983 */ /* 0x000ea20000300800 */
[----:B------:R-:W2:Y:S03]  /*1f370*/  LDL.LU R13, [R1+0x854] ;  /* 0x00085400010d7983 */ /* 0x000ea60000300800 */
[----:B-1----:R-:W2:Y:S01]  /*1f380*/  LDL.LU R14, [R1+0x858] ;  /* 0x00085800010e7983 */ /* 0x002ea20000300800 */
[----:B------:R-:W2:Y:S02]  /*1f390*/  LDL.LU R15, [R1+0x85c] ;  /* 0x00085c00010f7983 */ /* 0x000ea40000300800 */
[----:B0-----:R-:W-:-:S02]  /*1f3a0*/  IMAD.MOV.U32 R22, RZ, RZ, R21 ;  /* 0x000000ffff167224 */ /* 0x001fc400078e0015 */
[----:B------:R-:W-:-:S05]  /*1f3b0*/  IMAD.MOV.U32 R23, RZ, RZ, R20 ;  /* 0x000000ffff177224 */ /* 0x000fca00078e0014 */
[----:B------:R-:W-:Y:S04]  /*1f3c0*/  STL.64 [R1+0x2880], R22 ;  /* 0x0028801601007387 */ /* 0x000fe80000100a00 */
        /* <DEDUP_REMOVED lines=9> */
[----:B------:R-:W2:Y:S02]  /*1f460*/  LDL.LU R23, [R1+0x88c] ;  /* 0x00088c0001177983 */ /* 0x000ea40000300800 */
[----:B--2---:R0:W-:Y:S01]  /*1f470*/  STL.64 [R1+0x2890], R22 ;  /* 0x0028901601007387 */ /* 0x0041e20000100a00 */
[----:B------:R-:W-:Y:S02]  /*1f480*/  STL.64 [R1+0x2888], R20 ;  /* 0x0028881401007387 */ /* 0x000fe40000100a00 */
[----:B0-----:R-:W-:-:S02]  /*1f490*/  IMAD.MOV.U32 R22, RZ, RZ, R29 ;  /* 0x000000ffff167224 */ /* 0x001fc400078e001d */
[----:B------:R-:W-:Y:S01]  /*1f4a0*/  IMAD.MOV.U32 R23, RZ, RZ, R3 ;  /* 0x000000ffff177224 */ /* 0x000fe200078e0003 */
[----:B------:R-:W2:Y:S01]  /*1f4b0*/  LDL.LU R29, [R1+0x2964] ;  /* 0x00296400011d7983 */ /* 0x000ea20000300800 */
[----:B------:R-:W2:Y:S03]  /*1f4c0*/  LDL.LU R3, [R1+0x2960] ;  /* 0x0029600001037983 */ /* 0x000ea60000300800 */
[----:B------:R3:W-:Y:S02]  /*1f4d0*/  STL.64 [R1+0x28a8], R22 ;  /* 0x0028a81601007387 */ /* 0x0007e40000100a00 */
[----:B---3--:R-:W-:Y:S02]  /*1f4e0*/  IMAD.MOV.U32 R22, RZ, RZ, R25 ;  /* 0x000000ffff167224 */ /* 0x008fe400078e0019 */
[----:B------:R-:W-:Y:S01]  /*1f4f0*/  IMAD.MOV.U32 R23, RZ, RZ, R24 ;  /* 0x000000ffff177224 */ /* 0x000fe200078e0018 */
[----:B------:R-:W3:Y:S01]  /*1f500*/  LDL.LU R25, [R1+0x295c] ;  /* 0x00295c0001197983 */ /* 0x000ee20000300800 */
[----:B------:R-:W2:Y:S03]  /*1f510*/  LDL.LU R24, [R1+0x2958] ;  /* 0x0029580001187983 */ /* 0x000ea60000300800 */
[----:B------:R-:W-:Y:S01]  /*1f520*/  STL.64 [R1+0x28c0], R22 ;  /* 0x0028c01601007387 */ /* 0x000fe20000100a00 */
[----:B------:R-:W-:Y:S02]  /*1f530*/  STL.64 [R1+0x2878], R14 ;  /* 0x0028780e01007387 */ /* 0x000fe40000100a00 */
[----:B------:R0:W-:Y:S02]  /*1f540*/  STL.64 [R1+0x2870], R12 ;  /* 0x0028700c01007387 */ /* 0x0001e40000100a00 */
        /* <DEDUP_REMOVED lines=27> */
[----:B---3--:R-:W-:Y:S01]  /*1f700*/  IMAD.MOV.U32 R23, RZ, RZ, R25 ;  /* 0x000000ffff177224 */ /* 0x008fe200078e0019 */
        /* <DEDUP_REMOVED lines=34> */
[----:B--2---:R-:W-:Y:S01]  /*1f930*/  STL.64 [R1+0x2930], R14 ;  /* 0x0029300e01007387 */ /* 0x004fe20000100a00 */
[----:B------:R0:W-:Y:S03]  /*1f940*/  STL.64 [R1+0x2928], R12 ;  /* 0x0029280c01007387 */ /* 0x0001e60000100a00 */
[----:B0-----:R-:W3:Y:S01]  /*1f950*/  LDL.LU R12, [R1+0x900] ;  /* 0x00090000010c7983 */ /* 0x001ee20000300800 */
[----:B------:R-:W3:Y:S02]  /*1f960*/  LDL.LU R13, [R1+0x904] ;  /* 0x00090400010d7983 */ /* 0x000ee40000300800 */
[----:B------:R-:W3:Y:S02]  /*1f970*/  LDL.LU R14, [R1+0x908] ;  /* 0x00090800010e7983 */ /* 0x000ee40000300800 */
[----:B------:R-:W3:Y:S01]  /*1f980*/  LDL.LU R15, [R1+0x90c] ;  /* 0x00090c00010f7983 */ /* 0x000ee20000300800 */
[----:B------:R-:W-:Y:S01]  /*1f990*/  STL.64 [R1+0x2840], R10 ;  /* 0x0028400a01007387 */ /* 0x000fe20000100a00 */
[----:B----4-:R0:W-:Y:S03]  /*1f9a0*/  STL.64 [R1+0x2838], R8 ;  /* 0x0028380801007387 */ /* 0x0101e60000100a00 */
[----:B0-----:R-:W2:Y:S01]  /*1f9b0*/  LDL.LU R8, [R1+0x840] ;  /* 0x0008400001087983 */ /* 0x001ea20000300800 */
[----:B------:R-:W2:Y:S02]  /*1f9c0*/  LDL.LU R9, [R1+0x844] ;  /* 0x0008440001097983 */ /* 0x000ea40000300800 */
[----:B------:R-:W2:Y:S02]  /*1f9d0*/  LDL.LU R10, [R1+0x848] ;  /* 0x00084800010a7983 */ /* 0x000ea40000300800 */
[----:B------:R-:W2:Y:S01]  /*1f9e0*/  LDL.LU R11, [R1+0x84c] ;  /* 0x00084c00010b7983 */ /* 0x000ea20000300800 */
[----:B------:R-:W4:Y:S01]  /*1f9f0*/  LDL.LU R4, [R1+0x820] ;  /* 0x0008200001047983 */ /* 0x000f220000300800 */
[----:B------:R-:W4:Y:S02]  /*1fa00*/  LDL.LU R5, [R1+0x824] ;  /* 0x0008240001057983 */ /* 0x000f240000300800 */
[----:B------:R-:W4:Y:S02]  /*1fa10*/  LDL.LU R6, [R1+0x828] ;  /* 0x0008280001067983 */ /* 0x000f240000300800 */
[----:B------:R-:W4:Y:S01]  /*1fa20*/  LDL.LU R7, [R1+0x82c] ;  /* 0x00082c0001077983 */ /* 0x000f220000300800 */
[----:B------:R-:W-:Y:S01]  /*1fa30*/  STL [R1+0x2738], R28 ;  /* 0x0027381c01007387 */ /* 0x000fe20000100800 */
[----:B------:R0:W-:Y:S02]  /*1fa40*/  STL.64 [R1+0x26e8], R18 ;  /* 0x0026e81201007387 */ /* 0x0001e40000100a00 */
[----:B------:R-:W-:Y:S01]  /*1fa50*/  STL.64 [R1+0x26e0], R16 ;  /* 0x0026e01001007387 */ /* 0x000fe20000100a00 */
[----:B0-----:R-:W2:Y:S01]  /*1fa60*/  LDL.LU.64 R18, [R1+0xd8] ;  /* 0x0000d80001127983 */ /* 0x001ea20000300a00 */
[C---:B---3--:R-:W-:Y:S03]  /*1fa70*/  HMMA.16816.F32.BF16 R20, R24.reuse, R22, R12 ;  /* 0x000000161814723c */ /* 0x048fe6000004180c */
[----:B--2---:R-:W-:Y:S01]  /*1fa80*/  STL.64 [R1+0x2810], R18 ;  /* 0x0028101201007387 */ /* 0x004fe20000100a00 */
[----:B------:R-:W2:Y:S02]  /*1fa90*/  LDL.LU.64 R14, [R1+0x2930] ;  /* 0x00293000010e7983 */ /* 0x000ea40000300a00 */
[----:B------:R-:W2:Y:S11]  /*1faa0*/  LDL.LU.64 R12, [R1+0x2928] ;  /* 0x00292800010c7983 */ /* 0x000eb60000300a00 */
[----:B------:R-:W-:Y:S06]  /*1fab0*/  @!UPT UIADD3 URZ, URZ, URZ, URZ ;  /* 0x0000003f3f3ff290 */ /* 0x000fec000fffe03f */
[----:B------:R-:W-:Y:S01]  /*1fac0*/  STL.64 [R1+0x310], R20 ;  /* 0x0003101401007387 */ /* 0x000fe20000100a00 */
[----:B------:R0:W-:Y:S04]  /*1fad0*/  STL.64 [R1+0x318], R22 ;  /* 0x0003181601007387 */ /* 0x0001e80000100a00 */
        /* <DEDUP_REMOVED lines=42> */
[----:B0-----:R-:W3:Y:S01]  /*1fd80*/  LDL.LU.64 R22, [R1+0x2890] ;  /* 0x0028900001167983 */ /* 0x001ee20000300a00 */
[----:B------:R-:W3:Y:S02]  /*1fd90*/  LDL.LU.64 R20, [R1+0x2888] ;  /* 0x0028880001147983 */ /* 0x000ee40000300a00 */
[----:B------:R-:W-:Y:S02]  /*1fda0*/  IMAD.MOV.U32 R18, RZ, RZ, R2 ;  /* 0x000000ffff127224 */ /* 0x000fe400078e0002 */
[----:B------:R-:W-:-:S07]  /*1fdb0*/  IMAD.MOV.U32 R19, RZ, RZ, R0 ;  /* 0x000000ffff137224 */ /* 0x000fce00078e0000 */
[C---:B---3--:R-:W-:Y:S01]  /*1fdc0*/  HMMA.16816.F32.BF16 R16, R24.reuse, R18, R20 ;  /* 0x000000121810723c */ /* 0x048fe20000041814 */
[----:B------:R-:W2:Y:S11]  /*1fdd0*/  LDL.LU.64 R22, [R1+0x2880] ;  /* 0x0028800001167983 */ /* 0x000eb60000300a00 */
[----:B------:R-:W-:Y:S11]  /*1fde0*/  @!UPT UIADD3 URZ, URZ, URZ, URZ ;  /* 0x0000003f3f3ff290 */ /* 0x000ff6000fffe03f */
[----:B------:R0:W-:Y:S01]  /*1fdf0*/  STL.64 [R1+0x500], R16 ;  /* 0x0005001001007387 */ /* 0x0001e20000100a00 */
[----:B------:R1:W-:Y:S03]  /*1fe00*/  STL.64 [R1+0x508], R18 ;  /* 0x0005081201007387 */ /* 0x0003e60000100a00 */
[----:B0-----:R-:W3:Y:S01]  /*1fe10*/  LDL.LU R16, [R1+0x810] ;  /* 0x0008100001107983 */ /* 0x001ee20000300800 */
[----:B------:R-:W3:Y:S02]  /*1fe20*/  LDL.LU R17, [R1+0x814] ;  /* 0x0008140001117983 */ /* 0x000ee40000300800 */
[----:B-1----:R-:W3:Y:S02]  /*1fe30*/  LDL.LU R18, [R1+0x818] ;  /* 0x0008180001127983 */ /* 0x002ee40000300800 */
[----:B------:R-:W3:Y:S01]  /*1fe40*/  LDL.LU R19, [R1+0x81c] ;  /* 0x00081c0001137983 */ /* 0x000ee20000300800 */
        /* <DEDUP_REMOVED lines=30> */
[C---:B--2---:R-:W-:Y:S11]  /*20030*/  HMMA.16816.F32.BF16 R8, R24.reuse, R14, R8 ;  /* 0x0000000e1808723c */ /* 0x044ff60000041808 */
[----:B------:R-:W-:Y:S11]  /*20040*/  @!UPT UIADD3 URZ, URZ, URZ, URZ ;  /* 0x0000003f3f3ff290 */ /* 0x000ff6000fffe03f */
[----:B------:R-:W-:Y:S01]  /*20050*/  @!UPT UIADD3 URZ, URZ, URZ, URZ ;  /* 0x0000003f3f3ff290 */ /* 0x000fe2000fffe03f */
[----:B------:R-:W-:Y:S01]  /*20060*/  STL.64 [R1+0x9a0], R8 ;  /* 0x0009a00801007387 */ /* 0x000fe20000100a00 */
[----:B------:R0:W-:Y:S03]  /*20070*/  STL.64 [R1+0x9a8], R10 ;  /* 0x0009a80a01007387 */ /* 0x0001e60000100a00 */
[----:B0-----:R-:W4:Y:S01]  /*20080*/  LDL.LU.64 R10, [R1+0x2828] ;  /* 0x00282800010a7983 */ /* 0x001f220000300a00 */
[----:B------:R0:W-:Y:S03]  /*20090*/  STL.64 [R1+0x2780], R14 ;  /* 0x0027800e01007387 */ /* 0x0001e60000100a00 */
[----:B0-----:R-:W2:Y:S04]  /*200a0*/  LDL.LU.64 R14, [R1+0x78] ;  /* 0x00007800010e7983 */ /* 0x001ea80000300a00 */
[----:B--2---:R0:W-:Y:S04]  /*200b0*/  STL.64 [R1+0x27d8], R14 ;  /* 0x0027d80e01007387 */ /* 0x0041e80000100a00 */
[----:B0-----:R-:W2:Y:S01]  /*200c0*/  LDL.LU.64 R14, [R1+0x98] ;  /* 0x00009800010e7983 */ /* 0x001ea20000300a00 */
[C---:B----4-:R-:W-:Y:S03]  /*200d0*/  HMMA.16816.F32.BF16 R4, R24.reuse, R10, R4 ;  /* 0x0000000a1804723c */ /* 0x050fe60000041804 */
[----:B--2---:R0:W-:Y:S04]  /*200e0*/  STL.64 [R1+0x27e0], R14 ;  /* 0x0027e00e01007387 */ /* 0x0041e80000100a00 */
[----:B0-----:R-:W2:Y:S04]  /*200f0*/  LDL.LU.64 R14, [R1+0xa8] ;  /* 0x0000a800010e7983 */ /* 0x001ea80000300a00 */
[----:B--2---:R0:W-:Y:S04]  /*20100*/  STL.64 [R1+0x27f8], R14 ;  /* 0x0027f80e01007387 */ /* 0x0041e80000100a00 */
[----:B0-----:R-:W2:Y:S08]  /*20110*/  LDL.LU.64 R14, [R1+0xb8] ;  /* 0x0000b800010e7983 */ /* 0x001eb00000300a00 */
[----:B------:R-:W-:Y:S02]  /*20120*/  STL.64 [R1+0x990], R4 ;  /* 0x0009900401007387 */ /* 0x000fe40000100a00 */
[----:B------:R0:W-:Y:S02]  /*20130*/  STL.64 [R1+0x998], R6 ;  /* 0x0009980601007387 */ /* 0x0001e40000100a00 */
[----:B0-----:R-:W3:Y:S01]  /*20140*/  LDL.LU.64 R6, [R1+0x2820] ;  /* 0x0028200001067983 */ /* 0x001ee20000300a00 */
[----:B------:R-:W4:Y:S02]  /*20150*/  LDL.LU.64 R4, [R1+0x2818] ;  /* 0x0028180001047983 */ /* 0x000f240000300a00 */
[----:B------:R0:W-:Y:S02]  /*20160*/  STL [R1+0x2740], R10 ;  /* 0x0027400a01007387 */ /* 0x0001e40000100800 */
[----:B------:R1:W-:Y:S01]  /*20170*/  STL [R1+0x273c], R11 ;  /* 0x00273c0b01007387 */ /* 0x0003e20000100800 */
[----:B------:R-:W2:Y:S01]  /*20180*/  LDL.LU R8, [R1+0x7d0] ;  /* 0x0007d00001087983 */ /* 0x000ea20000300800 */
[----:B------:R-:W2:Y:S03]  /*20190*/  LDL.LU R9, [R1+0x7d4] ;  /* 0x0007d40001097983 */ /* 0x000ea60000300800 */
[----:B0-----:R-:W2:Y:S01]  /*201a0*/  LDL.LU R10, [R1+0x7d8] ;  /* 0x0007d800010a7983 */ /* 0x001ea20000300800 */
[----:B-1----:R-:W2:Y:S01]  /*201b0*/  LDL.LU R11, [R1+0x7dc] ;  /* 0x0007dc00010b7983 */ /* 0x002ea20000300800 */
[C---:B---3--:R-:W-:Y:S02]  /*201c0*/  HMMA.16816.F32.BF16 R16, R24.reuse, R6, R16 ;  /* 0x000000061810723c */ /* 0x048fe40000041810 */
[----:B--2---:R-:W-:Y:S01]  /*201d0*/  STL.64 [R1+0x27f0], R10 ;  /* 0x0027f00a01007387 */ /* 0x004fe20000100a00 */
[----:B------:R0:W-:Y:S03]  /*201e0*/  STL.64 [R1+0x27e8], R8 ;  /* 0x0027e80801007387 */ /* 0x0001e60000100a00 */
[----:B0-----:R-:W2:Y:S01]  /*201f0*/  LDL.LU R8, [R1+0x7e0] ;  /* 0x0007e00001087983 */ /* 0x001ea20000300800 */
[----:B------:R-:W2:Y:S02]  /*20200*/  LDL.LU R9, [R1+0x7e4] ;  /* 0x0007e40001097983 */ /* 0x000ea40000300800 */
[----:B------:R-:W2:Y:S02]  /*20210*/  LDL.LU R10, [R1+0x7e8] ;  /* 0x0007e800010a7983 */ /* 0x000ea40000300800 */
[----:B------:R-:W2:Y:S11]  /*20220*/  LDL.LU R11, [R1+0x7ec] ;  /* 0x0007ec00010b7983 */ /* 0x000eb60000300800 */
[----:B------:R-:W-:Y:S01]  /*20230*/  @!UPT UIADD3 URZ, URZ, URZ, URZ ;  /* 0x0000003f3f3ff290 */ /* 0x000fe2000fffe03f */
[----:B------:R-:W-:Y:S01]  /*20240*/  STL.64 [R1+0x980], R16 ;  /* 0x0009801001007387 */ /* 0x000fe20000100a00 */
[----:B------:R0:W-:Y:S03]  /*20250*/  STL.64 [R1+0x988], R18 ;  /* 0x0009881201007387 */ /* 0x0001e60000100a00 */
[----:B0-----:R-:W3:Y:S01]  /*20260*/  LDL.LU.64 R18, [R1+0x2810] ;  /* 0x0028100001127983 */ /* 0x001ee20000300a00 */
[----:B------:R-:W-:Y:S02]  /*20270*/  STL.64 [R1+0x2708], R6 ;  /* 0x0027080601007387 */ /* 0x000fe40000100a00 */
[----:B----4-:R0:W-:Y:S02]  /*20280*/  STL.64 [R1+0x2700], R4 ;  /* 0x0027000401007387 */ /* 0x0101e40000100a00 */
[----:B0-----:R-:W4:Y:S01]  /*20290*/  LDL.LU R4, [R1+0x7f0] ;  /* 0x0007f00001047983 */ /* 0x001f220000300800 */
[----:B------:R-:W4:Y:S02]  /*202a0*/  LDL.LU R5, [R1+0x7f4] ;  /* 0x0007f40001057983 */ /* 0x000f240000300800 */
[----:B------:R-:W4:Y:S02]  /*202b0*/  LDL.LU R6, [R1+0x7f8] ;  /* 0x0007f80001067983 */ /* 0x000f240000300800 */
[----:B------:R-:W4:Y:S01]  /*202c0*/  LDL.LU R7, [R1+0x7fc] ;  /* 0x0007fc0001077983 */ /* 0x000f220000300800 */
[----:B---3--:R-:W-:Y:S01]  /*202d0*/  HMMA.16816.F32.BF16 R24, R24, R18, R20 ;  /* 0x000000121818723c */ /* 0x008fe20000041814 */
[----:B------:R-:W4:Y:S01]  /*202e0*/  LDL.LU.64 R22, [R1+0x2808] ;  /* 0x0028080001167983 */ /* 0x000f220000300a00 */
[----:B------:R-:W4:Y:S02]  /*202f0*/  LDL.LU.64 R20, [R1+0x2800] ;  /* 0x0028000001147983 */ /* 0x000f240000300a00 */
[----:B------:R0:W-:Y:S02]  /*20300*/  STL.64 [R1+0x26f8], R18 ;  /* 0x0026f81201007387 */ /* 0x0001e40000100a00 */
[----:B------:R-:W3:Y:S01]  /*20310*/  LDL.LU R16, [R1+0x7c0] ;  /* 0x0007c00001107983 */ /* 0x000ee20000300800 */
[----:B------:R-:W3:Y:S04]  /*20320*/  LDL.LU R17, [R1+0x7c4] ;  /* 0x0007c40001117983 */ /* 0x000ee80000300800 */
[----:B0-----:R-:W3:Y:S01]  /*20330*/  LDL.LU R18, [R1+0x7c8] ;  /* 0x0007c80001127983 */ /* 0x001ee20000300800 */
[----:B------:R-:W3:Y:S11]  /*20340*/  LDL.LU R19, [R1+0x7cc] ;  /* 0x0007cc0001137983 */ /* 0x000ef60000300800 */
[----:B------:R0:W-:Y:S01]  /*20350*/  STL.64 [R1+0x1ec8], R26 ;  /* 0x001ec81a01007387 */ /* 0x0001e20000100a00 */
[----:B------:R-:W-:Y:S03]  /*20360*/  STL.64 [R1+0x1ec0], R24 ;  /* 0x001ec01801007387 */ /* 0x000fe60000100a00 */
[----:B0-----:R-:W3:Y:S01]  /*20370*/  LDL.LU.64 R26, [R1+0x88] ;  /* 0x00008800011a7983 */ /* 0x001ee20000300a00 */
[C---:B----4-:R-:W-:Y:S11]  /*20380*/  HMMA.16816.F32.BF16 R4, R20.reuse, R14, R4 ;  /* 0x0000000e1404723c */ /* 0x050ff60000041804 */
[----:B------:R-:W-:Y:S11]  /*20390*/  @!UPT UIADD3 URZ, URZ, URZ, URZ ;  /* 0x0000003f3f3ff290 */ /* 0x000ff6000fffe03f */
[----:B------:R-:W-:Y:S01]  /*203a0*/  @!UPT UIADD3 URZ, URZ, URZ, URZ ;  /* 0x0000003f3f3ff290 */ /* 0x000fe2000fffe03f */
[----:B------:R0:W-:Y:S01]  /*203b0*/  STL.64 [R1+0x970], R4 ;  /* 0x0009700401007387 */ /* 0x0001e20000100a00 */
[----:B------:R1:W-:Y:S02]  /*203c0*/  STL.64 [R1+0x978], R6 ;  /* 0x0009780601007387 */ /* 0x0003e40000100a00 */
[----:B0-----:R-:W-:Y:S02]  /*203d0*/  IMAD.MOV.U32 R5, RZ, RZ, R14 ;  /* 0x000000ffff057224 */ /* 0x001fe400078e000e */
[----:B------:R-:W-:Y:S02]  /*203e0*/  IMAD.MOV.U32 R4, RZ, RZ, R15 ;  /* 0x000000ffff047224 */ /* 0x000fe400078e000f */
[----:B------:R-:W2:Y:S01]  /*203f0*/  LDL.LU.64 R14, [R1+0x27f8] ;  /* 0x0027f800010e7983 */ /* 0x000ea20000300a00 */
[----:B------:R-:W-:Y:S01]  /*20400*/  STL [R1+0x2744], R5 ;  /* 0x0027440501007387 */ /* 0x000fe20000100800 */
[----:B--2---:R-:W-:Y:S01]  /*20410*/  HMMA.16816.F32.BF16 R8, R20, R14, R8 ;  /* 0x0000000e1408723c */ /* 0x004fe20000041808 */
[----:B-1----:R-:W-:-:S02]  /*20420*/  IMAD.MOV.U32 R7, RZ, RZ, R14 ;  /* 0x000000ffff077224 */ /* 0x002fc400078e000e */
[----:B------:R-:W-:Y:S11]  /*20430*/  IMAD.MOV.U32 R6, RZ, RZ, R15 ;  /* 0x000000ffff067224 */ /* 0x000ff600078e000f */
[----:B------:R-:W-:Y:S09]  /*20440*/  @!UPT UIADD3 URZ, URZ, URZ, URZ ;  /* 0x0000003f3f3ff290 */ /* 0x000ff2000fffe03f */
[----:B------:R-:W-:Y:S01]  /*20450*/  STL.64 [R1+0x960], R8 ;  /* 0x0009600801007387 */ /* 0x000fe20000100a00 */
[----:B------:R0:W-:Y:S03]  /*20460*/  STL.64 [R1+0x968], R10 ;  /* 0x0009680a01007387 */ /* 0x0001e60000100a00 */
[----:B0-----:R-:W2:Y:S01]  /*20470*/  LDL.LU.64 R10, [R1+0x27f0] ;  /* 0x0027f000010a7983 */ /* 0x001ea20000300a00 */
[----:B------:R-:W2:Y:S02]  /*20480*/  LDL.LU.64 R8, [R1+0x27e8] ;  /* 0x0027e80001087983 */ /* 0x000ea40000300a00 */
[----:B------:R-:W2:Y:S02]  /*20490*/  LDL.LU.64 R14, [R1+0x27e0] ;  /* 0x0027e000010e7983 */ /* 0x000ea40000300a00 */
[----:B------:R-:W-:Y:S01]  /*204a0*/  STL.64 [R1+0x2790], R6 ;  /* 0x0027900601007387 */ /* 0x000fe20000100a00 */
[----:B------:R0:W-:Y:S04]  /*204b0*/  STL [R1+0x2788], R4 ;  /* 0x0027880401007387 */ /* 0x0001e80000100800 */
[----:B0-----:R-:W4:Y:S01]  /*204c0*/  LDL.LU R4, [R1+0x7b0] ;  /* 0x0007b00001047983 */ /* 0x001f220000300800 */
[----:B------:R-:W4:Y:S02]  /*204d0*/  LDL.LU R5, [R1+0x7b4] ;  /* 0x0007b40001057983 */ /* 0x000f240000300800 */
[----:B------:R-:W4:Y:S02]  /*204e0*/  LDL.LU R6, [R1+0x7b8] ;  /* 0x0007b80001067983 */ /* 0x000f240000300800 */
[----:B------:R-:W4:Y:S01]  /*204f0*/  LDL.LU R7, [R1+0x7bc] ;  /* 0x0007bc0001077983 */ /* 0x000f220000300800 */
[C---:B--2---:R-:W-:Y:S11]  /*20500*/  HMMA.16816.F32.BF16 R8, R20.reuse, R14, R8 ;  /* 0x0000000e1408723c */ /* 0x044ff60000041808 */
[----:B------:R-:W-:Y:S11]  /*20510*/  @!UPT UIADD3 URZ, URZ, URZ, URZ ;  /* 0x0000003f3f3ff290 */ /* 0x000ff6000fffe03f */
[----:B------:R-:W-:Y:S01]  /*20520*/  @!UPT UIADD3 URZ, URZ, URZ, URZ ;  /* 0x0000003f3f3ff290 */ /* 0x000fe2000fffe03f */
[----:B------:R0:W-:Y:S01]  /*20530*/  STL.64 [R1+0x950], R8 ;  /* 0x0009500801007387 */ /* 0x0001e20000100a00 */
[----:B------:R-:W-:Y:S02]  /*20540*/  STL.64 [R1+0x958], R10 ;  /* 0x0009580a01007387 */ /* 0x000fe40000100a00 */
[----:B0-----:R-:W-:Y:S02]  /*20550*/  IMAD.MOV.U32 R9, RZ, RZ, R14 ;  /* 0x000000ffff097224 */ /* 0x001fe400078e000e */
[----:B------:R-:W-:Y:S02]  /*20560*/  IMAD.MOV.U32 R8, RZ, RZ, R15 ;  /* 0x000000ffff087224 */ /* 0x000fe400078e000f */
[----:B------:R-:W4:Y:S03]  /*20570*/  LDL.LU.64 R14, [R1+0x27d8] ;  /* 0x0027d800010e7983 */ /* 0x000f260000300a00 */
[----:B------:R3:W-:Y:S02]  /*20580*/  STL.64 [R1+0x27a8], R8 ;  /* 0x0027a80801007387 */ /* 0x0007e40000100a00 */
[----:B---3--:R-:W-:Y:S07]  /*20590*/  HMMA.16816.F32.BF16 R8, R20, R26, R16 ;  /* 0x0000001a1408723c */ /* 0x008fee0000041810 */
[----:B------:R-:W-:-:S02]  /*205a0*/  IMAD.MOV.U32 R17, RZ, RZ, R26 ;  /* 0x000000ffff117224 */ /* 0x000fc400078e001a */
[----:B------:R-:W-:Y:S11]  /*205b0*/  IMAD.MOV.U32 R16, RZ, RZ, R27 ;  /* 0x000000ffff107224 */ /* 0x000ff600078e001b */
[----:B------:R-:W-:Y:S03]  /*205c0*/  @!UPT UIADD3 URZ, URZ, URZ, URZ ;  /* 0x0000003f3f3ff290 */ /* 0x000fe6000fffe03f */
[----:B------:R-:W-:Y:S01]  /*205d0*/  STL.64 [R1+0x940], R8 ;  /* 0x0009400801007387 */ /* 0x000fe20000100a00 */
[----:B------:R-:W-:Y:S02]  /*205e0*/  STL.64 [R1+0x948], R10 ;  /* 0x0009480a01007387 */ /* 0x000fe40000100a00 */
[----:B------:R-:W2:Y:S01]  /*205f0*/  LDL.LU.64 R26, [R1+0x58] ;  /* 0x00005800011a7983 */ /* 0x000ea20000300a00 */
[----:B----4-:R-:W-:Y:S01]  /*20600*/  HMMA.16816.F32.BF16 R4, R20, R14, R4 ;  /* 0x0000000e1404723c */ /* 0x010fe20000041804 */
[----:B--2---:R0:W-:Y:S11]  /*20610*/  STL.64 [R1+0x27c0], R26 ;  /* 0x0027c01a01007387 */ /* 0x0041f60000100a00 */
[----:B------:R-:W-:Y:S11]  /*20620*/  @!UPT UIADD3 URZ, URZ, URZ, URZ ;  /* 0x0000003f3f3ff290 */ /* 0x000ff6000fffe03f */
[----:B------:R1:W-:Y:S02]  /*20630*/  STL.64 [R1+0x930], R4 ;  /* 0x0009300401007387 */ /* 0x0003e40000100a00 */
[----:B------:R2:W-:Y:S01]  /*20640*/  STL.64 [R1+0x938], R6 ;  /* 0x0009380601007387 */ /* 0x0005e20000100a00 */
[----:B0-----:R-:W3:Y:S01]  /*20650*/  LDL.LU.64 R26, [R1+0x68] ;  /* 0x00006800011a7983 */ /* 0x001ee20000300a00 */
[----:B-1----:R-:W4:Y:S02]  /*20660*/  LDL.LU R4, [R1+0x760] ;  /* 0x0007600001047983 */ /* 0x002f240000300800 */
[----:B------:R-:W4:Y:S02]  /*20670*/  LDL.LU R5, [R1+0x764] ;  /* 0x0007640001057983 */ /* 0x000f240000300800 */
[----:B--2---:R-:W2:Y:S01]  /*20680*/  LDL.LU R6, [R1+0x768] ;  /* 0x0007680001067983 */ /* 0x004ea20000300800 */
[----:B------:R-:W2:Y:S01]  /*20690*/  LDL.LU R7, [R1+0x76c] ;  /* 0x00076c0001077983 */ /* 0x000ea20000300800 */
[----:B------:R-:W2:Y:S02]  /*206a0*/  LDL.LU R8, [R1+0x770] ;  /* 0x0007700001087983 */ /* 0x000ea40000300800 */
[----:B------:R-:W2:Y:S02]  /*206b0*/  LDL.LU R9, [R1+0x774] ;  /* 0x0007740001097983 */ /* 0x000ea40000300800 */
[----:B------:R-:W2:Y:S01]  /*206c0*/  LDL.LU R10, [R1+0x778] ;  /* 0x00077800010a7983 */ /* 0x000ea20000300800 */
[----:B------:R-:W2:Y:S04]  /*206d0*/  LDL.LU R11, [R1+0x77c] ;  /* 0x00077c00010b7983 */ /* 0x000ea80000300800 */
        /* <DEDUP_REMOVED lines=14> */
[----:B------:R0:W-:Y:S01]  /*207c0*/  STL.64 [R1+0x27a0], R6 ;  /* 0x0027a00601007387 */ /* 0x0001e20000100a00 */
[----:B----4-:R-:W-:Y:S03]  /*207d0*/  STL.64 [R1+0x2798], R4 ;  /* 0x0027980401007387 */ /* 0x010fe60000100a00 */
[----:B0-----:R-:W2:Y:S01]  /*207e0*/  LDL.LU.64 R6, [R1+0x48] ;  /* 0x0000480001067983 */ /* 0x001ea20000300a00 */
[----:B------:R-:W-:Y:S02]  /*207f0*/  STL.64 [R1+0x2750], R18 ;  /* 0x0027501201007387 */ /* 0x000fe40000100a00 */
[----:B------:R0:W-:Y:S02]  /*20800*/  STL.64 [R1+0x2748], R16 ;  /* 0x0027481001007387 */ /* 0x0001e40000100a00 */
[----:B0-----:R-:W4:Y:S01]  /*20810*/  LDL.LU R16, [R1+0x730] ;  /* 0x0007300001107983 */ /* 0x001f220000300800 */
[----:B------:R-:W4:Y:S02]  /*20820*/  LDL.LU R17, [R1+0x734] ;  /* 0x0007340001117983 */ /* 0x000f240000300800 */
[----:B------:R-:W2:Y:S02]  /*20830*/  LDL.LU R18, [R1+0x738] ;  /* 0x0007380001127983 */ /* 0x000ea40000300800 */
[----:B------:R-:W2:Y:S01]  /*20840*/  LDL.LU R19, [R1+0x73c] ;  /* 0x00073c0001137983 */ /* 0x000ea20000300800 */
[----:B------:R-:W3:Y:S01]  /*20850*/  LDL.LU R12, [R1+0x750] ;  /* 0x00075000010c7983 */ /* 0x000ee20000300800 */
[----:B------:R-:W3:Y:S02]  /*20860*/  LDL.LU R13, [R1+0x754] ;  /* 0x00075400010d7983 */ /* 0x000ee40000300800 */
[----:B------:R-:W3:Y:S02]  /*20870*/  LDL.LU R14, [R1+0x758] ;  /* 0x00075800010e7983 */ /* 0x000ee40000300800 */
[----:B------:R-:W3:Y:S01]  /*20880*/  LDL.LU R15, [R1+0x75c] ;  /* 0x00075c00010f7983 */ /* 0x000ee20000300800 */
[----:B--2---:R0:W-:Y:S01]  /*20890*/  STL.64 [R1+0x2760], R18 ;  /* 0x0027601201007387 */ /* 0x0041e20000100a00 */
[----:B----4-:R-:W-:Y:S03]  /*208a0*/  STL.64 [R1+0x2758], R16 ;  /* 0x0027581001007387 */ /* 0x010fe60000100a00 */
[----:B0-----:R-:W2:Y:S01]  /*208b0*/  LDL.LU.64 R18, [R1+0x18] ;  /* 0x0000180001127983 */ /* 0x001ea20000300a00 */
[----:B---3--:R-:W-:Y:S01]  /*208c0*/  HMMA.16816.F32.BF16 R8, R20, R26, R8 ;  /* 0x0000001a1408723c */ /* 0x008fe20000041808 */
[----:B------:R-:W-:-:S02]  /*208d0*/  IMAD.MOV.U32 R29, RZ, RZ, R26 ;  /* 0x000000ffff1d7224 */ /* 0x000fc400078e001a */
[----:B------:R-:W-:Y:S01]  /*208e0*/  IMAD.MOV.U32 R2, RZ, RZ, R27 ;  /* 0x000000ffff027224 */ /* 0x000fe200078e001b */
[----:B--2---:R0:W-:Y:S04]  /*208f0*/  STL.64 [R1+0x2778], R18 ;  /* 0x0027781201007387 */ /* 0x0041e80000100a00 */
[----:B0-----:R-:W2:Y:S11]  /*20900*/  LDL.LU.64 R18, [R1+0x28] ;  /* 0x0000280001127983 */ /* 0x001eb60000300a00 */
[----:B------:R-:W-:Y:S04]  /*20910*/  @!UPT UIADD3 URZ, URZ, URZ, URZ ;  /* 0x0000003f3f3ff290 */ /* 0x000fe8000fffe03f */
[----:B------:R-:W-:Y:S02]  /*20920*/  STL.64 [R1+0x920], R8 ;  /* 0x0009200801007387 */ /* 0x000fe40000100a00 */
[----:B------:R0:W-:Y:S02]  /*20930*/  STL.64 [R1+0x928], R10 ;  /* 0x0009280a01007387 */ /* 0x0001e40000100a00 */
[----:B0-----:R-:W3:Y:S01]  /*20940*/  LDL.LU.64 R10, [R1+0x27d0] ;  /* 0x0027d000010a7983 */ /* 0x001ee20000300a00 */
[----:B------:R-:W3:Y:S02]  /*20950*/  LDL.LU.64 R8, [R1+0x27c8] ;  /* 0x0027c80001087983 */ /* 0x000ee40000300a00 */
[----:B------:R-:W3:Y:S02]  /*20960*/  LDL.LU.64 R26, [R1+0x27c0] ;  /* 0x0027c000011a7983 */ /* 0x000ee40000300a00 */
[C---:B---3--:R-:W-:Y:S01]  /*20970*/  HMMA.16816.F32.BF16 R8, R20.reuse, R26, R8 ;  /* 0x0000001a1408723c */ /* 0x048fe20000041808 */
[----:B------:R-:W-:Y:S11]  /*20980*/  IMAD.MOV.U32 R0, RZ, RZ, R26 ;  /* 0x000000ffff007224 */ /* 0x000ff600078e001a */
[----:B------:R-:W-:Y:S11]  /*20990*/  @!UPT UIADD3 URZ, URZ, URZ, URZ ;  /* 0x0000003f3f3ff290 */ /* 0x000ff6000fffe03f */
[----:B------:R-:W-:Y:S01]  /*209a0*/  STL.64 [R1+0x910], R8 ;  /* 0x0009100801007387 */ /* 0x000fe20000100a00 */
[----:B------:R0:W-:Y:S03]  /*209b0*/  STL.64 [R1+0x918], R10 ;  /* 0x0009180a01007387 */ /* 0x0001e60000100a00 */
[----:B0-----:R-:W3:Y:S01]  /*209c0*/  LDL.LU.64 R10, [R1+0x27b8] ;  /* 0x0027b800010a7983 */ /* 0x001ee20000300a00 */
[----:B------:R-:W3:Y:S02]  /*209d0*/  LDL.LU.64 R8, [R1+0x27b0] ;  /* 0x0027b00001087983 */ /* 0x000ee40000300a00 */
[----:B------:R-:W4:Y:S02]  /*209e0*/  LDL.LU R24, [R1+0x3f0] ;  /* 0x0003f00001187983 */ /* 0x000f240000300800 */
[----:B------:R-:W4:Y:S02]  /*209f0*/  LDL.LU R25, [R1+0x3f4] ;  /* 0x0003f40001197983 */ /* 0x000f240000300800 */
[----:B------:R-:W-:Y:S01]  /*20a00*/  IMAD.MOV.U32 R3, RZ, RZ, R27 ;  /* 0x000000ffff037224 */ /* 0x000fe200078e001b */
[----:B------:R-:W2:Y:S01]  /*20a10*/  LDL.LU R26, [R1+0x3f8] ;  /* 0x0003f800011a7983 */ /* 0x000ea20000300800 */
[----:B------:R-:W2:Y:S02]  /*20a20*/  LDL.LU R27, [R1+0x3fc] ;  /* 0x0003fc00011b7983 */ /* 0x000ea40000300800 */
[----:B------:R-:W-:Y:S01]  /*20a30*/  IMAD.MOV.U32 R28, RZ, RZ, R7 ;  /* 0x000000ffff1c7224 */ /* 0x000fe200078e0007 */
[C---:B---3--:R-:W-:Y:S01]  /*20a40*/  HMMA.16816.F32.BF16 R8, R20.reuse, R6, R8 ;  /* 0x000000061408723c */ /* 0x048fe20000041808 */
[----:B--2---:R0:W-:Y:S01]  /*20a50*/  STL.64 [R1+0x25b8], R26 ;  /* 0x0025b81a01007387 */ /* 0x0041e20000100a00 */
[----:B----4-:R-:W-:Y:S03]  /*20a60*/  STL.64 [R1+0x25b0], R24 ;  /* 0x0025b01801007387 */ /* 0x010fe60000100a00 */
[----:B0-----:R-:W2:Y:S11]  /*20a70*/  LDL.LU.64 R26, [R1+0x38] ;  /* 0x00003800011a7983 */ /* 0x001eb60000300a00 */
[----:B------:R-:W-:Y:S07]  /*20a80*/  @!UPT UIADD3 URZ, URZ, URZ, URZ ;  /* 0x0000003f3f3ff290 */ /* 0x000fee000fffe03f */
[----:B------:R0:W-:Y:S01]  /*20a90*/  STL.64 [R1+0x900], R8 ;  /* 0x0009000801007387 */ /* 0x0001e20000100a00 */
[----:B------:R1:W-:Y:S03]  /*20aa0*/  STL.64 [R1+0x908], R10 ;  /* 0x0009080a01007387 */ /* 0x0003e60000100a00 */
[----:B0-----:R-:W3:Y:S01]  /*20ab0*/  LDL.LU.64 R8, [R1+0x27a8] ;  /* 0x0027a80001087983 */ /* 0x001ee20000300a00 */
[----:B-1----:R-:W-:Y:S02]  /*20ac0*/  IMAD.MOV.U32 R11, RZ, RZ, R6 ;  /* 0x000000ffff0b7224 */ /* 0x002fe400078e0006 */
[----:B------:R-:W2:Y:S02]  /*20ad0*/  LDL.LU.64 R6, [R1+0x27a0] ;  /* 0x0027a00001067983 */ /* 0x000ea40000300a00 */
[----:B------:R-:W2:Y:S02]  /*20ae0*/  LDL.LU.64 R4, [R1+0x2798] ;  /* 0x0027980001047983 */ /* 0x000ea40000300a00 */
[C---:B--2---:R-:W-:Y:S11]  /*20af0*/  HMMA.16816.F32.BF16 R4, R20.reuse, R26, R4 ;  /* 0x0000001a1404723c */ /* 0x044ff60000041804 */
[----:B------:R-:W-:Y:S11]  /*20b00*/  @!UPT UIADD3 URZ, URZ, URZ, URZ ;  /* 0x0000003f3f3ff290 */ /* 0x000ff6000fffe03f */
[----:B------:R-:W-:Y:S01]  /*20b10*/  @!UPT UIADD3 URZ, URZ, URZ, URZ ;  /* 0x0000003f3f3ff290 */ /* 0x000fe2000fffe03f */
[----:B------:R-:W-:Y:S01]  /*20b20*/  STL.64 [R1+0x8f0], R4 ;  /* 0x0008f00401007387 */ /* 0x000fe20000100a00 */
[----:B------:R0:W-:Y:S03]  /*20b30*/  STL.64 [R1+0x8f8], R6 ;  /* 0x0008f80601007387 */ /* 0x0001e60000100a00 */
[----:B0-----:R-:W2:Y:S01]  /*20b40*/  LDL.LU.64 R6, [R1+0x2790] ;  /* 0x0027900001067983 */ /* 0x001ea20000300a00 */
[----:B------:R-:W4:Y:S02]  /*20b50*/  LDL.LU R4, [R1+0x2788] ;  /* 0x0027880001047983 */ /* 0x000f240000300800 */
[----:B------:R-:W-:Y:S02]  /*20b60*/  IMAD.MOV.U32 R5, RZ, RZ, R26 ;  /* 0x000000ffff057224 */ /* 0x000fe400078e001a */
[----:B------:R-:W-:Y:S01]  /*20b70*/  IMAD.MOV.U32 R10, RZ, RZ, R27 ;  /* 0x000000ffff0a7224 */ /* 0x000fe200078e001b */
[----:B------:R-:W-:Y:S01]  /*20b80*/  HMMA.16816.F32.BF16 R12, R20, R18, R12 ;  /* 0x00000012140c723c */ /* 0x000fe2000004180c */
[----:B--2---:R-:W-:Y:S01]  /*20b90*/  STL.64 [R1+0x2770], R6 ;  /* 0x0027700601007387 */ /* 0x004fe20000100a00 */
[----:B----4-:R0:W-:Y:S03]  /*20ba0*/  STL.64 [R1+0x2768], R4 ;  /* 0x0027680401007387 */ /* 0x0101e60000100a00 */
[----:B0-----:R-:W2:Y:S01]  /*20bb0*/  LDL.LU R4, [R1+0x740] ;  /* 0x0007400001047983 */ /* 0x001ea20000300800 */
[----:B------:R-:W2:Y:S02]  /*20bc0*/  LDL.LU R5, [R1+0x744] ;  /* 0x0007440001057983 */ /* 0x000ea40000300800 */
[----:B------:R-:W2:Y:S02]  /*20bd0*/  LDL.LU R6, [R1+0x748] ;  /* 0x0007480001067983 */ /* 0x000ea40000300800 */
[----:B------:R-:W2:Y:S01]  /*20be0*/  LDL.LU R7, [R1+0x74c] ;  /* 0x00074c0001077983 */ /* 0x000ea20000300800 */
[----:B------:R-:W4:Y:S01]  /*20bf0*/  LDL.LU R24, [R1+0x420] ;  /* 0x0004200001187983 */ /* 0x000f220000300800 */
[----:B------:R-:W4:Y:S02]  /*20c00*/  LDL.LU R25, [R1+0x424] ;  /* 0x0004240001197983 */ /* 0x000f240000300800 */
[----:B------:R-:W2:Y:S02]  /*20c10*/  LDL.LU R26, [R1+0x428] ;  /* 0x00042800011a7983 */ /* 0x000ea40000300800 */
[----:B------:R-:W2:Y:S02]  /*20c20*/  LDL.LU R27, [R1+0x42c] ;  /* 0x00042c00011b7983 */ /* 0x000ea40000300800 */
[----:B--2---:R0:W-:Y:S01]  /*20c30*/  STL.64 [R1+0x25c8], R26 ;  /* 0x0025c81a01007387 */ /* 0x0041e20000100a00 */
[----:B----4-:R-:W-:Y:S03]  /*20c40*/  STL.64 [R1+0x25c0], R24 ;  /* 0x0025c01801007387 */ /* 0x010fe60000100a00 */
[----:B0-----:R-:W2:Y:S01]  /*20c50*/  LDL.LU R26, [R1+0x8] ;  /* 0x00000800011a7983 */ /* 0x001ea20000300800 */
[----:B------:R-:W2:Y:S02]  /*20c60*/  LDL.LU R27, [R1+0xc] ;  /* 0x00000c00011b7983 */ /* 0x000ea40000300800 */
[----:B------:R0:W-:Y:S02]  /*20c70*/  STL.64 [R1+0x8e0], R12 ;  /* 0x0008e00c01007387 */ /* 0x0001e40000100a00 */
[----:B------:R1:W-:Y:S02]  /*20c80*/  STL.64 [R1+0x8e8], R14 ;  /* 0x0008e80e01007387 */ /* 0x0003e40000100a00 */
[----:B0-----:R-:W-:Y:S01]  /*20c90*/  IMAD.MOV.U32 R13, RZ, RZ, R18 ;  /* 0x000000ffff0d7224 */ /* 0x001fe200078e0012 */
[----:B-1----:R-:W4:Y:S01]  /*20ca0*/  LDL.LU.64 R14, [R1+0x2780] ;  /* 0x00278000010e7983 */ /* 0x002f220000300a00 */
[----:B------:R-:W-:-:S02]  /*20cb0*/  IMAD.MOV.U32 R12, RZ, RZ, R19 ;  /* 0x000000ffff0c7224 */ /* 0x000fc400078e0013 */
[----:B------:R-:W2:Y:S02]  /*20cc0*/  LDL.LU.64 R18, [R1+0x2778] ;  /* 0x0027780001127983 */ /* 0x000ea40000300a00 */
        /* <DEDUP_REMOVED lines=9> */
[----:B------:R-:W2:Y:S02]  /*20d60*/  LDL.LU.64 R16, [R1+0x2758] ;  /* 0x0027580001107983 */ /* 0x000ea40000300a00 */
[----:B--2---:R-:W-:Y:S11]  /*20d70*/  HMMA.16816.F32.BF16 R16, R20, R26, R16 ;  /* 0x0000001a1410723c */ /* 0x004ff60000041810 */
[----:B------:R-:W-:Y:S11]  /*20d80*/  @!UPT UIADD3 URZ, URZ, URZ, URZ ;  /* 0x0000003f3f3ff290 */ /* 0x000ff6000fffe03f */
[----:B------:R-:W-:Y:S01]  /*20d90*/  @!UPT UIADD3 URZ, URZ, URZ, URZ ;  /* 0x0000003f3f3ff290 */ /* 0x000fe2000fffe03f */
[----:B------:R-:W-:Y:S01]  /*20da0*/  STL.64 [R1+0x8c0], R16 ;  /* 0x0008c01001007387 */ /* 0x000fe20000100a00 */
[----:B------:R0:W-:Y:S03]  /*20db0*/  STL.64 [R1+0x8c8], R18 ;  /* 0x0008c81201007387 */ /* 0x0001e60000100a00 */
[----:B0-----:R-:W2:Y:S01]  /*20dc0*/  LDL.LU.64 R18, [R1+0x2750] ;  /* 0x0027500001127983 */ /* 0x001ea20000300a00 */
[----:B------:R-:W2:Y:S02]  /*20dd0*/  LDL.LU.64 R16, [R1+0x2748] ;  /* 0x0027480001107983 */ /* 0x000ea40000300a00 */
[----:B------:R0:W-:Y:S02]  /*20de0*/  STL.64 [R1+0x25d8], R26 ;  /* 0x0025d81a01007387 */ /* 0x0001e40000100a00 */
[----:B0-----:R-:W-:Y:S02]  /*20df0*/  IMAD.MOV.U32 R26, RZ, RZ, R25 ;  /* 0x000000ffff1a7224 */ /* 0x001fe400078e0019 */
[----:B------:R-:W-:-:S05]  /*20e00*/  IMAD.MOV.U32 R27, RZ, RZ, R24 ;  /* 0x000000ffff1b7224 */ /* 0x000fca00078e0018 */
[----:B------:R0:W-:Y:S01]  /*20e10*/  STL.64 [R1+0x25f0], R26 ;  /* 0x0025f01a01007387 */ /* 0x0001e20000100a00 */
[----:B------:R-:W4:Y:S02]  /*20e20*/  LDL.LU R24, [R1+0x700] ;  /* 0x0007000001187983 */ /* 0x000f240000300800 */
[----:B------:R-:W4:Y:S01]  /*20e30*/  LDL.LU R25, [R1+0x704] ;  /* 0x0007040001197983 */ /* 0x000f220000300800 */
[----:B0-----:R-:W4:Y:S01]  /*20e40*/  LDL.LU R26, [R1+0x708] ;  /* 0x00070800011a7983 */ /* 0x001f220000300800 */
[----:B------:R-:W4:Y:S02]  /*20e50*/  LDL.LU R27, [R1+0x70c] ;  /* 0x00070c00011b7983 */ /* 0x000f240000300800 */
[----:B----4-:R-:W-:Y:S11]  /*20e60*/  HMMA.16816.F32.BF16 R24, R20, R14, R24 ;  /* 0x0000000e1418723c */ /* 0x010ff60000041818 */
[----:B------:R-:W-:Y:S11]  /*20e70*/  @!UPT UIADD3 URZ, URZ, URZ, URZ ;  /* 0x0000003f3f3ff290 */ /* 0x000ff6000fffe03f */
[----:B------:R-:W-:Y:S01]  /*20e80*/  @!UPT UIADD3 URZ, URZ, URZ, URZ ;  /* 0x0000003f3f3ff290 */ /* 0x000fe2000fffe03f */
[----:B------:R-:W-:Y:S01]  /*20e90*/  STL.64 [R1+0x8b0], R24 ;  /* 0x0008b01801007387 */ /* 0x000fe20000100a00 */
[----:B------:R0:W-:Y:S02]  /*20ea0*/  STL.64 [R1+0x8b8], R26 ;  /* 0x0008b81a01007387 */ /* 0x0001e40000100a00 */
[----:B0-----:R-:W-:Y:S02]  /*20eb0*/  IMAD.MOV.U32 R26, RZ, RZ, R13 ;  /* 0x000000ffff1a7224 */ /* 0x001fe400078e000d */
[----:B------:R-:W-:-:S05]  /*20ec0*/  IMAD.MOV.U32 R27, RZ, RZ, R12 ;  /* 0x000000ffff1b7224 */ /* 0x000fca00078e000c */
[----:B------:R-:W-:Y:S01]  /*20ed0*/  STL.64 [R1+0x2608], R26 ;  /* 0x0026081a01007387 */ /* 0x000fe20000100a00 */
[----:B------:R0:W-:Y:S02]  /*20ee0*/  STL.64 [R1+0x25d0], R14 ;  /* 0x0025d00e01007387 */ /* 0x0001e40000100a00 */
[----:B------:R-:W4:Y:S02]  /*20ef0*/  LDL.LU R12, [R1+0x440] ;  /* 0x00044000010c7983 */ /* 0x000f240000300800 */
[----:B------:R-:W4:Y:S01]  /*20f00*/  LDL.LU R13, [R1+0x444] ;  /* 0x00044400010d7983 */ /* 0x000f220000300800 */
[----:B0-----:R-:W2:Y:S01]  /*20f10*/  LDL.LU R14, [R1+0x448] ;  /* 0x00044800010e7983 */ /* 0x001ea20000300800 */
[----:B------:R-:W2:Y:S02]  /*20f20*/  LDL.LU R15, [R1+0x44c] ;  /* 0x00044c00010f7983 */ /* 0x000ea40000300800 */
[----:B------:R-:W-:Y:S02]  /*20f30*/  IMAD.MOV.U32 R26, RZ, RZ, R5 ;  /* 0x000000ffff1a7224 */ /* 0x000fe400078e0005 */
[----:B------:R-:W-:Y:S01]  /*20f40*/  IMAD.MOV.U32 R27, RZ, RZ, R10 ;  /* 0x000000ffff1b7224 */ /* 0x000fe200078e000a */
[----:B------:R-:W3:Y:S01]  /*20f50*/  LDL.LU R5, [R1+0x2744] ;  /* 0x0027440001057983 */ /* 0x000ee20000300800 */
[----:B------:R-:W3:Y:S03]  /*20f60*/  LDL.LU R10, [R1+0x2740] ;  /* 0x00274000010a7983 */ /* 0x000ee60000300800 */
[----:B------:R-:W-:Y:S04]  /*20f70*/  STL.64 [R1+0x2620], R26 ;  /* 0x0026201a01007387 */ /* 0x000fe80000100a00 */
[----:B--2---:R-:W-:Y:S01]  /*20f80*/  STL.64 [R1+0x25e8], R14 ;  /* 0x0025e80e01007387 */ /* 0x004fe20000100a00 */
[----:B----4-:R0:W-:Y:S03]  /*20f90*/  STL.64 [R1+0x25e0], R12 ;  /* 0x0025e00c01007387 */ /* 0x0101e60000100a00 */
[----:B0-----:R-:W2:Y:S01]  /*20fa0*/  LDL.LU R12, [R1+0x460] ;  /* 0x00046000010c7983 */ /* 0x001ea20000300800 */
[----:B------:R-:W2:Y:S02]  /*20fb0*/  LDL.LU R13, [R1+0x464] ;  /* 0x00046400010d7983 */ /* 0x000ea40000300800 */
[----:B------:R-:W4:Y:S02]  /*20fc0*/  LDL.LU R14, [R1+0x468] ;  /* 0x00046800010e7983 */ /* 0x000f240000300800 */
[----:B------:R-:W4:Y:S02]  /*20fd0*/  LDL.LU R15, [R1+0x46c] ;  /* 0x00046c00010f7983 */ /* 0x000f240000300800 */
[----:B------:R-:W-:-:S02]  /*20fe0*/  IMAD.MOV.U32 R26, RZ, RZ, R11 ;  /* 0x000000ffff1a7224 */ /* 0x000fc400078e000b */
[----:B------:R-:W-:Y:S01]  /*20ff0*/  IMAD.MOV.U32 R27, RZ, RZ, R28 ;  /* 0x000000ffff1b7224 */ /* 0x000fe200078e001c */
[----:B------:R-:W3:Y:S01]  /*21000*/  LDL.LU R11, [R1+0x273c] ;  /* 0x00273c00010b7983 */ /* 0x000ee20000300800 */
[----:B------:R-:W3:Y:S03]  /*21010*/  LDL.LU R28, [R1+0x2738] ;  /* 0x00273800011c7983 */ /* 0x000ee60000300800 */
[----:B------:R-:W-:Y:S04]  /*21020*/  STL.64 [R1+0x2638], R26 ;  /* 0x0026381a01007387 */ /* 0x000fe80000100a00 */
[----:B----4-:R-:W-:Y:S01]  /*21030*/  STL.64 [R1+0x2600], R14 ;  /* 0x0026000e01007387 */ /* 0x010fe20000100a00 */
[----:B--2---:R0:W-:Y:S03]  /*21040*/  STL.64 [R1+0x25f8], R12 ;  /* 0x0025f80c01007387 */ /* 0x0041e60000100a00 */
        /* <DEDUP_REMOVED lines=27> */
[----:B------:R-:W-:-:S05]  /*21200*/  IMAD.MOV.U32 R27, RZ, RZ, R18 ;  /* 0x000000ffff1b7224 */ /* 0x000fca00078e0012 */
[----:B------:R0:W-:Y:S02]  /*21210*/  STL.64 [R1+0x2680], R26 ;  /* 0x0026801a01007387 */ /* 0x0001e40000100a00 */
[----:B0-----:R-:W-:Y:S02]  /*21220*/  IMAD.MOV.U32 R26, RZ, RZ, R17 ;  /* 0x000000ffff1a7224 */ /* 0x001fe400078e0011 */
[----:B------:R-:W-:-:S05]  /*21230*/  IMAD.MOV.U32 R27, RZ, RZ, R16 ;  /* 0x000000ffff1b7224 */ /* 0x000fca00078e0010 */
[----:B------:R-:W-:Y:S04]  /*21240*/  STL.64 [R1+0x2698], R26 ;  /* 0x0026981a01007387 */ /* 0x000fe80000100a00 */
[----:B----4-:R-:W-:Y:S01]  /*21250*/  STL.64 [R1+0x2648], R14 ;  /* 0x0026480e01007387 */ /* 0x010fe20000100a00 */
[----:B--2---:R0:W-:Y:S03]  /*21260*/  STL.64 [R1+0x2640], R12 ;  /* 0x0026400c01007387 */ /* 0x0041e60000100a00 */
[----:B0-----:R-:W2:Y:S01]  /*21270*/  LDL.LU R12, [R1+0x4f0] ;  /* 0x0004f000010c7983 */ /* 0x001ea20000300800 */
[----:B------:R-:W2:Y:S02]  /*21280*/  LDL.LU R13, [R1+0x4f4] ;  /* 0x0004f400010d7983 */ /* 0x000ea40000300800 */
[----:B---3--:R-:W-:-:S02]  /*21290*/  IMAD.MOV.U32 R26, RZ, RZ, R9 ;  /* 0x000000ffff1a7224 */ /* 0x008fc400078e0009 */
[----:B------:R-:W-:Y:S02]  /*212a0*/  IMAD.MOV.U32 R27, RZ, RZ, R8 ;  /* 0x000000ffff1b7224 */ /* 0x000fe400078e0008 */
[----:B------:R-:W-:Y:S02]  /*212b0*/  IMAD.MOV.U32 R14, RZ, RZ, R2 ;  /* 0x000000ffff0e7224 */ /* 0x000fe400078e0002 */
[----:B------:R-:W-:Y:S01]  /*212c0*/  IMAD.MOV.U32 R15, RZ, RZ, R29 ;  /* 0x000000ffff0f7224 */ /* 0x000fe200078e001d */
[----:B------:R-:W3:Y:S01]  /*212d0*/  LDL.LU R2, [R1+0x2724] ;  /* 0x0027240001027983 */ /* 0x000ee20000300800 */
[----:B------:R-:W4:Y:S02]  /*212e0*/  LDL.LU R29, [R1+0x2720] ;  /* 0x00272000011d7983 */ /* 0x000f240000300800 */
[----:B------:R-:W-:Y:S01]  /*212f0*/  STL.64 [R1+0x26b0], R26 ;  /* 0x0026b01a01007387 */ /* 0x000fe20000100a00 */
[----:B------:R-:W-:Y:S04]  /*21300*/  STL.64 [R1+0x2660], R14 ;  /* 0x0026600e01007387 */ /* 0x000fe80000100a00 */
[----:B--2---:R0:W-:Y:S04]  /*21310*/  STL.64 [R1+0x2658], R12 ;  /* 0x0026580c01007387 */ /* 0x0041e80000100a00 */
        /* <DEDUP_REMOVED lines=11> */
[----:B----4-:R-:W-:-:S02]  /*213d0*/  IMAD.MOV.U32 R14, RZ, RZ, R29 ;  /* 0x000000ffff0e7224 */ /* 0x010fc400078e001d */
[----:B---3--:R-:W-:Y:S01]  /*213e0*/  IMAD.MOV.U32 R15, RZ, RZ, R2 ;  /* 0x000000ffff0f7224 */ /* 0x008fe200078e0002 */
        /* <DEDUP_REMOVED lines=12> */
[----:B------:R0:W-:Y:S01]  /*214b0*/  STL.64 [R1+0x26f0], R26 ;  /* 0x0026f01a01007387 */ /* 0x0001e20000100a00 */
[----:B------:R-:W3:Y:S02]  /*214c0*/  LDL.LU R24, [R1+0x6a0] ;  /* 0x0006a00001187983 */ /* 0x000ee40000300800 */
[----:B------:R-:W3:Y:S01]  /*214d0*/  LDL.LU R25, [R1+0x6a4] ;  /* 0x0006a40001197983 */ /* 0x000ee20000300800 */
[----:B0-----:R-:W3:Y:S01]  /*214e0*/  LDL.LU R26, [R1+0x6a8] ;  /* 0x0006a800011a7983 */ /* 0x001ee20000300800 */
[----:B------:R-:W3:Y:S02]  /*214f0*/  LDL.LU R27, [R1+0x6ac] ;  /* 0x0006ac00011b7983 */ /* 0x000ee40000300800 */
[----:B------:R-:W-:Y:S01]  /*21500*/  STL.64 [R1+0x2690], R14 ;  /* 0x0026900e01007387 */ /* 0x000fe20000100a00 */
        /* <DEDUP_REMOVED lines=13> */
[----:B------:R-:W-:Y:S01]  /*215e0*/  STL.64 [R1+0x26c0], R14 ;  /* 0x0026c00e01007387 */ /* 0x000fe20000100a00 */
[----:B------:R-:W-:Y:S03]  /*215f0*/  HMMA.16816.F32.BF16 R4, R20, R10, R4 ;  /* 0x0000000a1404723c */ /* 0x000fe60000041804 */
        /* <DEDUP_REMOVED lines=8> */
[----:B------:R-:W2:Y:S04]  /*21680*/  LDL.LU R13, [R1+0x694] ;  /* 0x00069400010d7983 */ /* 0x000ea80000300800 */
[----:B------:R-:W-:Y:S02]  /*21690*/  STL.64 [R1+0x8a0], R4 ;  /* 0x0008a00401007387 */ /* 0x000fe40000100a00 */
[----:B------:R0:W-:Y:S02]  /*216a0*/  STL.64 [R1+0x8a8], R6 ;  /* 0x0008a80601007387 */ /* 0x0001e40000100a00 */
[----:B0-----:R-:W2:Y:S01]  /*216b0*/  LDL.LU.64 R6, [R1+0x2708] ;  /* 0x0027080001067983 */ /* 0x001ea20000300a00 */
[----:B----4-:R-:W-:-:S02]  /*216c0*/  IMAD.MOV.U32 R14, RZ, RZ, R29 ;  /* 0x000000ffff0e7224 */ /* 0x010fc400078e001d */
[----:B---3--:R-:W-:Y:S02]  /*216d0*/  IMAD.MOV.U32 R15, RZ, RZ, R2 ;  /* 0x000000ffff0f7224 */ /* 0x008fe400078e0002 */
[----:B------:R-:W3:Y:S01]  /*216e0*/  LDL.LU.64 R4, [R1+0x2700] ;  /* 0x0027000001047983 */ /* 0x000ee20000300a00 */
[C---:B--2---:R-:W-:Y:S11]  /*216f0*/  HMMA.16816.F32.BF16 R16, R20.reuse, R6, R16 ;  /* 0x000000061410723c */ /* 0x044ff60000041810 */
[----:B------:R-:W-:Y:S11]  /*21700*/  @!UPT UIADD3 URZ, URZ, URZ, URZ ;  /* 0x0000003f3f3ff290 */ /* 0x000ff6000fffe03f */
[----:B------:R-:W-:Y:S01]  /*21710*/  @!UPT UIADD3 URZ, URZ, URZ, URZ ;  /* 0x0000003f3f3ff290 */ /* 0x000fe2000fffe03f */
[----:B------:R0:W-:Y:S01]  /*21720*/  STL.64 [R1+0x890], R16 ;  /* 0x0008901001007387 */ /* 0x0001e20000100a00 */
[----:B------:R-:W-:Y:S02]  /*21730*/  IMAD.MOV.U32 R29, RZ, RZ, R18 ;  /* 0x000000ffff1d7224 */ /* 0x000fe400078e0012 */
[----:B------:R-:W-:Y:S02]  /*21740*/  IMAD.MOV.U32 R2, RZ, RZ, R19 ;  /* 0x000000ffff027224 */ /* 0x000fe400078e0013 */
[----:B------:R-:W2:Y:S03]  /*21750*/  LDL.LU.64 R18, [R1+0x26f8] ;  /* 0x0026f80001127983 */ /* 0x000ea60000300a00 */
[----:B------:R-:W-:Y:S02]  /*21760*/  STL [R1+0x1ed4], R2 ;  /* 0x001ed40201007387 */ /* 0x000fe40000100800 */
[----:B------:R-:W-:Y:S01]  /*21770*/  STL [R1+0x1ed0], R29 ;  /* 0x001ed01d01007387 */ /* 0x000fe20000100800 */
[----:B--2---:R-:W-:Y:S01]  /*21780*/  HMMA.16816.F32.BF16 R20, R20, R18, R24 ;  /* 0x000000121414723c */ /* 0x004fe20000041818 */
[----:B------:R-:W2:Y:S01]  /*21790*/  LDL.LU.64 R26, [R1+0x26f0] ;  /* 0x0026f000011a7983 */ /* 0x000ea20000300a00 */
[----:B------:R-:W-:-:S02]  /*217a0*/  IMAD.MOV.U32 R8, RZ, RZ, R18 ;  /* 0x000000ffff087224 */ /* 0x000fc400078e0012 */
[----:B------:R-:W-:Y:S11]  /*217b0*/  IMAD.MOV.U32 R9, RZ, RZ, R19 ;  /* 0x000000ffff097224 */ /* 0x000ff600078e0013 */
[----:B------:R-:W-:Y:S08]  /*217c0*/  @!UPT UIADD3 URZ, URZ, URZ, URZ ;  /* 0x0000003f3f3ff290 */ /* 0x000ff0000fffe03f */
[----:B------:R1:W-:Y:S01]  /*217d0*/  STL.64 [R1+0x880], R20 ;  /* 0x0008801401007387 */ /* 0x0003e20000100a00 */
[----:B------:R4:W-:Y:S02]  /*217e0*/  STL.64 [R1+0x888], R22 ;  /* 0x0008881601007387 */ /* 0x0009e40000100a00 */
[----:B------:R-:W2:Y:S02]  /*217f0*/  LDL.LU.64 R18, [R1+0x26e8] ;  /* 0x0026e80001127983 */ /* 0x000ea40000300a00 */
[----:B0-----:R-:W2:Y:S01]  /*21800*/  LDL.LU.64 R16, [R1+0x26e0] ;  /* 0x0026e00001107983 */ /* 0x001ea20000300a00 */
[----:B-1----:R-:W3:Y:S01]  /*21810*/  LDL.LU R20, [R1+0x410] ;  /* 0x0004100001147983 */ /* 0x002ee20000300800 */
[----:B------:R-:W3:Y:S02]  /*21820*/  LDL.LU R21, [R1+0x414] ;  /* 0x0004140001157983 */ /* 0x000ee40000300800 */
[----:B----4-:R-:W3:Y:S02]  /*21830*/  LDL.LU R22, [R1+0x418] ;  /* 0x0004180001167983 */ /* 0x010ee40000300800 */
        /* <DEDUP_REMOVED lines=21> */
[----:B0-----:R-:W2:Y:S01]  /*21990*/  LDL.LU.64 R26, [R1+0x2698] ;  /* 0x00269800011a7983 */ /* 0x001ea20000300a00 */
[----:B------:R-:W4:Y:S01]  /*219a0*/  LDL R2, [R1+0xc54] ;  /* 0x000c540001027983 */ /* 0x000f220000100800 */
        /* <DEDUP_REMOVED lines=59> */
[----:B------:R-:W-:Y:S01]  /*21d60*/  STL.64 [R1+0x680], R24 ;  /* 0x0006801801007387 */ /* 0x000fe20000100a00 */
[----:B------:R0:W-:Y:S03]  /*21d70*/  STL.64 [R1+0x688], R26 ;  /* 0x0006881a01007387 */ /* 0x0001e60000100a00 */
[----:B0-----:R-:W2:Y:S01]  /*21d80*/  LDL.LU.64 R26, [R1+0x25c8] ;  /* 0x0025c800011a7983 */ /* 0x001ea20000300a00 */
[----:B------:R-:W2:Y:S01]  /*21d90*/  LDL.LU.64 R24, [R1+0x25c0] ;  /* 0x0025c00001187983 */ /* 0x000ea20000300a00 */
[C---:B---3--:R-:W-:Y:S08]  /*21da0*/  HMMA.16816.F32.BF16 R20, R16.reuse, R10, R20 ;  /* 0x0000000a1014723c */ /* 0x048ff00000041814 */
[C---:B--2---:R-:W-:Y:S01]  /*21db0*/  HMMA.16816.F32.BF16 R12, R16.reuse, R14, R24 ;  /* 0x0000000e100c723c */ /* 0x044fe20000041818 */
[----:B------:R-:W2:Y:S01]  /*21dc0*/  LDL.LU.64 R26, [R1+0x25b8] ;  /* 0x0025b800011a7983 */ /* 0x000ea20000300a00 */
[----:B------:R-:W2:Y:S11]  /*21dd0*/  LDL.LU.64 R24, [R1+0x25b0] ;  /* 0x0025b00001187983 */ /* 0x000eb60000300a00 */
[----:B------:R-:W-:Y:S10]  /*21de0*/  @!UPT UIADD3 URZ, URZ, URZ, URZ ;  /* 0x0000003f3f3ff290 */ /* 0x000ff4000fffe03f */
[----:B------:R-:W-:Y:S01]  /*21df0*/  STL.64 [R1+0x660], R12 ;  /* 0x0006600c01007387 */ /* 0x000fe20000100a00 */
[----:B------:R-:W-:Y:S02]  /*21e00*/  STL.64 [R1+0x668], R14 ;  /* 0x0006680e01007387 */ /* 0x000fe40000100a00 */
[----:B------:R-:W-:Y:S02]  /*21e10*/  STL.64 [R1+0x650], R20 ;  /* 0x0006501401007387 */ /* 0x000fe40000100a00 */
[----:B------:R-:W-:Y:S02]  /*21e20*/  STL.64 [R1+0x658], R22 ;  /* 0x0006581601007387 */ /* 0x000fe40000100a00 */
[----:B------:R-:W0:Y:S04]  /*21e30*/  LDSM.16.MT88.4 R20, [R28+0x8000] ;  /* 0x008000001c14783b */ /* 0x000e280000004200 */
[----:B0-----:R-:W-:Y:S01]  /*21e40*/  STL.64 [R1+0x2590], R22 ;  /* 0x0025901601007387 */ /* 0x001fe20000100a00 */
[----:B--2---:R-:W-:Y:S03]  /*21e50*/  HMMA.16816.F32.BF16 R12, R16, R6, R24 ;  /* 0x00000006100c723c */ /* 0x004fe60000041818 */
[----:B----4-:R-:W-:Y:S11]  /*21e60*/  LDSM.16.M88.4 R24, [R2+0x10800] ;  /* 0x010800000218783b */ /* 0x010ff60000000200 */
[----:B------:R-:W-:Y:S09]  /*21e70*/  @!UPT UIADD3 URZ, URZ, URZ, URZ ;  /* 0x0000003f3f3ff290 */ /* 0x000ff2000fffe03f */
[----:B------:R-:W-:Y:S01]  /*21e80*/  STL.64 [R1+0x630], R12 ;  /* 0x0006300c01007387 */ /* 0x000fe20000100a00 */
[----:B------:R-:W-:Y:S02]  /*21e90*/  STL.64 [R1+0x638], R14 ;  /* 0x0006380e01007387 */ /* 0x000fe40000100a00 */
[----:B------:R-:W0:Y:S04]  /*21ea0*/  LDSM.16.M88.4 R12, [R2+0x10000] ;  /* 0x01000000020c783b */ /* 0x000e280000000200 */
[----:B------:R-:W-:Y:S02]  /*21eb0*/  STL.64 [R1+0x2588], R20 ;  /* 0x0025881401007387 */ /* 0x000fe40000100a00 */
        /* <DEDUP_REMOVED lines=11> */
[----:B------:R-:W-:Y:S01]  /*21f70*/  STL.64 [R1+0xb0], R24 ;  /* 0x0000b01801007387 */ /* 0x000fe20000100a00 */
[----:B------:R-:W-:Y:S02]  /*21f80*/  STL.64 [R1+0x90], R20 ;  /* 0x0000901401007387 */ /* 0x000fe40000100a00 */
[----:B------:R-:W-:Y:S02]  /*21f90*/  STL.64 [R1+0x98], R22 ;  /* 0x0000981601007387 */ /* 0x000fe40000100a00 */
[----:B------:R-:W-:Y:S01]  /*21fa0*/  STL.64 [R1+0xb8], R26 ;  /* 0x0000b81a01007387 */ /* 0x000fe20000100a00 */
[----:B------:R-:W-:Y:S04]  /*21fb0*/  LDSM.16.M88.4 R20, [R2+0x13000] ;  /* 0x013000000214783b */ /* 0x000fe80000000200 */
[----:B0-----:R-:W-:Y:S01]  /*21fc0*/  STL.64 [R1+0x80], R12 ;  /* 0x0000800c01007387 */ /* 0x001fe20000100a00 */
[----:B------:R-:W-:Y:S02]  /*21fd0*/  STL.64 [R1+0x88], R14 ;  /* 0x0000880e01007387 */ /* 0x000fe40000100a00 */
[----:B------:R-:W0:Y:S02]  /*21fe0*/  LDSM.16.M88.4 R12, [R2+0x12800] ;  /* 0x01280000020c783b */ /* 0x000e240000000200 */
[----:B0-----:R-:W-:Y:S02]  /*21ff0*/  STL.64 [R1+0x70], R12 ;  /* 0x0000700c01007387 */ /* 0x001fe40000100a00 */
[----:B------:R-:W-:-:S02]  /*22000*/  IMAD.MOV.U32 R29, RZ, RZ, R12 ;  /* 0x000000ffff1d7224 */ /* 0x000fc400078e000c */
[----:B------:R-:W-:Y:S02]  /*22010*/  STL.64 [R1+0x78], R14 ;  /* 0x0000780e01007387 */ /* 0x000fe40000100a00 */
[----:B------:R-:W-:Y:S02]  /*22020*/  IMAD.MOV.U32 R27, RZ, RZ, R13 ;  /* 0x000000ffff1b7224 */ /* 0x000fe400078e000d */
[----:B------:R-:W0:Y:S04]  /*22030*/  LDSM.16.M88.4 R12, [R2+0x13800] ;  /* 0x01380000020c783b */ /* 0x000e280000000200 */
[----:B------:R-:W-:Y:S01]  /*22040*/  STL [R1+0x2570], R27 ;  /* 0x0025701b01007387 */ /* 0x000fe20000100800 */
[----:B------:R-:W-:Y:S02]  /*22050*/  STL.64 [R1+0x2568], R24 ;  /* 0x0025681801007387 */ /* 0x000fe40000100a00 */
[----:B------:R-:W1:Y:S04]  /*22060*/  LDSM.16.M88.4 R24, [R2+0x14000] ;  /* 0x014000000218783b */ /* 0x000e680000000200 */
[----:B------:R-:W-:Y:S01]  /*22070*/  STL.64 [R1+0x60], R20 ;  /* 0x0000601401007387 */ /* 0x000fe20000100a00 */
[----:B------:R-:W-:Y:S02]  /*22080*/  STL.64 [R1+0x68], R22 ;  /* 0x0000681601007387 */ /* 0x000fe40000100a00 */
[----:B------:R-:W2:Y:S02]  /*22090*/  LDSM.16.M88.4 R20, [R2+0x14800] ;  /* 0x014800000214783b */ /* 0x000ea40000000200 */
[----:B0-----:R-:W-:Y:S02]  /*220a0*/  STL.64 [R1+0x50], R12 ;  /* 0x0000500c01007387 */ /* 0x001fe40000100a00 */
[----:B------:R-:W-:Y:S02]  /*220b0*/  STL.64 [R1+0x58], R14 ;  /* 0x0000580e01007387 */ /* 0x000fe40000100a00 */
[----:B------:R-:W0:Y:S04]  /*220c0*/  LDSM.16.M88.4 R12, [R2+0x15000] ;  /* 0x01500000020c783b */ /* 0x000e280000000200 */
[----:B-1----:R-:W-:Y:S01]  /*220d0*/  STL.64 [R1+0x40], R24 ;  /* 0x0000401801007387 */ /* 0x002fe20000100a00 */
[----:B------:R-:W-:Y:S01]  /*220e0*/  STL.64 [R1+0x48], R26 ;  /* 0x0000481a01007387 */ /* 0x000fe20000100a00 */
[----:B--2---:R-:W-:Y:S02]  /*220f0*/  STL.64 [R1+0x30], R20 ;  /* 0x0000301401007387 */ /* 0x004fe40000100a00 */
[----:B------:R-:W-:Y:S02]  /*22100*/  STL.64 [R1+0x38], R22 ;  /* 0x0000381601007387 */ /* 0x000fe40000100a00 */
[----:B------:R-:W1:Y:S01]  /*22110*/  LDSM.16.M88.4 R24, [R2+0x15800] ;  /* 0x015800000218783b */ /* 0x000e620000000200 */
[----:B------:R-:W-:Y:S04]  /*22120*/  LDSM.16.M88.4 R20, [R2+0x16000] ;  /* 0x016000000214783b */ /* 0x000fe80000000200 */
[----:B0-----:R-:W-:Y:S01]  /*22130*/  STL.64 [R1+0x20], R12 ;  /* 0x0000200c01007387 */ /* 0x001fe20000100a00 */
[----:B------:R-:W-:Y:S02]  /*22140*/  STL.64 [R1+0x28], R14 ;  /* 0x0000280e01007387 */ /* 0x000fe40000100a00 */
[----:B------:R-:W0:Y:S01]  /*22150*/  LDSM.16.M88.4 R12, [R2+0x16800] ;  /* 0x01680000020c783b */ /* 0x000e220000000200 */
[----:B-1----:R-:W-:Y:S03]  /*22160*/  STL.64 [R1+0x10], R24 ;  /* 0x0000101801007387 */ /* 0x002fe60000100a00 */
[----:B------:R-:W-:Y:S01]  /*22170*/  STL.64 [R1+0x18], R26 ;  /* 0x0000181a01007387 */ /* 0x000fe20000100a00 */
[----:B0-----:R-:W-:Y:S01]  /*22180*/  STL.64 [R1+0x24a0], R14 ;  /* 0x0024a00e01007387 */ /* 0x001fe20000100a00 */
[----:B------:R-:W-:Y:S02]  /*22190*/  STL.64 [R1], R20 ;  /* 0x0000001401007387 */ /* 0x000fe40000100a00 */
[----:B------:R-:W-:Y:S02]  /*221a0*/  STL.64 [R1+0x8], R22 ;  /* 0x0000081601007387 */ /* 0x000fe40000100a00 */
[----:B------:R0:W-:Y:S02]  /*221b0*/  STL.64 [R1+0x2498], R12 ;  /* 0x0024980c01007387 */ /* 0x0001e40000100a00 */
[----:B0-----:R-:W2:Y:S01]  /*221c0*/  LDL.64 R12, [R1+0x80] ;  /* 0x00008000010c7983 */ /* 0x001ea20000100a00 */
[----:B------:R-:W-:-:S02]  /*221d0*/  IMAD.MOV.U32 R24, RZ, RZ, R7 ;  /* 0x000000ffff187224 */ /* 0x000fc400078e0007 */
[----:B------:R-:W-:Y:S02]  /*221e0*/  IMAD.MOV.U32 R25, RZ, RZ, R6 ;  /* 0x000000ffff197224 */ /* 0x000fe400078e0006 */
[----:B------:R-:W-:Y:S02]  /*221f0*/  IMAD.MOV.U32 R22, RZ, RZ, R8 ;  /* 0x000000ffff167224 */ /* 0x000fe400078e0008 */
[----:B------:R-:W-:Y:S01]  /*22200*/  IMAD.MOV.U32 R23, RZ, RZ, R9 ;  /* 0x000000ffff177224 */ /* 0x000fe200078e0009 */
[----:B--2---:R0:W-:Y:S01]  /*22210*/  STL.64 [R1+0x2548], R12 ;  /* 0x0025480c01007387 */ /* 0x0041e20000100a00 */
[----:B------:R1:W-:Y:S02]  /*22220*/  STL.64 [R1+0x2598], R24 ;  /* 0x0025981801007387 */ /* 0x0003e40000100a00 */
[----:B------:R-:W2:Y:S02]  /*22230*/  LDL.LU R8, [R1+0x25ac] ;  /* 0x0025ac0001087983 */ /* 0x000ea40000300800 */
[----:B------:R-:W3:Y:S02]  /*22240*/  LDL.LU R9, [R1+0x25a8] ;  /* 0x0025a80001097983 */ /* 0x000ee40000300800 */
[----:B0-----:R-:W-:-:S02]  /*22250*/  IMAD.MOV.U32 R12, RZ, RZ, R11 ;  /* 0x000000ffff0c7224 */ /* 0x001fc400078e000b */
[----:B------:R-:W-:Y:S01]  /*22260*/  IMAD.MOV.U32 R13, RZ, RZ, R10 ;  /* 0x000000ffff0d7224 */ /* 0x000fe200078e000a */
[----:B-1----:R-:W4:Y:S01]  /*22270*/  LDL.LU R24, [R1+0x9f0] ;  /* 0x0009f00001187983 */ /* 0x002f220000300800 */
[----:B------:R-:W4:Y:S02]  /*22280*/  LDL.LU R25, [R1+0x9f4] ;  /* 0x0009f40001197983 */ /* 0x000f240000300800 */
[----:B------:R-:W4:Y:S02]  /*22290*/  LDL.LU R26, [R1+0x9f8] ;  /* 0x0009f800011a7983 */ /* 0x000f240000300800 */
[----:B------:R-:W4:Y:S01]  /*222a0*/  LDL.LU R27, [R1+0x9fc] ;  /* 0x0009fc00011b7983 */ /* 0x000f220000300800 */
[----:B------:R0:W-:Y:S04]  /*222b0*/  STL.64 [R1+0x2560], R12 ;  /* 0x0025600c01007387 */ /* 0x0001e80000100a00 */
[----:B0-----:R-:W2:Y:S01]  /*222c0*/  LDL.LU R12, [R1+0xbc0] ;  /* 0x000bc000010c7983 */ /* 0x001ea20000300800 */
[----:B------:R-:W2:Y:S02]  /*222d0*/  LDL.LU R13, [R1+0xbc4] ;  /* 0x000bc400010d7983 */ /* 0x000ea40000300800 */
[----:B------:R-:W2:Y:S02]  /*222e0*/  LDL.LU R14, [R1+0xbc8] ;  /* 0x000bc800010e7983 */ /* 0x000ea40000300800 */
[----:B------:R-:W2:Y:S02]  /*222f0*/  LDL.LU R15, [R1+0xbcc] ;  /* 0x000bcc00010f7983 */ /* 0x000ea40000300800 */
[----:B--2---:R3:W-:Y:S02]  /*22300*/  STL.64 [R1+0x2580], R14 ;  /* 0x0025800e01007387 */ /* 0x0047e40000100a00 */
[----:B---3--:R-:W-:-:S02]  /*22310*/  IMAD.MOV.U32 R14, RZ, RZ, R9 ;  /* 0x000000ffff0e7224 */ /* 0x008fc400078e0009 */
[----:B------:R-:W-:Y:S02]  /*22320*/  IMAD.MOV.U32 R15, RZ, RZ, R8 ;  /* 0x000000ffff0f7224 */ /* 0x000fe400078e0008 */
[----:B------:R-:W0:Y:S04]  /*22330*/  LDSM.16.M88.4 R8, [R2+0x17000] ;  /* 0x017000000208783b */ /* 0x000e280000000200 */
[----:B------:R1:W-:Y:S04]  /*22340*/  STL.64 [R1+0x2578], R12 ;  /* 0x0025780c01007387 */ /* 0x0003e80000100a00 */
[----:B-1----:R-:W2:Y:S01]  /*22350*/  LDL.LU R12, [R1+0xbd0] ;  /* 0x000bd000010c7983 */ /* 0x002ea20000300800 */
[----:B------:R-:W2:Y:S03]  /*22360*/  LDL.LU R13, [R1+0xbd4] ;  /* 0x000bd400010d7983 */ /* 0x000ea60000300800 */
[----:B0-----:R-:W-:Y:S01]  /*22370*/  STL [R1+0x1bb4], R10 ;  /* 0x001bb40a01007387 */ /* 0x001fe20000100800 */
[----:B------:R-:W-:Y:S02]  /*22380*/  STL [R1+0x1bb0], R11 ;  /* 0x001bb00b01007387 */ /* 0x000fe40000100800 */
[----:B------:R0:W-:Y:S02]  /*22390*/  STL.64 [R1+0x2490], R8 ;  /* 0x0024900801007387 */ /* 0x0001e40000100a00 */
[----:B0-----:R-:W-:-:S02]  /*223a0*/  IMAD.MOV.U32 R8, RZ, RZ, R4 ;  /* 0x000000ffff087224 */ /* 0x001fc400078e0004 */
[----:B------:R-:W-:Y:S01]  /*223b0*/  IMAD.MOV.U32 R9, RZ, RZ, R5 ;  /* 0x000000ffff097224 */ /* 0x000fe200078e0005 */
[----:B------:R-:W3:Y:S01]  /*223c0*/  LDL.LU R4, [R1+0x25a4] ;  /* 0x0025a40001047983 */ /* 0x000ee20000300800 */
[----:B------:R-:W2:Y:S02]  /*223d0*/  LDL.LU R5, [R1+0x25a0] ;  /* 0x0025a00001057983 */ /* 0x000ea40000300800 */
[----:B------:R-:W2:Y:S02]  /*223e0*/  LDL.LU R10, [R1+0xb98] ;  /* 0x000b9800010a7983 */ /* 0x000ea40000300800 */
[----:B------:R-:W2:Y:S01]  /*223f0*/  LDL.LU R11, [R1+0xb9c] ;  /* 0x000b9c00010b7983 */ /* 0x000ea20000300800 */
[----:B----4-:R-:W-:Y:S01]  /*22400*/  HMMA.16816.F32.BF16 R16, R16, R22, R24 ;  /* 0x000000161010723c */ /* 0x010fe20000041818 */
[----:B--2---:R0:W-:Y:S02]  /*22410*/  STL.64 [R1+0x2558], R10 ;  /* 0x0025580a01007387 */ /* 0x0041e40000100a00 */
[----:B0-----:R-:W-:-:S02]  /*22420*/  IMAD.MOV.U32 R10, RZ, RZ, R5 ;  /* 0x000000ffff0a7224 */ /* 0x001fc400078e0005 */
[----:B---3--:R-:W-:Y:S02]  /*22430*/  IMAD.MOV.U32 R11, RZ, RZ, R4 ;  /* 0x000000ffff0b7224 */ /* 0x008fe400078e0004 */
[----:B------:R-:W0:Y:S04]  /*22440*/  LDSM.16.M88.4 R4, [R2+0x17800] ;  /* 0x017800000204783b */ /* 0x000e280000000200 */
[----:B------:R1:W-:Y:S04]  /*22450*/  STL.64 [R1+0x2550], R8 ;  /* 0x0025500801007387 */ /* 0x0003e80000100a00 */
[----:B-1----:R-:W2:Y:S01]  /*22460*/  LDL.LU R8, [R1+0xbb0] ;  /* 0x000bb00001087983 */ /* 0x002ea20000300800 */
[----:B------:R-:W2:Y:S03]  /*22470*/  LDL.LU R9, [R1+0xbb4] ;  /* 0x000bb40001097983 */ /* 0x000ea60000300800 */
[----:B0-----:R-:W-:Y:S01]  /*22480*/  STL [R1+0x1c74], R6 ;  /* 0x001c740601007387 */ /* 0x001fe20000100800 */
[----:B------:R-:W-:Y:S02]  /*22490*/  STL [R1+0x1c70], R7 ;  /* 0x001c700701007387 */ /* 0x000fe40000100800 */
[----:B------:R0:W-:Y:S02]  /*224a0*/  STL.64 [R1+0x2528], R4 ;  /* 0x0025280401007387 */ /* 0x0001e40000100a00 */
[----:B0-----:R-:W3:Y:S01]  /*224b0*/  LDL.64 R4, [R1+0x90] ;  /* 0x0000900001047983 */ /* 0x001ee20000100a00 */
[----:B------:R-:W4:Y:S02]  /*224c0*/  LDL.LU.64 R24, [R1+0x2598] ;  /* 0x0025980001187983 */ /* 0x000f240000300a00 */
[----:B------:R-:W4:Y:S02]  /*224d0*/  LDL.LU.64 R22, [R1+0x2590] ;  /* 0x0025900001167983 */ /* 0x000f240000300a00 */
[----:B------:R-:W4:Y:S01]  /*224e0*/  LDL.LU.64 R20, [R1+0x2588] ;  /* 0x0025880001147983 */ /* 0x000f220000300a00 */
[----:B------:R-:W-:Y:S01]  /*224f0*/  STL.64 [R1+0xd0], R16 ;  /* 0x0000d01001007387 */ /* 0x000fe20000100a00 */
[----:B------:R-:W-:Y:S02]  /*22500*/  STL.64 [R1+0xd8], R18 ;  /* 0x0000d81201007387 */ /* 0x000fe40000100a00 */
[----:B------:R-:W0:Y:S02]  /*22510*/  LDSM.16.MT88.4 R16, [R28+0x8080] ;  /* 0x008080001c10783b */ /* 0x000e240000004200 */
[----:B0-----:R0:W-:Y:S02]  /*22520*/  STL [R1+0x2474], R16 ;  /* 0x0024741001007387 */ /* 0x0011e40000100800 */
[----:B------:R1:W-:Y:S02]  /*22530*/  STL [R1+0x2470], R17 ;  /* 0x0024701101007387 */ /* 0x0003e40000100800 */
[----:B------:R-:W-:Y:S02]  /*22540*/  STL [R1+0x246c], R18 ;  /* 0x00246c1201007387 */ /* 0x000fe40000100800 */
[----:B------:R1:W-:Y:S01]  /*22550*/  STL [R1+0x2468], R19 ;  /* 0x0024681301007387 */ /* 0x0003e20000100800 */
[----:B0-----:R-:W3:Y:S01]  /*22560*/  LDL.LU R16, [R1+0xba0] ;  /* 0x000ba00001107983 */ /* 0x001ee20000300800 */
[----:B-1----:R-:W3:Y:S02]  /*22570*/  LDL.LU R17, [R1+0xba4] ;  /* 0x000ba40001117983 */ /* 0x002ee40000300800 */
[----:B------:R-:W-:Y:S01]  /*22580*/  IMAD.MOV.U32 R19, RZ, RZ, R0 ;  /* 0x000000ffff137224 */ /* 0x000fe200078e0000 */
[C---:B----4-:R-:W-:Y:S01]  /*22590*/  HMMA.16816.F32.BF16 R24, R20.reuse, R24, R12 ;  /* 0x000000181418723c */ /* 0x050fe2000004180c */
[----:B------:R-:W4:Y:S01]  /*225a0*/  LDL.LU.64 R14, [R1+0x2580] ;  /* 0x00258000010e7983 */ /* 0x000f220000300a00 */
[----:B------:R-:W4:Y:S11]  /*225b0*/  LDL.LU.64 R12, [R1+0x2578] ;  /* 0x00257800010c7983 */ /* 0x000f360000300a00 */
[----:B------:R-:W-:Y:S10]  /*225c0*/  @!UPT UIADD3 URZ, URZ, URZ, URZ ;  /* 0x0000003f3f3ff290 */ /* 0x000ff4000fffe03f */
[----:B------:R0:W-:Y:S01]  /*225d0*/  STL.64 [R1+0x620], R24 ;  /* 0x0006201801007387 */ /* 0x0001e20000100a00 */
[----:B------:R-:W-:Y:S02]  /*225e0*/  IMAD.MOV.U32 R0, RZ, RZ, R27 ;  /* 0x000000ffff007224 */ /* 0x000fe400078e001b */
[----:B------:R-:W2:Y:S01]  /*225f0*/  LDL.LU R27, [R1+0x2570] ;  /* 0x00257000011b7983 */ /* 0x000ea20000300800 */
[----:B0-----:R-:W4:Y:S01]  /*22600*/  LDL.LU.64 R24, [R1+0x2568] ;  /* 0x0025680001187983 */ /* 0x001f220000300a00 */
[----:B------:R-:W-:Y:S02]  /*22610*/  IMAD.MOV.U32 R18, RZ, RZ, R3 ;  /* 0x000000ffff127224 */ /* 0x000fe400078e0003 */
[----:B------:R-:W-:Y:S02]  /*22620*/  IMAD.MOV.U32 R3, RZ, RZ, R26 ;  /* 0x000000ffff037224 */ /* 0x000fe400078e001a */
[----:B------:R-:W-:Y:S03]  /*22630*/  STL [R1+0x1c9c], R0 ;  /* 0x001c9c0001007387 */ /* 0x000fe60000100800 */
[----:B------:R-:W-:Y:S01]  /*22640*/  STL [R1+0x1c98], R3 ;  /* 0x001c980301007387 */ /* 0x000fe20000100800 */
[C---:B----4-:R-:W-:Y:S11]  /*22650*/  HMMA.16816.F32.BF16 R12, R20.reuse, R24, R12 ;  /* 0x00000018140c723c */ /* 0x050ff6000004180c */
[----:B------:R-:W-:Y:S11]  /*22660*/  @!UPT UIADD3 URZ, URZ, URZ, URZ ;  /* 0x0000003f3f3ff290 */ /* 0x000ff6000fffe03f */
[----:B------:R-:W-:Y:S01]  /*22670*/  @!UPT UIADD3 URZ, URZ, URZ, URZ ;  /* 0x0000003f3f3ff290 */ /* 0x000fe2000fffe03f */
[----:B------:R0:W-:Y:S01]  /*22680*/  STL.64 [R1+0x600], R12 ;  /* 0x0006000c01007387 */ /* 0x0001e20000100a00 */
[----:B------:R2:W-:Y:S03]  /*22690*/  STL.64 [R1+0x608], R14 ;  /* 0x0006080e01007387 */ /* 0x0005e60000100a00 */
[----:B0-----:R-:W2:Y:S01]  /*226a0*/  LDL.LU.64 R12, [R1+0x2560] ;  /* 0x00256000010c7983 */ /* 0x001ea20000300a00 */
[----:B------:R-:W-:Y:S01]  /*226b0*/  STL.64 [R1+0x2458], R24 ;  /* 0x0024581801007387 */ /* 0x000fe20000100a00 */
[C---:B--2---:R-:W-:Y:S02]  /*226c0*/  HMMA.16816.F32.BF16 R12, R20.reuse, R12, R8 ;  /* 0x0000000c140c723c */ /* 0x044fe40000041808 */
[----:B------:R-:W2:Y:S01]  /*226d0*/  LDL.LU.64 R10, [R1+0x2558] ;  /* 0x00255800010a7983 */ /* 0x000ea20000300a00 */
[----:B------:R-:W2:Y:S11]  /*226e0*/  LDL.LU.64 R8, [R1+0x2550] ;  /* 0x0025500001087983 */ /* 0x000eb60000300a00 */
[----:B------:R-:W-:Y:S09]  /*226f0*/  @!UPT UIADD3 URZ, URZ, URZ, URZ ;  /* 0x0000003f3f3ff290 */ /* 0x000ff2000fffe03f */
[----:B------:R0:W-:Y:S04]  /*22700*/  STL.64 [R1+0x5f0], R12 ;  /* 0x0005f00c01007387 */ /* 0x0001e80000100a00 */
[----:B0-----:R-:W2:Y:S01]  /*22710*/  LDL.LU.64 R12, [R1+0x2548] ;  /* 0x00254800010c7983 */ /* 0x001ea20000300a00 */
[----:B---3--:R-:W-:Y:S01]  /*22720*/  HMMA.16816.F32.BF16 R16, R20, R4, R16 ;  /* 0x000000041410723c */ /* 0x008fe20000041810 */
[----:B------:R-:W-:Y:S02]  /*22730*/  IMAD.MOV.U32 R24, RZ, RZ, R4 ;  /* 0x000000ffff187224 */ /* 0x000fe400078e0004 */
[----:B------:R-:W-:Y:S02]  /*22740*/  IMAD.MOV.U32 R2, RZ, RZ, R5 ;  /* 0x000000ffff027224 */ /* 0x000fe400078e0005 */
[----:B------:R-:W-:-:S02]  /*22750*/  IMAD.MOV.U32 R3, RZ, RZ, R15 ;  /* 0x000000ffff037224 */ /* 0x000fc400078e000f */
[----:B------:R-:W-:-:S03]  /*22760*/  IMAD.MOV.U32 R0, RZ, RZ, R14 ;  /* 0x000000ffff007224 */ /* 0x000fc600078e000e */
[----:B------:R-:W-:Y:S02]  /*22770*/  STL [R1+0x1ca4], R3 ;  /* 0x001ca40301007387 */ /* 0x000fe40000100800 */
[----:B------:R-:W-:Y:S11]  /*22780*/  STL [R1+0x1ca0], R0 ;  /* 0x001ca00001007387 */ /* 0x000ff60000100800 */
[----:B------:R0:W-:Y:S01]  /*22790*/  STL.64 [R1+0x5c0], R16 ;  /* 0x0005c01001007387 */ /* 0x0001e20000100a00 */
[----:B------:R1:W-:Y:S02]  /*227a0*/  STL.64 [R1+0x5c8], R18 ;  /* 0x0005c81201007387 */ /* 0x0003e40000100a00 */
[----:B------:R-:W-:Y:S02]  /*227b0*/  STL [R1+0x247c], R2 ;  /* 0x00247c0201007387 */ /* 0x000fe40000100800 */
[----:B------:R-:W-:Y:S01]  /*227c0*/  STL [R1+0x2478], R24 ;  /* 0x0024781801007387 */ /* 0x000fe20000100800 */
[----:B--2---:R-:W-:Y:S01]  /*227d0*/  HMMA.16816.F32.BF16 R4, R20, R12, R8 ;  /* 0x0000000c1404723c */ /* 0x004fe20000041808 */
[----:B------:R-:W-:-:S02]  /*227e0*/  IMAD.MOV.U32 R26, RZ, RZ, R12 ;  /* 0x000000ffff1a7224 */ /* 0x000fc400078e000c */
[----:B------:R-:W-:Y:S11]  /*227f0*/  IMAD.MOV.U32 R25, RZ, RZ, R13 ;  /* 0x000000ffff197224 */ /* 0x000ff600078e000d */
[----:B------:R-:W-:Y:S09]  /*22800*/  @!UPT UIADD3 URZ, URZ, URZ, URZ ;  /* 0x0000003f3f3ff290 */ /* 0x000ff2000fffe03f */
[----:B------:R-:W-:Y:S01]  /*22810*/  STL.64 [R1+0x5b0], R4 ;  /* 0x0005b00401007387 */ /* 0x000fe20000100a00 */
[----:B------:R-:W-:Y:S02]  /*22820*/  STL [R1+0x24dc], R26 ;  /* 0x0024dc1a01007387 */ /* 0x000fe40000100800 */
[----:B------:R-:W-:Y:S02]  /*22830*/  STL [R1+0x24d8], R25 ;  /* 0x0024d81901007387 */ /* 0x000fe40000100800 */
[----:B------:R-:W2:Y:S02]  /*22840*/  LDL.64 R12, [R1] ;  /* 0x00000000010c7983 */ /* 0x000ea40000100a00 */
[----:B--2---:R-:W-:Y:S01]  /*22850*/  STL.64 [R1+0x24b8], R12 ;  /* 0x0024b80c01007387 */ /* 0x004fe20000100a00 */
[----:B------:R-:W2:Y:S02]  /*22860*/  LDL.LU R8, [R1+0xb00] ;  /* 0x000b000001087983 */ /* 0x000ea40000300800 */
[----:B------:R-:W2:Y:S02]  /*22870*/  LDL.LU R9, [R1+0xb04] ;  /* 0x000b040001097983 */ /* 0x000ea40000300800 */
[----:B------:R-:W3:Y:S01]  /*22880*/  LDL.LU R10, [R1+0xb08] ;  /* 0x000b0800010a7983 */ /* 0x000ee20000300800 */
[----:B------:R-:W3:Y:S01]  /*22890*/  LDL.LU R11, [R1+0xb0c] ;  /* 0x000b0c00010b7983 */ /* 0x000ee20000300800 */
[----:B0-----:R-:W4:Y:S02]  /*228a0*/  LDL.LU R16, [R1+0xb30] ;  /* 0x000b300001107983 */ /* 0x001f240000300800 */
[----:B------:R-:W4:Y:S02]  /*228b0*/  LDL.LU R17, [R1+0xb34] ;  /* 0x000b340001117983 */ /* 0x000f240000300800 */
[----:B-1----:R-:W2:Y:S01]  /*228c0*/  LDL.LU R18, [R1+0xb38] ;  /* 0x000b380001127983 */ /* 0x002ea20000300800 */
[----:B------:R-:W2:Y:S04]  /*228d0*/  LDL.LU R19, [R1+0xb3c] ;  /* 0x000b3c0001137983 */ /* 0x000ea80000300800 */
[----:B--2---:R-:W-:Y:S01]  /*228e0*/  STL.64 [R1+0x24e8], R18 ;  /* 0x0024e81201007387 */ /* 0x004fe20000100a00 */
[----:B----4-:R0:W-:Y:S03]  /*228f0*/  STL.64 [R1+0x24e0], R16 ;  /* 0x0024e01001007387 */ /* 0x0101e60000100a00 */
[----:B0-----:R-:W2:Y:S01]  /*22900*/  LDL.LU R16, [R1+0xb40] ;  /* 0x000b400001107983 */ /* 0x001ea20000300800 */
[----:B------:R-:W2:Y:S02]  /*22910*/  LDL.LU R17, [R1+0xb44] ;  /* 0x000b440001117983 */ /* 0x000ea40000300800 */
[----:B------:R-:W4:Y:S02]  /*22920*/  LDL.LU R18, [R1+0xb48] ;  /* 0x000b480001127983 */ /* 0x000f240000300800 */
[----:B------:R-:W4:Y:S02]  /*22930*/  LDL.LU R19, [R1+0xb4c] ;  /* 0x000b4c0001137983 */ /* 0x000f240000300800 */
[----:B----4-:R-:W-:Y:S01]  /*22940*/  STL.64 [R1+0x24f8], R18 ;  /* 0x0024f81201007387 */ /* 0x010fe20000100a00 */
[----:B--2---:R0:W-:Y:S03]  /*22950*/  STL.64 [R1+0x24f0], R16 ;  /* 0x0024f01001007387 */ /* 0x0041e60000100a00 */
[----:B0-----:R-:W2:Y:S04]  /*22960*/  LDL.64 R16, [R1+0x40] ;  /* 0x0000400001107983 */ /* 0x001ea80000100a00 */
[----:B--2---:R0:W-:Y:S01]  /*22970*/  STL.64 [R1+0x2508], R16 ;  /* 0x0025081001007387 */ /* 0x0041e20000100a00 */
[----:B------:R-:W2:Y:S03]  /*22980*/  LDL.64 R4, [R1+0x60] ;  /* 0x0000600001047983 */ /* 0x000ea60000100a00 */
[----:B0-----:R-:W4:Y:S04]  /*22990*/  LDL R16, [R1+0x50] ;  /* 0x0000500001107983 */ /* 0x001f280000100800 */
[----:B------:R-:W4:Y:S04]  /*229a0*/  LDL R17, [R1+0x54] ;  /* 0x0000540001117983 */ /* 0x000f280000100800 */
[----:B--2---:R-:W-:Y:S04]  /*229b0*/  STL.64 [R1+0x2530], R4 ;  /* 0x0025300401007387 */ /* 0x004fe80000100a00 */
[----:B----4-:R0:W-:Y:S04]  /*229c0*/  STL.64 [R1+0x2520], R16 ;  /* 0x0025201001007387 */ /* 0x0101e80000100a00 */
[----:B0-----:R-:W2:Y:S01]  /*229d0*/  LDL.LU R16, [R1+0xb70] ;  /* 0x000b700001107983 */ /* 0x001ea20000300800 */
[----:B------:R-:W2:Y:S02]  /*229e0*/  LDL.LU R17, [R1+0xb74] ;  /* 0x000b740001117983 */ /* 0x000ea40000300800 */
[----:B------:R-:W4:Y:S02]  /*229f0*/  LDL.LU R18, [R1+0xb78] ;  /* 0x000b780001127983 */ /* 0x000f240000300800 */
[----:B------:R-:W4:Y:S02]  /*22a00*/  LDL.LU R19, [R1+0xb7c] ;  /* 0x000b7c0001137983 */ /* 0x000f240000300800 */
[----:B----4-:R-:W-:Y:S01]  /*22a10*/  STL.64 [R1+0x2540], R18 ;  /* 0x0025401201007387 */ /* 0x010fe20000100a00 */
[----:B--2---:R0:W-:Y:S03]  /*22a20*/  STL.64 [R1+0x2538], R16 ;  /* 0x0025381001007387 */ /* 0x0041e60000100a00 */
[----:B0-----:R-:W2:Y:S01]  /*22a30*/  LDL.LU R16, [R1+0xb80] ;  /* 0x000b800001107983 */ /* 0x001ea20000300800 */
[----:B------:R-:W2:Y:S02]  /*22a40*/  LDL.LU R17, [R1+0xb84] ;  /* 0x000b840001117983 */ /* 0x000ea40000300800 */
[----:B------:R-:W2:Y:S02]  /*22a50*/  LDL.LU R18, [R1+0xb88] ;  /* 0x000b880001127983 */ /* 0x000ea40000300800 */
[----:B------:R-:W2:Y:S01]  /*22a60*/  LDL.LU R19, [R1+0xb8c] ;  /* 0x000b8c0001137983 */ /* 0x000ea20000300800 */
[----:B------:R-:W4:Y:S01]  /*22a70*/  LDL.64 R24, [R1+0x30] ;  /* 0x0000300001187983 */ /* 0x000f220000100a00 */
[----:B------:R-:W-:-:S03]  /*22a80*/  IMAD.MOV.U32 R5, RZ, RZ, R27 ;  /* 0x000000ffff057224 */ /* 0x000fc600078e001b */
[----:B----4-:R0:W-:Y:S04]  /*22a90*/  STL.64 [R1+0x2500], R24 ;  /* 0x0025001801007387 */ /* 0x0101e80000100a00 */
[----:B0-----:R-:W4:Y:S01]  /*22aa0*/  LDL.LU R24, [R1+0xb50] ;  /* 0x000b500001187983 */ /* 0x001f220000300800 */
[----:B------:R-:W4:Y:S02]  /*22ab0*/  LDL.LU R25, [R1+0xb54] ;  /* 0x000b540001197983 */ /* 0x000f240000300800 */
[----:B------:R-:W2:Y:S02]  /*22ac0*/  LDL.LU R26, [R1+0xb58] ;  /* 0x000b5800011a7983 */ /* 0x000ea40000300800 */
[----:B------:R-:W2:Y:S02]  /*22ad0*/  LDL.LU R27, [R1+0xb5c] ;  /* 0x000b5c00011b7983 */ /* 0x000ea40000300800 */
[----:B--2---:R-:W-:Y:S01]  /*22ae0*/  STL.64 [R1+0x2518], R26 ;  /* 0x0025181a01007387 */ /* 0x004fe20000100a00 */
[----:B----4-:R0:W-:Y:S03]  /*22af0*/  STL.64 [R1+0x2510], R24 ;  /* 0x0025101801007387 */ /* 0x0101e60000100a00 */
[----:B0-----:R-:W2:Y:S01]  /*22b00*/  LDL.LU R24, [R1+0xb60] ;  /* 0x000b600001187983 */ /* 0x001ea20000300800 */
[----:B------:R-:W2:Y:S02]  /*22b10*/  LDL.LU R25, [R1+0xb64] ;  /* 0x000b640001197983 */ /* 0x000ea40000300800 */
[----:B------:R-:W2:Y:S02]  /*22b20*/  LDL.LU R26, [R1+0xb68] ;  /* 0x000b6800011a7983 */ /* 0x000ea40000300800 */
[----:B------:R-:W2:Y:S01]  /*22b30*/  LDL.LU R27, [R1+0xb6c] ;  /* 0x000b6c00011b7983 */ /* 0x000ea20000300800 */
[----:B------:R-:W4:Y:S01]  /*22b40*/  LDL.64 R12, [R1+0x10] ;  /* 0x00001000010c7983 */ /* 0x000f220000100a00 */
[----:B------:R-:W-:-:S02]  /*22b50*/  IMAD.MOV.U32 R4, RZ, RZ, R29 ;  /* 0x000000ffff047224 */ /* 0x000fc400078e001d */
[----:B------:R-:W-:Y:S02]  /*22b60*/  IMAD.MOV.U32 R3, RZ, RZ, R6 ;  /* 0x000000ffff037224 */ /* 0x000fe400078e0006 */
[----:B------:R-:W-:Y:S01]  /*22b70*/  IMAD.MOV.U32 R0, RZ, RZ, R7 ;  /* 0x000000ffff007224 */ /* 0x000fe200078e0007 */
[----:B----4-:R0:W-:Y:S04]  /*22b80*/  STL.64 [R1+0x24d0], R12 ;  /* 0x0024d00c01007387 */ /* 0x0101e80000100a00 */
[----:B0-----:R-:W4:Y:S01]  /*22b90*/  LDL.64 R12, [R1+0x20] ;  /* 0x00002000010c7983 */ /* 0x001f220000100a00 */
[----:B---3--:R-:W-:Y:S02]  /*22ba0*/  STL.64 [R1+0x24b0], R10 ;  /* 0x0024b00a01007387 */ /* 0x008fe40000100a00 */
[----:B------:R0:W-:Y:S02]  /*22bb0*/  STL.64 [R1+0x24a8], R8 ;  /* 0x0024a80801007387 */ /* 0x0001e40000100a00 */
[----:B0-----:R-:W3:Y:S01]  /*22bc0*/  LDL.LU R8, [R1+0xb10] ;  /* 0x000b100001087983 */ /* 0x001ee20000300800 */
[----:B------:R-:W3:Y:S02]  /*22bd0*/  LDL.LU R9, [R1+0xb14] ;  /* 0x000b140001097983 */ /* 0x000ee40000300800 */
[----:B------:R-:W2:Y:S02]  /*22be0*/  LDL.LU R10, [R1+0xb18] ;  /* 0x000b1800010a7983 */ /* 0x000ea40000300800 */
[----:B------:R-:W2:Y:S01]  /*22bf0*/  LDL.LU R11, [R1+0xb1c] ;  /* 0x000b1c00010b7983 */ /* 0x000ea20000300800 */
[C---:B------:R-:W-:Y:S01]  /*22c00*/  HMMA.16816.F32.BF16 R4, R20.reuse, R4, R16 ;  /* 0x000000041404723c */ /* 0x040fe20000041810 */
[----:B--2---:R-:W-:Y:S01]  /*22c10*/  STL.64 [R1+0x24c8], R10 ;  /* 0x0024c80a01007387 */ /* 0x004fe20000100a00 */
[----:B---3--:R0:W-:Y:S03]  /*22c20*/  STL.64 [R1+0x24c0], R8 ;  /* 0x0024c00801007387 */ /* 0x0081e60000100a00 */
[----:B0-----:R-:W2:Y:S01]  /*22c30*/  LDL.LU R8, [R1+0xb20] ;  /* 0x000b200001087983 */ /* 0x001ea20000300800 */
[----:B------:R-:W2:Y:S02]  /*22c40*/  LDL.LU R9, [R1+0xb24] ;  /* 0x000b240001097983 */ /* 0x000ea40000300800 */
[----:B------:R-:W2:Y:S02]  /*22c50*/  LDL.LU R10, [R1+0xb28] ;  /* 0x000b2800010a7983 */ /* 0x000ea40000300800 */
[----:B------:R-:W2:Y:S01]  /*22c60*/  LDL.LU R11, [R1+0xb2c] ;  /* 0x000b2c00010b7983 */ /* 0x000ea20000300800 */
[----:B------:R-:W-:Y:S01]  /*22c70*/  STL [R1+0x1cbc], R0 ;  /* 0x001cbc0001007387 */ /* 0x000fe20000100800 */
[----:B------:R-:W-:Y:S02]  /*22c80*/  STL [R1+0x1cb8], R3 ;  /* 0x001cb80301007387 */ /* 0x000fe40000100800 */
[----:B------:R-:W3:Y:S02]  /*22c90*/  LDL.LU.64 R18, [R1+0x2540] ;  /* 0x0025400001127983 */ /* 0x000ee40000300a00 */
[----:B------:R-:W3:Y:S07]  /*22ca0*/  LDL.LU.64 R16, [R1+0x2538] ;  /* 0x0025380001107983 */ /* 0x000eee0000300a00 */
[----:B------:R0:W-:Y:S01]  /*22cb0*/  STL.64 [R1+0x640], R4 ;  /* 0x0006400401007387 */ /* 0x0001e20000100a00 */
[----:B------:R-:W-:Y:S03]  /*22cc0*/  STL.64 [R1+0x648], R6 ;  /* 0x0006480601007387 */ /* 0x000fe60000100a00 */
[----:B0-----:R-:W3:Y:S02]  /*22cd0*/  LDL.LU.64 R4, [R1+0x2530] ;  /* 0x0025300001047983 */ /* 0x001ee40000300a00 */
[----:B---3--:R-:W-:Y:S01]  /*22ce0*/  HMMA.16816.F32.BF16 R16, R20, R4, R16 ;  /* 0x000000041410723c */ /* 0x008fe20000041810 */
[----:B------:R-:W-:-:S02]  /*22cf0*/  IMAD.MOV.U32 R3, RZ, RZ, R4 ;  /* 0x000000ffff037224 */ /* 0x000fc400078e0004 */
[----:B------:R-:W-:Y:S02]  /*22d00*/  IMAD.MOV.U32 R0, RZ, RZ, R5 ;  /* 0x000000ffff007224 */ /* 0x000fe400078e0005 */
[----:B------:R-:W3:Y:S11]  /*22d10*/  LDL.LU.64 R4, [R1+0x2528] ;  /* 0x0025280001047983 */ /* 0x000ef60000300a00 */
[----:B------:R-:W-:Y:S07]  /*22d20*/  @!UPT UIADD3 URZ, URZ, URZ, URZ ;  /* 0x0000003f3f3ff290 */ /* 0x000fee000fffe03f */
[----:B------:R0:W-:Y:S04]  /*22d30*/  STL.64 [R1+0x670], R16 ;  /* 0x0006701001007387 */ /* 0x0001e80000100a00 */
[----:B0-----:R-:W2:Y:S01]  /*22d40*/  LDL.LU.64 R16, [R1+0x2520] ;  /* 0x0025200001107983 */ /* 0x001ea20000300a00 */
[----:B------:R-:W-:Y:S02]  /*22d50*/  IMAD.MOV.U32 R6, RZ, RZ, R18 ;  /* 0x000000ffff067224 */ /* 0x000fe400078e0012 */
[----:B------:R-:W-:-:S05]  /*22d60*/  IMAD.MOV.U32 R7, RZ, RZ, R19 ;  /* 0x000000ffff077224 */ /* 0x000fca00078e0013 */
[----:B------:R-:W-:Y:S01]  /*22d70*/  STL [R1+0x1dac], R7 ;  /* 0x001dac0701007387 */ /* 0x000fe20000100800 */
[----:B------:R-:W-:Y:S01]  /*22d80*/  STL [R1+0x1da8], R6 ;  /* 0x001da80601007387 */ /* 0x000fe20000100800 */
        /* <DEDUP_REMOVED lines=11> */
[----:B------:R0:W-:Y:S01]  /*22e40*/  STL.64 [R1+0x6b0], R24 ;  /* 0x0006b01801007387 */ /* 0x0001e20000100a00 */
[----:B------:R-:W-:Y:S03]  /*22e50*/  STL.64 [R1+0x6b8], R26 ;  /* 0x0006b81a01007387 */ /* 0x000fe60000100a00 */
[----:B0-----:R-:W2:Y:S01]  /*22e60*/  LDL.LU.64 R24, [R1+0x2500] ;  /* 0x0025000001187983 */ /* 0x001ea20000300a00 */
[----:B------:R-:W2:Y:S02]  /*22e70*/  LDL.LU.64 R18, [R1+0x24f8] ;  /* 0x0024f80001127983 */ /* 0x000ea40000300a00 */
[----:B------:R-:W2:Y:S02]  /*22e80*/  LDL.LU.64 R16, [R1+0x24f0] ;  /* 0x0024f00001107983 */ /* 0x000ea40000300a00 */
[----:B------:R-:W-:Y:S01]  /*22e90*/  STL.64 [R1+0x2488], R6 ;  /* 0x0024880601007387 */ /* 0x000fe20000100a00 */
[----:B---3--:R0:W-:Y:S04]  /*22ea0*/  STL.64 [R1+0x2480], R4 ;  /* 0x0024800401007387 */ /* 0x0081e80000100a00 */
[----:B0-----:R-:W3:Y:S01]  /*22eb0*/  LDL.LU R4, [R1+0xaf0] ;  /* 0x000af00001047983 */ /* 0x001ee20000300800 */
[----:B------:R-:W3:Y:S02]  /*22ec0*/  LDL.LU R5, [R1+0xaf4] ;  /* 0x000af40001057983 */ /* 0x000ee40000300800 */
[----:B------:R-:W3:Y:S02]  /*22ed0*/  LDL.LU R6, [R1+0xaf8] ;  /* 0x000af80001067983 */ /* 0x000ee40000300800 */
[----:B------:R-:W3:Y:S01]  /*22ee0*/  LDL.LU R7, [R1+0xafc] ;  /* 0x000afc0001077983 */ /* 0x000ee20000300800 */
[C---:B--2---:R-:W-:Y:S11]  /*22ef0*/  HMMA.16816.F32.BF16 R16, R20.reuse, R24, R16 ;  /* 0x000000181410723c */ /* 0x044ff60000041810 */
[----:B------:R-:W-:Y:S11]  /*22f00*/  @!UPT UIADD3 URZ, URZ, URZ, URZ ;  /* 0x0000003f3f3ff290 */ /* 0x000ff6000fffe03f */
[----:B------:R-:W-:Y:S01]  /*22f10*/  @!UPT UIADD3 URZ, URZ, URZ, URZ ;  /* 0x0000003f3f3ff290 */ /* 0x000fe2000fffe03f */
[----:B------:R-:W-:Y:S01]  /*22f20*/  STL.64 [R1+0x6d0], R16 ;  /* 0x0006d01001007387 */ /* 0x000fe20000100a00 */
[----:B------:R0:W-:Y:S03]  /*22f30*/  STL.64 [R1+0x6d8], R18 ;  /* 0x0006d81201007387 */ /* 0x0001e60000100a00 */
[----:B0-----:R-:W4:Y:S01]  /*22f40*/  LDL.LU.64 R18, [R1+0x24e8] ;  /* 0x0024e80001127983 */ /* 0x001f220000300a00 */
[----:B------:R-:W4:Y:S02]  /*22f50*/  LDL.LU.64 R16, [R1+0x24e0] ;  /* 0x0024e00001107983 */ /* 0x000f240000300a00 */
[----:B------:R-:W-:Y:S02]  /*22f60*/  IMAD.MOV.U32 R27, RZ, RZ, R25 ;  /* 0x000000ffff1b7224 */ /* 0x000fe400078e0019 */
[----:B------:R-:W2:Y:S01]  /*22f70*/  LDL.LU R26, [R1+0x24dc] ;  /* 0x0024dc00011a7983 */ /* 0x000ea20000300800 */
[----:B------:R-:W2:Y:S01]  /*22f80*/  LDL.LU R25, [R1+0x24d8] ;  /* 0x0024d80001197983 */ /* 0x000ea20000300800 */
[C---:B----4-:R-:W-:Y:S11]  /*22f90*/  HMMA.16816.F32.BF16 R16, R20.reuse, R12, R16 ;  /* 0x0000000c1410723c */ /* 0x050ff60000041810 */
[----:B------:R-:W-:Y:S11]  /*22fa0*/  @!UPT UIADD3 URZ, URZ, URZ, URZ ;  /* 0x0000003f3f3ff290 */ /* 0x000ff6000fffe03f */
[----:B------:R-:W-:Y:S01]  /*22fb0*/  @!UPT UIADD3 URZ, URZ, URZ, URZ ;  /* 0x0000003f3f3ff290 */ /* 0x000fe2000fffe03f */
[----:B------:R-:W-:Y:S01]  /*22fc0*/  STL.64 [R1+0x6f0], R16 ;  /* 0x0006f01001007387 */ /* 0x000fe20000100a00 */
[----:B------:R0:W-:Y:S02]  /*22fd0*/  STL.64 [R1+0x6f8], R18 ;  /* 0x0006f81201007387 */ /* 0x0001e40000100a00 */
[----:B0-----:R-:W-:Y:S02]  /*22fe0*/  IMAD.MOV.U32 R18, RZ, RZ, R12 ;  /* 0x000000ffff127224 */ /* 0x001fe400078e000c */
[----:B------:R-:W-:Y:S02]  /*22ff0*/  IMAD.MOV.U32 R19, RZ, RZ, R13 ;  /* 0x000000ffff137224 */ /* 0x000fe400078e000d */
[----:B------:R-:W4:Y:S02]  /*23000*/  LDL.LU.64 R12, [R1+0x24d0] ;  /* 0x0024d000010c7983 */ /* 0x000f240000300a00 */
        /* <DEDUP_REMOVED lines=9> */
[----:B------:R-:W-:Y:S01]  /*230a0*/  IMAD.MOV.U32 R29, RZ, RZ, R24 ;  /* 0x000000ffff1d7224 */ /* 0x000fe200078e0018 */
        /* <DEDUP_REMOVED lines=8> */
[----:B------:R-:W2:Y:S02]  /*23130*/  LDL.LU.64 R14, [R1+0x24a0] ;  /* 0x0024a000010e7983 */ /* 0x000ea40000300a00 */
[----:B------:R-:W4:Y:S02]  /*23140*/  LDL.LU.64 R12, [R1+0x2498] ;  /* 0x00249800010c7983 */ /* 0x000f240000300a00 */
[C---:B----4-:R-:W-:Y:S11]  /*23150*/  HMMA.16816.F32.BF16 R8, R20.reuse, R12, R8 ;  /* 0x0000000c1408723c */ /* 0x050ff60000041808 */
[----:B------:R-:W-:Y:S11]  /*23160*/  @!UPT UIADD3 URZ, URZ, URZ, URZ ;  /* 0x0000003f3f3ff290 */ /* 0x000ff6000fffe03f */
[----:B------:R-:W-:Y:S01]  /*23170*/  @!UPT UIADD3 URZ, URZ, URZ, URZ ;  /* 0x0000003f3f3ff290 */ /* 0x000fe2000fffe03f */
[----:B------:R0:W-:Y:S01]  /*23180*/  STL.64 [R1+0x770], R8 ;  /* 0x0007700801007387 */ /* 0x0001e20000100a00 */
[----:B------:R-:W-:Y:S03]  /*23190*/  STL.64 [R1+0x778], R10 ;  /* 0x0007780a01007387 */ /* 0x000fe60000100a00 */
[----:B0-----:R-:W3:Y:S01]  /*231a0*/  LDL.LU.64 R8, [R1+0x2490] ;  /* 0x0024900001087983 */ /* 0x001ee20000300a00 */
[----:B--2---:R-:W-:Y:S02]  /*231b0*/  STL.64 [R1+0x2368], R14 ;  /* 0x0023680e01007387 */ /* 0x004fe40000100a00 */
[----:B------:R0:W-:Y:S02]  /*231c0*/  STL.64 [R1+0x2360], R12 ;  /* 0x0023600c01007387 */ /* 0x0001e40000100a00 */
[----:B0-----:R-:W2:Y:S01]  /*231d0*/  LDL.LU R12, [R1+0x9c0] ;  /* 0x0009c000010c7983 */ /* 0x001ea20000300800 */
[----:B------:R-:W2:Y:S02]  /*231e0*/  LDL.LU R13, [R1+0x9c4] ;  /* 0x0009c400010d7983 */ /* 0x000ea40000300800 */
[----:B------:R-:W2:Y:S02]  /*231f0*/  LDL.LU R14, [R1+0x9c8] ;  /* 0x0009c800010e7983 */ /* 0x000ea40000300800 */
[----:B------:R-:W2:Y:S01]  /*23200*/  LDL.LU R15, [R1+0x9cc] ;  /* 0x0009cc00010f7983 */ /* 0x000ea20000300800 */
[C---:B---3--:R-:W-:Y:S11]  /*23210*/  HMMA.16816.F32.BF16 R4, R20.reuse, R8, R4 ;  /* 0x000000081404723c */ /* 0x048ff60000041804 */
[----:B------:R-:W-:Y:S11]  /*23220*/  @!UPT UIADD3 URZ, URZ, URZ, URZ ;  /* 0x0000003f3f3ff290 */ /* 0x000ff6000fffe03f */
[----:B------:R-:W-:Y:S01]  /*23230*/  @!UPT UIADD3 URZ, URZ, URZ, URZ ;  /* 0x0000003f3f3ff290 */ /* 0x000fe2000fffe03f */
[----:B------:R-:W-:Y:S01]  /*23240*/  STL.64 [R1+0x7c0], R4 ;  /* 0x0007c00401007387 */ /* 0x000fe20000100a00 */
[----:B------:R0:W-:Y:S03]  /*23250*/  STL.64 [R1+0x7c8], R6 ;  /* 0x0007c80601007387 */ /* 0x0001e60000100a00 */
[----:B0-----:R-:W3:Y:S01]  /*23260*/  LDL.LU.64 R6, [R1+0x2488] ;  /* 0x0024880001067983 */ /* 0x001ee20000300a00 */
[----:B------:R-:W2:Y:S02]  /*23270*/  LDL.LU.64 R4, [R1+0x2480] ;  /* 0x0024800001047983 */ /* 0x000ea40000300a00 */
[----:B--2---:R-:W-:Y:S01]  /*23280*/  HMMA.16816.F32.BF16 R12, R20, R4, R12 ;  /* 0x00000004140c723c */ /* 0x004fe2000004180c */
[----:B------:R-:W0:Y:S11]  /*23290*/  LDSM.16.MT88.4 R20, [R28+0x8100] ;  /* 0x008100001c14783b */ /* 0x000e360000004200 */
[----:B------:R-:W-:Y:S11]  /*232a0*/  @!UPT UIADD3 URZ, URZ, URZ, URZ ;  /* 0x0000003f3f3ff290 */ /* 0x000ff6000fffe03f */
[----:B------:R1:W-:Y:S01]  /*232b0*/  STL.64 [R1+0x7b0], R12 ;  /* 0x0007b00c01007387 */ /* 0x0003e20000100a00 */
[----:B------:R-:W-:Y:S02]  /*232c0*/  IMAD.MOV.U32 R11, RZ, RZ, R15 ;  /* 0x000000ffff0b7224 */ /* 0x000fe400078e000f */
[----:B------:R-:W-:Y:S02]  /*232d0*/  IMAD.MOV.U32 R10, RZ, RZ, R14 ;  /* 0x000000ffff0a7224 */ /* 0x000fe400078e000e */
[----:B-1----:R-:W-:Y:S02]  /*232e0*/  IMAD.MOV.U32 R12, RZ, RZ, R2 ;  /* 0x000000ffff0c7224 */ /* 0x002fe400078e0002 */
[----:B------:R-:W-:Y:S01]  /*232f0*/  IMAD.MOV.U32 R13, RZ, RZ, R24 ;  /* 0x000000ffff0d7224 */ /* 0x000fe200078e0018 */
[----:B------:R-:W2:Y:S01]  /*23300*/  LDL.LU R2, [R1+0x247c] ;  /* 0x00247c0001027983 */ /* 0x000ea20000300800 */
[----:B------:R-:W4:Y:S03]  /*23310*/  LDL.LU R24, [R1+0x2478] ;  /* 0x0024780001187983 */ /* 0x000f260000300800 */
[----:B------:R-:W-:Y:S01]  /*23320*/  STL.64 [R1+0x2380], R12 ;  /* 0x0023800c01007387 */ /* 0x000fe20000100a00 */
[----:B------:R-:W-:Y:S02]  /*23330*/  STL.64 [R1+0x2358], R4 ;  /* 0x0023580401007387 */ /* 0x000fe40000100a00 */
[----:B------:R-:W-:Y:S02]  /*23340*/  STL [R1+0x1dcc], R11 ;  /* 0x001dcc0b01007387 */ /* 0x000fe40000100800 */
[----:B------:R-:W-:Y:S01]  /*23350*/  STL [R1+0x1dc8], R10 ;  /* 0x001dc80a01007387 */ /* 0x000fe20000100800 */
[----:B------:R-:W-:Y:S01]  /*23360*/  STL.64 [R1+0x2460], R8 ;  /* 0x0024600801007387 */ /* 0x000fe20000100a00 */
[----:B0-----:R-:W-:Y:S02]  /*23370*/  STL.64 [R1+0x2350], R22 ;  /* 0x0023501601007387 */ /* 0x001fe40000100a00 */
        /* <DEDUP_REMOVED lines=9> */
[----:B------:R0:W-:Y:S02]  /*23410*/  STL.64 [R1+0x2398], R12 ;  /* 0x0023980c01007387 */ /* 0x0001e40000100a00 */
[----:B0-----:R-:W-:Y:S02]  /*23420*/  IMAD.MOV.U32 R12, RZ, RZ, R18 ;  /* 0x000000ffff0c7224 */ /* 0x001fe400078e0012 */
        /* <DEDUP_REMOVED lines=19> */
[----:B---3--:R-:W-:-:S02]  /*23560*/  IMAD.MOV.U32 R12, RZ, RZ, R7 ;  /* 0x000000ffff0c7224 */ /* 0x008fc400078e0007 */
[----:B------:R-:W-:Y:S02]  /*23570*/  IMAD.MOV.U32 R13, RZ, RZ, R6 ;  /* 0x000000ffff0d7224 */ /* 0x000fe400078e0006 */
[----:B------:R-:W-:Y:S02]  /*23580*/  IMAD.MOV.U32 R4, RZ, RZ, R3 ;  /* 0x000000ffff047224 */ /* 0x000fe400078e0003 */
[----:B------:R-:W-:Y:S01]  /*23590*/  IMAD.MOV.U32 R5, RZ, RZ, R0 ;  /* 0x000000ffff057224 */ /* 0x000fe200078e0000 */
[----:B------:R-:W-:Y:S04]  /*235a0*/  STL.64 [R1+0x23e0], R12 ;  /* 0x0023e00c01007387 */ /* 0x000fe80000100a00 */
[----:B--2---:R-:W-:Y:S01]  /*235b0*/  STL.64 [R1+0x23a8], R22 ;  /* 0x0023a81601007387 */ /* 0x004fe20000100a00 */
[----:B------:R0:W-:Y:S03]  /*235c0*/  STL.64 [R1+0x23a0], R20 ;  /* 0x0023a01401007387 */ /* 0x0001e60000100a00 */
[----:B0-----:R-:W2:Y:S01]  /*235d0*/  LDL.LU R20, [R1+0xa40] ;  /* 0x000a400001147983 */ /* 0x001ea20000300800 */
[----:B------:R-:W2:Y:S02]  /*235e0*/  LDL.LU R21, [R1+0xa44] ;  /* 0x000a440001157983 */ /* 0x000ea40000300800 */
[----:B------:R-:W3:Y:S02]  /*235f0*/  LDL.LU R22, [R1+0xa48] ;  /* 0x000a480001167983 */ /* 0x000ee40000300800 */
[----:B------:R-:W3:Y:S01]  /*23600*/  LDL.LU R23, [R1+0xa4c] ;  /* 0x000a4c0001177983 */ /* 0x000ee20000300800 */
[----:B------:R0:W-:Y:S04]  /*23610*/  STL.64 [R1+0x2400], R4 ;  /* 0x0024000401007387 */ /* 0x0001e80000100a00 */
[----:B0-----:R-:W2:Y:S04]  /*23620*/  LDL.64 R4, [R1+0x70] ;  /* 0x0000700001047983 */ /* 0x001ea80000100a00 */
[----:B--2---:R-:W-:Y:S01]  /*23630*/  STL.64 [R1+0x2418], R4 ;  /* 0x0024180401007387 */ /* 0x004fe20000100a00 */
[----:B------:R-:W2:Y:S03]  /*23640*/  LDL.64 R12, [R1+0x50] ;  /* 0x00005000010c7983 */ /* 0x000ea60000100a00 */
[----:B--2---:R0:W-:Y:S04]  /*23650*/  STL.64 [R1+0x23f8], R12 ;  /* 0x0023f80c01007387 */ /* 0x0041e80000100a00 */
[----:B0-----:R-:W2:Y:S01]  /*23660*/  LDL.LU R12, [R1+0xa80] ;  /* 0x000a8000010c7983 */ /* 0x001ea20000300800 */
[----:B------:R-:W2:Y:S02]  /*23670*/  LDL.LU R13, [R1+0xa84] ;  /* 0x000a8400010d7983 */ /* 0x000ea40000300800 */
[----:B------:R-:W2:Y:S02]  /*23680*/  LDL.LU R14, [R1+0xa88] ;  /* 0x000a8800010e7983 */ /* 0x000ea40000300800 */
[----:B------:R-:W2:Y:S02]  /*23690*/  LDL.LU R15, [R1+0xa8c] ;  /* 0x000a8c00010f7983 */ /* 0x000ea40000300800 */
[----:B------:R-:W-:-:S02]  /*236a0*/  IMAD.MOV.U32 R4, RZ, RZ, R26 ;  /* 0x000000ffff047224 */ /* 0x000fc400078e001a */
[----:B------:R-:W-:-:S05]  /*236b0*/  IMAD.MOV.U32 R5, RZ, RZ, R25 ;  /* 0x000000ffff057224 */ /* 0x000fca00078e0019 */
[----:B------:R4:W-:Y:S02]  /*236c0*/  STL.64 [R1+0x2430], R4 ;  /* 0x0024300401007387 */ /* 0x0009e40000100a00 */
[----:B----4-:R-:W-:Y:S02]  /*236d0*/  IMAD.MOV.U32 R4, RZ, RZ, R24 ;  /* 0x000000ffff047224 */ /* 0x010fe400078e0018 */
[----:B------:R-:W-:Y:S01]  /*236e0*/  IMAD.MOV.U32 R5, RZ, RZ, R2 ;  /* 0x000000ffff057224 */ /* 0x000fe200078e0002 */
[----:B--2---:R-:W-:Y:S01]  /*236f0*/  STL.64 [R1+0x2410], R14 ;  /* 0x0024100e01007387 */ /* 0x004fe20000100a00 */
[----:B------:R0:W-:Y:S03]  /*23700*/  STL.64 [R1+0x2408], R12 ;  /* 0x0024080c01007387 */ /* 0x0001e60000100a00 */
[----:B0-----:R-:W2:Y:S01]  /*23710*/  LDL.LU R12, [R1+0xa90] ;  /* 0x000a9000010c7983 */ /* 0x001ea20000300800 */
[----:B------:R-:W2:Y:S02]  /*23720*/  LDL.LU R13, [R1+0xa94] ;  /* 0x000a9400010d7983 */ /* 0x000ea40000300800 */
[----:B------:R-:W4:Y:S02]  /*23730*/  LDL.LU R14, [R1+0xa98] ;  /* 0x000a9800010e7983 */ /* 0x000f240000300800 */
[----:B------:R-:W4:Y:S01]  /*23740*/  LDL.LU R15, [R1+0xa9c] ;  /* 0x000a9c00010f7983 */ /* 0x000f220000300800 */
[----:B------:R0:W-:Y:S04]  /*23750*/  STL.64 [R1+0x2448], R4 ;  /* 0x0024480401007387 */ /* 0x0001e80000100a00 */
[----:B0-----:R-:W2:Y:S04]  /*23760*/  LDL.64 R4, [R1+0xa0] ;  /* 0x0000a00001047983 */ /* 0x001ea80000100a00 */
[----:B--2---:R0:W-:Y:S04]  /*23770*/  STL.64 [R1+0x2450], R4 ;  /* 0x0024500401007387 */ /* 0x0041e80000100a00 */
        /* <DEDUP_REMOVED lines=8> */
[----:B------:R-:W2:Y:S01]  /*23800*/  LDL.64 R24, [R1+0xc0] ;  /* 0x0000c00001187983 */ /* 0x000ea20000100a00 */
[----:B----4-:R-:W-:Y:S02]  /*23810*/  STL.64 [R1+0x2428], R14 ;  /* 0x0024280e01007387 */ /* 0x010fe40000100a00 */
[----:B------:R0:W-:Y:S02]  /*23820*/  STL.64 [R1+0x2420], R12 ;  /* 0x0024200c01007387 */ /* 0x0001e40000100a00 */
        /* <DEDUP_REMOVED lines=10> */
[----:B---3--:R-:W-:Y:S01]  /*238d0*/  STL.64 [R1+0x23c0], R22 ;  /* 0x0023c01601007387 */ /* 0x008fe20000100a00 */
[----:B------:R0:W-:Y:S03]  /*238e0*/  STL.64 [R1+0x23b8], R20 ;  /* 0x0023b81401007387 */ /* 0x0001e60000100a00 */
[----:B0-----:R-:W3:Y:S01]  /*238f0*/  LDL.LU R20, [R1+0xa50] ;  /* 0x000a500001147983 */ /* 0x001ee20000300800 */
[----:B------:R-:W3:Y:S02]  /*23900*/  LDL.LU R21, [R1+0xa54] ;  /* 0x000a540001157983 */ /* 0x000ee40000300800 */
[----:B------:R-:W4:Y:S02]  /*23910*/  LDL.LU R22, [R1+0xa58] ;  /* 0x000a580001167983 */ /* 0x000f240000300800 */
[----:B------:R-:W4:Y:S01]  /*23920*/  LDL.LU R23, [R1+0xa5c] ;  /* 0x000a5c0001177983 */ /* 0x000f220000300800 */
[----:B------:R-:W-:Y:S01]  /*23930*/  HMMA.16816.F32.BF16 R8, R16, R24, R8 ;  /* 0x000000181008723c */ /* 0x000fe20000041808 */
[----:B----4-:R-:W-:Y:S01]  /*23940*/  STL.64 [R1+0x23d8], R22 ;  /* 0x0023d81601007387 */ /* 0x010fe20000100a00 */
[----:B---3--:R0:W-:Y:S03]  /*23950*/  STL.64 [R1+0x23d0], R20 ;  /* 0x0023d01401007387 */ /* 0x0081e60000100a00 */
[----:B0-----:R-:W3:Y:S01]  /*23960*/  LDL.LU R20, [R1+0xa60] ;  /* 0x000a600001147983 */ /* 0x001ee20000300800 */
[----:B------:R-:W3:Y:S02]  /*23970*/  LDL.LU R21, [R1+0xa64] ;  /* 0x000a640001157983 */ /* 0x000ee40000300800 */
[----:B------:R-:W4:Y:S02]  /*23980*/  LDL.LU R22, [R1+0xa68] ;  /* 0x000a680001167983 */ /* 0x000f240000300800 */
[----:B------:R-:W4:Y:S02]  /*23990*/  LDL.LU R23, [R1+0xa6c] ;  /* 0x000a6c0001177983 */ /* 0x000f240000300800 */
[----:B------:R-:W-:Y:S01]  /*239a0*/  IMAD.MOV.U32 R3, RZ, RZ, R25 ;  /* 0x000000ffff037224 */ /* 0x000fe200078e0019 */
[----:B----4-:R-:W-:Y:S01]  /*239b0*/  STL.64 [R1+0x23f0], R22 ;  /* 0x0023f01601007387 */ /* 0x010fe20000100a00 */
[----:B---3--:R0:W-:Y:S03]  /*239c0*/  STL.64 [R1+0x23e8], R20 ;  /* 0x0023e81401007387 */ /* 0x0081e60000100a00 */
[----:B0-----:R-:W3:Y:S01]  /*239d0*/  LDL.LU R20, [R1+0xa70] ;  /* 0x000a700001147983 */ /* 0x001ee20000300800 */
[----:B------:R-:W3:Y:S02]  /*239e0*/  LDL.LU R21, [R1+0xa74] ;  /* 0x000a740001157983 */ /* 0x000ee40000300800 */
[----:B------:R-:W3:Y:S02]  /*239f0*/  LDL.LU R22, [R1+0xa78] ;  /* 0x000a780001167983 */ /* 0x000ee40000300800 */
[----:B------:R-:W3:Y:S01]  /*23a00*/  LDL.LU R23, [R1+0xa7c] ;  /* 0x000a7c0001177983 */ /* 0x000ee20000300800 */
[----:B------:R0:W-:Y:S01]  /*23a10*/  STL.64 [R1+0x830], R8 ;  /* 0x0008300801007387 */ /* 0x0001e20000100a00 */
[----:B------:R1:W-:Y:S03]  /*23a20*/  STL.64 [R1+0x838], R10 ;  /* 0x0008380a01007387 */ /* 0x0003e60000100a00 */
[----:B0-----:R-:W4:Y:S01]  /*23a30*/  LDL.LU.64 R8, [R1+0x2460] ;  /* 0x0024600001087983 */ /* 0x001f220000300a00 */
[----:B-1----:R-:W-:-:S02]  /*23a40*/  IMAD.MOV.U32 R10, RZ, RZ, R24 ;  /* 0x000000ffff0a7224 */ /* 0x002fc400078e0018 */
[----:B------:R-:W2:Y:S02]  /*23a50*/  LDL.LU.64 R24, [R1+0x2458] ;  /* 0x0024580001187983 */ /* 0x000ea40000300a00 */
[C---:B--2---:R-:W-:Y:S11]  /*23a60*/  HMMA.16816.F32.BF16 R4, R16.reuse, R24, R4 ;  /* 0x000000181004723c */ /* 0x044ff60000041804 */
[----:B------:R-:W-:Y:S11]  /*23a70*/  @!UPT UIADD3 URZ, URZ, URZ, URZ ;  /* 0x0000003f3f3ff290 */ /* 0x000ff6000fffe03f */
[----:B------:R-:W-:Y:S01]  /*23a80*/  @!UPT UIADD3 URZ, URZ, URZ, URZ ;  /* 0x0000003f3f3ff290 */ /* 0x000fe2000fffe03f */
[----:B------:R0:W-:Y:S01]  /*23a90*/  STL.64 [R1+0x820], R4 ;  /* 0x0008200401007387 */ /* 0x0001e20000100a00 */
[----:B------:R-:W-:Y:S03]  /*23aa0*/  STL.64 [R1+0x828], R6 ;  /* 0x0008280601007387 */ /* 0x000fe60000100a00 */
[----:B0-----:R-:W2:Y:S01]  /*23ab0*/  LDL.LU.64 R4, [R1+0x2450] ;  /* 0x0024500001047983 */ /* 0x001ea20000300a00 */
[----:B------:R0:W-:Y:S03]  /*23ac0*/  STL.64 [R1+0x2330], R24 ;  /* 0x0023301801007387 */ /* 0x0001e60000100a00 */
[----:B0-----:R-:W2:Y:S01]  /*23ad0*/  LDL.LU R24, [R1+0xac0] ;  /* 0x000ac00001187983 */ /* 0x001ea20000300800 */
[----:B------:R-:W2:Y:S02]  /*23ae0*/  LDL.LU R25, [R1+0xac4] ;  /* 0x000ac40001197983 */ /* 0x000ea40000300800 */
[----:B------:R-:W2:Y:S02]  /*23af0*/  LDL.LU R26, [R1+0xac8] ;  /* 0x000ac800011a7983 */ /* 0x000ea40000300800 */
[----:B------:R-:W2:Y:S02]  /*23b00*/  LDL.LU R27, [R1+0xacc] ;  /* 0x000acc00011b7983 */ /* 0x000ea40000300800 */
[C---:B--2---:R-:W-:Y:S11]  /*23b10*/  HMMA.16816.F32.BF16 R24, R16.reuse, R4, R24 ;  /* 0x000000041018723c */ /* 0x044ff60000041818 */
[----:B------:R-:W-:Y:S11]  /*23b20*/  @!UPT UIADD3 URZ, URZ, URZ, URZ ;  /* 0x0000003f3f3ff290 */ /* 0x000ff6000fffe03f */
[----:B------:R-:W-:Y:S01]  /*23b30*/  @!UPT UIADD3 URZ, URZ, URZ, URZ ;  /* 0x0000003f3f3ff290 */ /* 0x000fe2000fffe03f */
[----:B------:R0:W-:Y:S01]  /*23b40*/  STL.64 [R1+0x810], R24 ;  /* 0x0008101801007387 */ /* 0x0001e20000100a00 */
[----:B------:R-:W-:Y:S02]  /*23b50*/  STL.64 [R1+0x818], R26 ;  /* 0x0008181a01007387 */ /* 0x000fe40000100a00 */
[----:B0-----:R-:W-:Y:S02]  /*23b60*/  IMAD.MOV.U32 R25, RZ, RZ, R4 ;  /* 0x000000ffff197224 */ /* 0x001fe400078e0004 */
[----:B------:R-:W-:Y:S02]  /*23b70*/  IMAD.MOV.U32 R24, RZ, RZ, R5 ;  /* 0x000000ffff187224 */ /* 0x000fe400078e0005 */
[----:B------:R-:W2:Y:S02]  /*23b80*/  LDL.LU.64 R4, [R1+0x2448] ;  /* 0x0024480001047983 */ /* 0x000ea40000300a00 */
        /* <DEDUP_REMOVED lines=26> */
[----:B------:R0:W-:Y:S01]  /*23d30*/  STL.64 [R1+0x9c0], R4 ;  /* 0x0009c00401007387 */ /* 0x0001e20000100a00 */
[----:B------:R1:W-:Y:S03]  /*23d40*/  STL.64 [R1+0x9c8], R6 ;  /* 0x0009c80601007387 */ /* 0x0003e60000100a00 */
[----:B0-----:R-:W4:Y:S01]  /*23d50*/  LDL.LU R4, [R1+0xa00] ;  /* 0x000a000001047983 */ /* 0x001f220000300800 */
[----:B------:R-:W4:Y:S02]  /*23d60*/  LDL.LU R5, [R1+0xa04] ;  /* 0x000a040001057983 */ /* 0x000f240000300800 */
[----:B-1----:R-:W4:Y:S02]  /*23d70*/  LDL.LU R6, [R1+0xa08] ;  /* 0x000a080001067983 */ /* 0x002f240000300800 */
[----:B------:R-:W4:Y:S01]  /*23d80*/  LDL.LU R7, [R1+0xa0c] ;  /* 0x000a0c0001077983 */ /* 0x000f220000300800 */
[----:B---3--:R-:W-:Y:S01]  /*23d90*/  HMMA.16816.F32.BF16 R20, R16, R12, R20 ;  /* 0x0000000c1014723c */ /* 0x008fe20000041814 */
        /* <DEDUP_REMOVED lines=42> */
[----:B0-----:R-:W3:Y:S01]  /*24040*/  LDL.LU.64 R14, [R1+0x2368] ;  /* 0x00236800010e7983 */ /* 0x001ee20000300a00 */
[----:B------:R-:W2:Y:S02]  /*24050*/  LDL.LU.64 R12, [R1+0x2360] ;  /* 0x00236000010c7983 */ /* 0x000ea40000300a00 */
[C---:B--2---:R-:W-:Y:S11]  /*24060*/  HMMA.16816.F32.BF16 R20, R16.reuse, R12, R20 ;  /* 0x0000000c1014723c */ /* 0x044ff60000041814 */
[----:B------:R-:W-:Y:S11]  /*24070*/  @!UPT UIADD3 URZ, URZ, URZ, URZ ;  /* 0x0000003f3f3ff290 */ /* 0x000ff6000fffe03f */
[----:B------:R-:W-:Y:S01]  /*24080*/  @!UPT UIADD3 URZ, URZ, URZ, URZ ;  /* 0x0000003f3f3ff290 */ /* 0x000fe2000fffe03f */
[----:B------:R0:W-:Y:S01]  /*24090*/  STL.64 [R1+0xb10], R20 ;  /* 0x000b101401007387 */ /* 0x0001e20000100a00 */
[----:B------:R1:W-:Y:S03]  /*240a0*/  STL.64 [R1+0xb18], R22 ;  /* 0x000b181601007387 */ /* 0x0003e60000100a00 */
[----:B0-----:R-:W2:Y:S01]  /*240b0*/  LDL.LU R20, [R1+0x9e0] ;  /* 0x0009e00001147983 */ /* 0x001ea20000300800 */
[----:B------:R-:W2:Y:S02]  /*240c0*/  LDL.LU R21, [R1+0x9e4] ;  /* 0x0009e40001157983 */ /* 0x000ea40000300800 */
[----:B-1----:R-:W2:Y:S02]  /*240d0*/  LDL.LU R22, [R1+0x9e8] ;  /* 0x0009e80001167983 */ /* 0x002ea40000300800 */
[----:B------:R-:W2:Y:S01]  /*240e0*/  LDL.LU R23, [R1+0x9ec] ;  /* 0x0009ec0001177983 */ /* 0x000ea20000300800 */
[----:B---3--:R-:W-:Y:S01]  /*240f0*/  STL.64 [R1+0x2278], R14 ;  /* 0x0022780e01007387 */ /* 0x008fe20000100a00 */
[----:B------:R0:W-:Y:S03]  /*24100*/  STL.64 [R1+0x2270], R12 ;  /* 0x0022700c01007387 */ /* 0x0001e60000100a00 */
[----:B0-----:R-:W3:Y:S01]  /*24110*/  LDL.64 R12, [R1+0x90] ;  /* 0x00009000010c7983 */ /* 0x001ee20000100a00 */
[----:B----4-:R-:W-:Y:S03]  /*24120*/  HMMA.16816.F32.BF16 R4, R16, R8, R4 ;  /* 0x000000081004723c */ /* 0x010fe60000041804 */
[----:B---3--:R0:W-:Y:S02]  /*24130*/  STL.64 [R1+0x2310], R12 ;  /* 0x0023100c01007387 */ /* 0x0081e40000100a00 */
[----:B0-----:R-:W-:-:S02]  /*24140*/  IMAD.MOV.U32 R12, RZ, RZ, R25 ;  /* 0x000000ffff0c7224 */ /* 0x001fc400078e0019 */
[----:B------:R-:W-:-:S05]  /*24150*/  IMAD.MOV.U32 R13, RZ, RZ, R24 ;  /* 0x000000ffff0d7224 */ /* 0x000fca00078e0018 */
[----:B------:R0:W-:Y:S04]  /*24160*/  STL.64 [R1+0x2328], R12 ;  /* 0x0023280c01007387 */ /* 0x0001e80000100a00 */
        /* <DEDUP_REMOVED lines=12> */
[----:B------:R-:W-:Y:S03]  /*24230*/  STL.64 [R1+0xb08], R6 ;  /* 0x000b080601007387 */ /* 0x000fe60000100a00 */
[----:B0-----:R-:W2:Y:S01]  /*24240*/  LDL.LU.64 R4, [R1+0x2358] ;  /* 0x0023580001047983 */ /* 0x001ea20000300a00 */
[----:B------:R-:W-:Y:S02]  /*24250*/  STL [R1+0x2308], R11 ;  /* 0x0023080b01007387 */ /* 0x000fe40000100800 */
[----:B------:R0:W-:Y:S02]  /*24260*/  STL.64 [R1+0x2300], R8 ;  /* 0x0023000801007387 */ /* 0x0001e40000100a00 */
[----:B0-----:R-:W4:Y:S01]  /*24270*/  LDL.LU R8, [R1+0x3e0] ;  /* 0x0003e00001087983 */ /* 0x001f220000300800 */
[----:B------:R-:W4:Y:S02]  /*24280*/  LDL.LU R9, [R1+0x3e4] ;  /* 0x0003e40001097983 */ /* 0x000f240000300800 */
[----:B------:R-:W3:Y:S02]  /*24290*/  LDL.LU R10, [R1+0x3e8] ;  /* 0x0003e800010a7983 */ /* 0x000ee40000300800 */
[----:B------:R-:W3:Y:S01]  /*242a0*/  LDL.LU R11, [R1+0x3ec] ;  /* 0x0003ec00010b7983 */ /* 0x000ee20000300800 */
[----:B--2---:R-:W-:Y:S01]  /*242b0*/  HMMA.16816.F32.BF16 R16, R16, R4, R20 ;  /* 0x000000041010723c */ /* 0x004fe20000041814 */
[----:B---3--:R-:W-:Y:S01]  /*242c0*/  STL.64 [R1+0x2320], R10 ;  /* 0x0023200a01007387 */ /* 0x008fe20000100a00 */
[----:B----4-:R0:W-:Y:S03]  /*242d0*/  STL.64 [R1+0x2318], R8 ;  /* 0x0023180801007387 */ /* 0x0101e60000100a00 */
[----:B0-----:R-:W2:Y:S01]  /*242e0*/  LDL.LU R8, [R1+0x780] ;  /* 0x0007800001087983 */ /* 0x001ea20000300800 */
[----:B------:R-:W2:Y:S02]  /*242f0*/  LDL.LU R9, [R1+0x784] ;  /* 0x0007840001097983 */ /* 0x000ea40000300800 */
[----:B------:R-:W2:Y:S02]  /*24300*/  LDL.LU R10, [R1+0x788] ;  /* 0x00078800010a7983 */ /* 0x000ea40000300800 */
[----:B------:R-:W2:Y:S01]  /*24310*/  LDL.LU R11, [R1+0x78c] ;  /* 0x00078c00010b7983 */ /* 0x000ea20000300800 */
[----:B------:R-:W3:Y:S01]  /*24320*/  LDL.LU.64 R22, [R1+0x2350] ;  /* 0x0023500001167983 */ /* 0x000ee20000300a00 */
[----:B------:R-:W3:Y:S02]  /*24330*/  LDL.LU.64 R20, [R1+0x2348] ;  /* 0x0023480001147983 */ /* 0x000ee40000300a00 */
[----:B------:R-:W-:Y:S09]  /*24340*/  STL.64 [R1+0x22f8], R4 ;  /* 0x0022f80401007387 */ /* 0x000ff20000100a00 */
[----:B------:R-:W-:Y:S01]  /*24350*/  STL.64 [R1+0xaf0], R16 ;  /* 0x000af01001007387 */ /* 0x000fe20000100a00 */
[----:B------:R-:W-:Y:S02]  /*24360*/  STL.64 [R1+0xaf8], R18 ;  /* 0x000af81201007387 */ /* 0x000fe40000100a00 */
[----:B------:R-:W0:Y:S04]  /*24370*/  LDSM.16.MT88.4 R16, [R28+0x8180] ;  /* 0x008180001c10783b */ /* 0x000e280000004200 */
[----:B------:R-:W-:Y:S01]  /*24380*/  IMAD.MOV.U32 R25, RZ, RZ, R3 ;  /* 0x000000ffff197224 */ /* 0x000fe200078e0003 */
[----:B0-----:R0:W-:Y:S01]  /*24390*/  STL [R1+0x224c], R16 ;  /* 0x00224c1001007387 */ /* 0x0011e20000100800 */
[----:B------:R1:W-:Y:S02]  /*243a0*/  STL [R1+0x2248], R17 ;  /* 0x0022481101007387 */ /* 0x0003e40000100800 */
[----:B------:R4:W-:Y:S02]  /*243b0*/  STL [R1+0x2244], R18 ;  /* 0x0022441201007387 */ /* 0x0009e40000100800 */
[----:B------:R4:W-:Y:S01]  /*243c0*/  STL [R1+0x2240], R19 ;  /* 0x0022401301007387 */ /* 0x0009e20000100800 */
[----:B0-----:R-:W2:Y:S01]  /*243d0*/  LDL.LU R16, [R1+0x3c0] ;  /* 0x0003c00001107983 */ /* 0x001ea20000300800 */
[----:B-1----:R-:W2:Y:S02]  /*243e0*/  LDL.LU R17, [R1+0x3c4] ;  /* 0x0003c40001117983 */ /* 0x002ea40000300800 */
[----:B----4-:R-:W4:Y:S02]  /*243f0*/  LDL.LU R18, [R1+0x3c8] ;  /* 0x0003c80001127983 */ /* 0x010f240000300800 */
[----:B------:R-:W4:Y:S01]  /*24400*/  LDL.LU R19, [R1+0x3cc] ;  /* 0x0003cc0001137983 */ /* 0x000f220000300800 */
[C---:B---3--:R-:W-:Y:S01]  /*24410*/  HMMA.16816.F32.BF16 R24, R20.reuse, R24, R12 ;  /* 0x000000181418723c */ /* 0x048fe2000004180c */
[----:B------:R-:W3:Y:S01]  /*24420*/  LDL.LU.64 R14, [R1+0x2340] ;  /* 0x00234000010e7983 */ /* 0x000ee20000300a00 */
[----:B------:R-:W3:Y:S11]  /*24430*/  LDL.LU.64 R12, [R1+0x2338] ;  /* 0x00233800010c7983 */ /* 0x000ef60000300a00 */
[----:B------:R-:W-:Y:S10]  /*24440*/  @!UPT UIADD3 URZ, URZ, URZ, URZ ;  /* 0x0000003f3f3ff290 */ /* 0x000ff4000fffe03f */
[----:B------:R0:W-:Y:S01]  /*24450*/  STL.64 [R1+0xae0], R24 ;  /* 0x000ae01801007387 */ /* 0x0001e20000100a00 */
[----:B------:R-:W-:Y:S03]  /*24460*/  STL.64 [R1+0xae8], R26 ;  /* 0x000ae81a01007387 */ /* 0x000fe60000100a00 */
[----:B0-----:R-:W3:Y:S02]  /*24470*/  LDL.LU.64 R24, [R1+0x2330] ;  /* 0x0023300001187983 */ /* 0x001ee40000300a00 */
[C---:B---3--:R-:W-:Y:S11]  /*24480*/  HMMA.16816.F32.BF16 R12, R20.reuse, R24, R12 ;  /* 0x00000018140c723c */ /* 0x048ff6000004180c */
[----:B------:R-:W-:Y:S11]  /*24490*/  @!UPT UIADD3 URZ, URZ, URZ, URZ ;  /* 0x0000003f3f3ff290 */ /* 0x000ff6000fffe03f */
[----:B------:R-:W-:Y:S01]  /*244a0*/  @!UPT UIADD3 URZ, URZ, URZ, URZ ;  /* 0x0000003f3f3ff290 */ /* 0x000fe2000fffe03f */
[----:B------:R0:W-:Y:S01]  /*244b0*/  STL.64 [R1+0xad0], R12 ;  /* 0x000ad00c01007387 */ /* 0x0001e20000100a00 */
[----:B------:R-:W-:Y:S03]  /*244c0*/  STL.64 [R1+0xad8], R14 ;  /* 0x000ad80e01007387 */ /* 0x000fe60000100a00 */
[----:B0-----:R-:W2:Y:S01]  /*244d0*/  LDL.LU.64 R12, [R1+0x2328] ;  /* 0x00232800010c7983 */ /* 0x001ea20000300a00 */
[----:B------:R0:W-:Y:S03]  /*244e0*/  STL.64 [R1+0x2230], R24 ;  /* 0x0022301801007387 */ /* 0x0001e60000100a00 */
[----:B0-----:R-:W3:Y:S01]  /*244f0*/  LDL.64 R24, [R1+0x80] ;  /* 0x0000800001187983 */ /* 0x001ee20000100a00 */
[C---:B--2---:R-:W-:Y:S03]  /*24500*/  HMMA.16816.F32.BF16 R12, R20.reuse, R12, R8 ;  /* 0x0000000c140c723c */ /* 0x044fe60000041808 */
[----:B------:R-:W2:Y:S01]  /*24510*/  LDL.LU.64 R10, [R1+0x2320] ;  /* 0x00232000010a7983 */ /* 0x000ea20000300a00 */
[----:B------:R-:W2:Y:S11]  /*24520*/  LDL.LU.64 R8, [R1+0x2318] ;  /* 0x0023180001087983 */ /* 0x000eb60000300a00 */
[----:B------:R-:W-:Y:S08]  /*24530*/  @!UPT UIADD3 URZ, URZ, URZ, URZ ;  /* 0x0000003f3f3ff290 */ /* 0x000ff0000fffe03f */
[----:B------:R0:W-:Y:S01]  /*24540*/  STL.64 [R1+0xac0], R12 ;  /* 0x000ac00c01007387 */ /* 0x0001e20000100a00 */
[----:B------:R-:W-:Y:S03]  /*24550*/  STL.64 [R1+0xac8], R14 ;  /* 0x000ac80e01007387 */ /* 0x000fe60000100a00 */
[----:B0-----:R-:W2:Y:S01]  /*24560*/  LDL.LU.64 R12, [R1+0x2310] ;  /* 0x00231000010c7983 */ /* 0x001ea20000300a00 */
[----:B------:R-:W-:Y:S02]  /*24570*/  IMAD.MOV.U32 R4, RZ, RZ, R2 ;  /* 0x000000ffff047224 */ /* 0x000fe400078e0002 */
[----:B------:R-:W-:Y:S01]  /*24580*/  IMAD.MOV.U32 R5, RZ, RZ, R0 ;  /* 0x000000ffff057224 */ /* 0x000fe200078e0000 */
[C---:B--2---:R-:W-:Y:S01]  /*24590*/  HMMA.16816.F32.BF16 R8, R20.reuse, R12, R8 ;  /* 0x0000000c1408723c */ /* 0x044fe20000041808 */
[----:B------:R-:W-:Y:S02]  /*245a0*/  IMAD.MOV.U32 R2, RZ, RZ, R12 ;  /* 0x000000ffff027224 */ /* 0x000fe400078e000c */
[----:B------:R-:W-:Y:S11]  /*245b0*/  IMAD.MOV.U32 R0, RZ, RZ, R13 ;  /* 0x000000ffff007224 */ /* 0x000ff600078e000d */
[----:B------:R-:W-:Y:S09]  /*245c0*/  @!UPT UIADD3 URZ, URZ, URZ, URZ ;  /* 0x0000003f3f3ff290 */ /* 0x000ff2000fffe03f */
[----:B------:R-:W-:Y:S01]  /*245d0*/  STL.64 [R1+0xab0], R8 ;  /* 0x000ab00801007387 */ /* 0x000fe20000100a00 */
[----:B------:R0:W-:Y:S03]  /*245e0*/  STL.64 [R1+0xab8], R10 ;  /* 0x000ab80a01007387 */ /* 0x0001e60000100a00 */
[----:B0-----:R-:W2:Y:S01]  /*245f0*/  LDL.LU R11, [R1+0x2308] ;  /* 0x00230800010b7983 */ /* 0x001ea20000300800 */
[----:B------:R-:W2:Y:S02]  /*24600*/  LDL.LU.64 R8, [R1+0x2300] ;  /* 0x0023000001087983 */ /* 0x000ea40000300a00 */
[----:B------:R-:W2:Y:S02]  /*24610*/  LDL.64 R12, [R1] ;  /* 0x00000000010c7983 */ /* 0x000ea40000100a00 */
[----:B--2---:R0:W-:Y:S04]  /*24620*/  STL.64 [R1+0x2290], R12 ;  /* 0x0022900c01007387 */ /* 0x0041e80000100a00 */
[----:B0-----:R-:W2:Y:S01]  /*24630*/  LDL.LU R12, [R1+0x3d0] ;  /* 0x0003d000010c7983 */ /* 0x001ea20000300800 */
[----:B------:R-:W2:Y:S02]  /*24640*/  LDL.LU R13, [R1+0x3d4] ;  /* 0x0003d400010d7983 */ /* 0x000ea40000300800 */
[----:B------:R-:W2:Y:S02]  /*24650*/  LDL.LU R14, [R1+0x3d8] ;  /* 0x0003d800010e7983 */ /* 0x000ea40000300800 */
[----:B------:R-:W2:Y:S01]  /*24660*/  LDL.LU R15, [R1+0x3dc] ;  /* 0x0003dc00010f7983 */ /* 0x000ea20000300800 */
[----:B----4-:R-:W-:Y:S01]  /*24670*/  HMMA.16816.F32.BF16 R4, R20, R4, R16 ;  /* 0x000000041404723c */ /* 0x010fe20000041810 */
[----:B---3--:R-:W-:-:S02]  /*24680*/  IMAD.MOV.U32 R10, RZ, RZ, R24 ;  /* 0x000000ffff0a7224 */ /* 0x008fc400078e0018 */
[----:B------:R-:W-:-:S05]  /*24690*/  IMAD.MOV.U32 R3, RZ, RZ, R25 ;  /* 0x000000ffff037224 */ /* 0x000fca00078e0019 */
[----:B--2---:R-:W-:Y:S11]  /*246a0*/  HMMA.16816.F32.BF16 R12, R20, R24, R12 ;  /* 0x00000018140c723c */ /* 0x004ff6000004180c */
[----:B------:R-:W-:Y:S11]  /*246b0*/  @!UPT UIADD3 URZ, URZ, URZ, URZ ;  /* 0x0000003f3f3ff290 */ /* 0x000ff6000fffe03f */
[----:B------:R-:W-:Y:S01]  /*246c0*/  @!UPT UIADD3 URZ, URZ, URZ, URZ ;  /* 0x0000003f3f3ff290 */ /* 0x000fe2000fffe03f */
[----:B------:R-:W-:Y:S01]  /*246d0*/  STL.64 [R1+0xaa0], R12 ;  /* 0x000aa00c01007387 */ /* 0x000fe20000100a00 */
[----:B------:R-:W-:Y:S02]  /*246e0*/  STL.64 [R1+0xaa8], R14 ;  /* 0x000aa80e01007387 */ /* 0x000fe40000100a00 */
[----:B------:R-:W-:Y:S02]  /*246f0*/  STL [R1+0x22d0], R10 ;  /* 0x0022d00a01007387 */ /* 0x000fe40000100800 */
[----:B------:R-:W-:Y:S01]  /*24700*/  STL.64 [R1+0x22c8], R8 ;  /* 0x0022c80801007387 */ /* 0x000fe20000100a00 */
[----:B------:R-:W2:Y:S01]  /*24710*/  LDL.LU R16, [R1+0x330] ;  /* 0x0003300001107983 */ /* 0x000ea20000300800 */
[----:B------:R0:W-:Y:S02]  /*24720*/  STL.64 [R1+0xa90], R4 ;  /* 0x000a900401007387 */ /* 0x0001e40000100a00 */
[----:B------:R1:W-:Y:S02]  /*24730*/  STL.64 [R1+0xa98], R6 ;  /* 0x000a980601007387 */ /* 0x0003e40000100a00 */
[----:B------:R-:W2:Y:S01]  /*24740*/  LDL.LU R17, [R1+0x334] ;  /* 0x0003340001117983 */ /* 0x000ea20000300800 */
[----:B------:R-:W3:Y:S01]  /*24750*/  LDL.LU R18, [R1+0x338] ;  /* 0x0003380001127983 */ /* 0x000ee20000300800 */
[----:B------:R-:W3:Y:S03]  /*24760*/  LDL.LU R19, [R1+0x33c] ;  /* 0x00033c0001137983 */ /* 0x000ee60000300800 */
[----:B0-----:R-:W4:Y:S01]  /*24770*/  LDL.LU R4, [R1+0x3b0] ;  /* 0x0003b00001047983 */ /* 0x001f220000300800 */
[----:B------:R-:W4:Y:S02]  /*24780*/  LDL.LU R5, [R1+0x3b4] ;  /* 0x0003b40001057983 */ /* 0x000f240000300800 */
[----:B-1----:R-:W4:Y:S02]  /*24790*/  LDL.LU R6, [R1+0x3b8] ;  /* 0x0003b80001067983 */ /* 0x002f240000300800 */
[----:B------:R-:W4:Y:S01]  /*247a0*/  LDL.LU R7, [R1+0x3bc] ;  /* 0x0003bc0001077983 */ /* 0x000f220000300800 */
[----:B------:R-:W2:Y:S01]  /*247b0*/  LDL.LU R24, [R1+0x360] ;  /* 0x0003600001187983 */ /* 0x000ea20000300800 */
[----:B------:R-:W2:Y:S02]  /*247c0*/  LDL.LU R25, [R1+0x364] ;  /* 0x0003640001197983 */ /* 0x000ea40000300800 */
[----:B------:R-:W2:Y:S02]  /*247d0*/  LDL.LU R26, [R1+0x368] ;  /* 0x00036800011a7983 */ /* 0x000ea40000300800 */
[----:B------:R-:W2:Y:S02]  /*247e0*/  LDL.LU R27, [R1+0x36c] ;  /* 0x00036c00011b7983 */ /* 0x000ea40000300800 */
[----:B--2---:R-:W-:Y:S01]  /*247f0*/  STL.64 [R1+0x22e0], R26 ;  /* 0x0022e01a01007387 */ /* 0x004fe20000100a00 */
[----:B------:R0:W-:Y:S02]  /*24800*/  STL.64 [R1+0x22d8], R24 ;  /* 0x0022d81801007387 */ /* 0x0001e40000100a00 */
[----:B0-----:R-:W-:-:S02]  /*24810*/  IMAD.MOV.U32 R24, RZ, RZ, R29 ;  /* 0x000000ffff187224 */ /* 0x001fc400078e001d */
[----:B------:R-:W-:-:S05]  /*24820*/  IMAD.MOV.U32 R25, RZ, RZ, R11 ;  /* 0x000000ffff197224 */ /* 0x000fca00078e000b */
[----:B------:R0:W-:Y:S01]  /*24830*/  STL.64 [R1+0x22f0], R24 ;  /* 0x0022f01801007387 */ /* 0x0001e20000100a00 */
[----:B------:R-:W2:Y:S03]  /*24840*/  LDL.64 R8, [R1+0x40] ;  /* 0x0000400001087983 */ /* 0x000ea60000100a00 */
[----:B0-----:R-:W4:Y:S04]  /*24850*/  LDL.64 R24, [R1+0x60] ;  /* 0x0000600001187983 */ /* 0x001f280000100a00 */
[----:B--2---:R0:W-:Y:S04]  /*24860*/  STL.64 [R1+0x22e8], R8 ;  /* 0x0022e80801007387 */ /* 0x0041e80000100a00 */
[----:B0-----:R-:W2:Y:S01]  /*24870*/  LDL.LU R8, [R1+0x3a0] ;  /* 0x0003a00001087983 */ /* 0x001ea20000300800 */
[----:B------:R-:W2:Y:S02]  /*24880*/  LDL.LU R9, [R1+0x3a4] ;  /* 0x0003a40001097983 */ /* 0x000ea40000300800 */
[----:B------:R-:W2:Y:S02]  /*24890*/  LDL.LU R10, [R1+0x3a8] ;  /* 0x0003a800010a7983 */ /* 0x000ea40000300800 */
[----:B------:R-:W2:Y:S01]  /*248a0*/  LDL.LU R11, [R1+0x3ac] ;  /* 0x0003ac00010b7983 */ /* 0x000ea20000300800 */
[----:B---3--:R-:W-:Y:S01]  /*248b0*/  STL.64 [R1+0x22a0], R18 ;  /* 0x0022a01201007387 */ /* 0x008fe20000100a00 */
[----:B------:R0:W-:Y:S03]  /*248c0*/  STL.64 [R1+0x2298], R16 ;  /* 0x0022981001007387 */ /* 0x0001e60000100a00 */
[----:B0-----:R-:W3:Y:S04]  /*248d0*/  LDL.64 R16, [R1+0x20] ;  /* 0x0000200001107983 */ /* 0x001ee80000100a00 */
[----:B---3--:R0:W-:Y:S01]  /*248e0*/  STL.64 [R1+0x22b0], R16 ;  /* 0x0022b01001007387 */ /* 0x0081e20000100a00 */
[----:B------:R-:W3:Y:S03]  /*248f0*/  LDL.64 R12, [R1+0x10] ;  /* 0x00001000010c7983 */ /* 0x000ee60000100a00 */
[----:B0-----:R-:W2:Y:S01]  /*24900*/  LDL.64 R16, [R1+0x30] ;  /* 0x0000300001107983 */ /* 0x001ea20000100a00 */
[----:B----4-:R-:W-:Y:S03]  /*24910*/  HMMA.16816.F32.BF16 R4, R20, R24, R4 ;  /* 0x000000181404723c */ /* 0x010fe60000041804 */
[----:B---3--:R0:W-:Y:S04]  /*24920*/  STL.64 [R1+0x22a8], R12 ;  /* 0x0022a80c01007387 */ /* 0x0081e80000100a00 */
[----:B0-----:R-:W3:Y:S01]  /*24930*/  LDL.LU R12, [R1+0x340] ;  /* 0x00034000010c7983 */ /* 0x001ee20000300800 */
[----:B------:R-:W3:Y:S02]  /*24940*/  LDL.LU R13, [R1+0x344] ;  /* 0x00034400010d7983 */ /* 0x000ee40000300800 */
[----:B------:R-:W4:Y:S02]  /*24950*/  LDL.LU R14, [R1+0x348] ;  /* 0x00034800010e7983 */ /* 0x000f240000300800 */
[----:B------:R-:W4:Y:S02]  /*24960*/  LDL.LU R15, [R1+0x34c] ;  /* 0x00034c00010f7983 */ /* 0x000f240000300800 */
        /* <DEDUP_REMOVED lines=10> */
[----:B------:R-:W-:Y:S02]  /*24a10*/  IMAD.MOV.U32 R6, RZ, RZ, R25 ;  /* 0x000000ffff067224 */ /* 0x000fe400078e0019 */
[----:B------:R-:W2:Y:S03]  /*24a20*/  LDL.LU.64 R24, [R1+0x22f0] ;  /* 0x0022f00001187983 */ /* 0x000ea60000300a00 */
[----:B------:R-:W-:Y:S01]  /*24a30*/  STL.64 [R1+0x2258], R6 ;  /* 0x0022580601007387 */ /* 0x000fe20000100a00 */
[----:B----4-:R0:W-:Y:S04]  /*24a40*/  STL.64 [R1+0x2250], R4 ;  /* 0x0022500401007387 */ /* 0x0101e80000100a00 */
[----:B0-----:R-:W4:Y:S01]  /*24a50*/  LDL.LU R4, [R1+0x2f0] ;  /* 0x0002f00001047983 */ /* 0x001f220000300800 */
[----:B------:R-:W4:Y:S02]  /*24a60*/  LDL.LU R5, [R1+0x2f4] ;  /* 0x0002f40001057983 */ /* 0x000f240000300800 */
[----:B------:R-:W3:Y:S02]  /*24a70*/  LDL.LU R6, [R1+0x2f8] ;  /* 0x0002f80001067983 */ /* 0x000ee40000300800 */
[----:B------:R-:W3:Y:S01]  /*24a80*/  LDL.LU R7, [R1+0x2fc] ;  /* 0x0002fc0001077983 */ /* 0x000ee20000300800 */
[C---:B--2---:R-:W-:Y:S01]  /*24a90*/  HMMA.16816.F32.BF16 R24, R20.reuse, R24, R8 ;  /* 0x000000181418723c */ /* 0x044fe20000041808 */
[----:B---3--:R-:W-:Y:S01]  /*24aa0*/  STL.64 [R1+0x2268], R6 ;  /* 0x0022680601007387 */ /* 0x008fe20000100a00 */
[----:B----4-:R0:W-:Y:S03]  /*24ab0*/  STL.64 [R1+0x2260], R4 ;  /* 0x0022600401007387 */ /* 0x0101e60000100a00 */
        /* <DEDUP_REMOVED lines=9> */
[----:B------:R-:W2:Y:S01]  /*24b50*/  LDL.LU R7, [R1+0x32c] ;  /* 0x00032c0001077983 */ /* 0x000ea20000300800 */
[----:B------:R-:W3:Y:S01]  /*24b60*/  LDL.LU.64 R8, [R1+0x22e8] ;  /* 0x0022e80001087983 */ /* 0x000ee20000300a00 */
[----:B------:R-:W-:Y:S02]  /*24b70*/  STL.64 [R1+0xa70], R24 ;  /* 0x000a701801007387 */ /* 0x000fe40000100a00 */
[----:B------:R0:W-:Y:S02]  /*24b80*/  STL.64 [R1+0xa78], R26 ;  /* 0x000a781a01007387 */ /* 0x0001e40000100a00 */
[----:B0-----:R-:W3:Y:S01]  /*24b90*/  LDL.LU.64 R26, [R1+0x22e0] ;  /* 0x0022e000011a7983 */ /* 0x001ee20000300a00 */
[----:B------:R-:W3:Y:S01]  /*24ba0*/  LDL.LU.64 R24, [R1+0x22d8] ;  /* 0x0022d80001187983 */ /* 0x000ee20000300a00 */
[C---:B------:R-:W-:Y:S08]  /*24bb0*/  HMMA.16816.F32.BF16 R12, R20.reuse, R16, R12 ;  /* 0x00000010140c723c */ /* 0x040ff0000004180c */
[----:B---3--:R-:W-:Y:S01]  /*24bc0*/  HMMA.16816.F32.BF16 R24, R20, R8, R24 ;  /* 0x000000081418723c */ /* 0x008fe20000041818 */
[----:B------:R-:W-:Y:S11]  /*24bd0*/  IMAD.MOV.U32 R11, RZ, RZ, R9 ;  /* 0x000000ffff0b7224 */ /* 0x000ff600078e0009 */
[----:B------:R-:W-:Y:S11]  /*24be0*/  @!UPT UIADD3 URZ, URZ, URZ, URZ ;  /* 0x0000003f3f3ff290 */ /* 0x000ff6000fffe03f */
[----:B------:R0:W-:Y:S01]  /*24bf0*/  STL.64 [R1+0xa60], R24 ;  /* 0x000a601801007387 */ /* 0x0001e20000100a00 */
[----:B------:R1:W-:Y:S02]  /*24c00*/  STL.64 [R1+0xa68], R26 ;  /* 0x000a681a01007387 */ /* 0x0003e40000100a00 */
[----:B------:R-:W3:Y:S02]  /*24c10*/  LDL.LU R10, [R1+0x22d0] ;  /* 0x0022d000010a7983 */ /* 0x000ee40000300800 */
[----:B0-----:R-:W-:Y:S02]  /*24c20*/  IMAD.MOV.U32 R24, RZ, RZ, R8 ;  /* 0x000000ffff187224 */ /* 0x001fe400078e0008 */
[----:B------:R-:W4:Y:S01]  /*24c30*/  LDL.LU.64 R8, [R1+0x22c8] ;  /* 0x0022c80001087983 */ /* 0x000f220000300a00 */
[----:B------:R-:W-:Y:S02]  /*24c40*/  STL.64 [R1+0xa50], R12 ;  /* 0x000a500c01007387 */ /* 0x000fe40000100a00 */
[----:B------:R0:W-:Y:S02]  /*24c50*/  STL.64 [R1+0xa58], R14 ;  /* 0x000a580e01007387 */ /* 0x0001e40000100a00 */
[----:B-1----:R-:W-:-:S02]  /*24c60*/  IMAD.MOV.U32 R26, RZ, RZ, R16 ;  /* 0x000000ffff1a7224 */ /* 0x002fc400078e0010 */
[----:B------:R-:W-:Y:S01]  /*24c70*/  IMAD.MOV.U32 R25, RZ, RZ, R17 ;  /* 0x000000ffff197224 */ /* 0x000fe200078e0011 */
[----:B0-----:R-:W2:Y:S01]  /*24c80*/  LDL.LU.64 R14, [R1+0x22c0] ;  /* 0x0022c000010e7983 */ /* 0x001ea20000300a00 */
[----:B------:R-:W2:Y:S02]  /*24c90*/  LDL.LU.64 R12, [R1+0x22b8] ;  /* 0x0022b800010c7983 */ /* 0x000ea40000300a00 */
[----:B------:R-:W2:Y:S02]  /*24ca0*/  LDL.LU.64 R16, [R1+0x22b0] ;  /* 0x0022b00001107983 */ /* 0x000ea40000300a00 */
        /* <DEDUP_REMOVED lines=9> */
[C---:B--2---:R-:W-:Y:S11]  /*24d40*/  HMMA.16816.F32.BF16 R16, R20.reuse, R12, R16 ;  /* 0x0000000c1410723c */ /* 0x044ff60000041810 */
[----:B------:R-:W-:Y:S11]  /*24d50*/  @!UPT UIADD3 URZ, URZ, URZ, URZ ;  /* 0x0000003f3f3ff290 */ /* 0x000ff6000fffe03f */
[----:B------:R-:W-:Y:S01]  /*24d60*/  @!UPT UIADD3 URZ, URZ, URZ, URZ ;  /* 0x0000003f3f3ff290 */ /* 0x000fe2000fffe03f */
[----:B------:R-:W-:Y:S01]  /*24d70*/  STL.64 [R1+0xa30], R16 ;  /* 0x000a301001007387 */ /* 0x000fe20000100a00 */
[----:B------:R0:W-:Y:S02]  /*24d80*/  STL.64 [R1+0xa38], R18 ;  /* 0x000a381201007387 */ /* 0x0001e40000100a00 */
[----:B0-----:R-:W-:Y:S02]  /*24d90*/  IMAD.MOV.U32 R18, RZ, RZ, R12 ;  /* 0x000000ffff127224 */ /* 0x001fe400078e000c */
        /* <DEDUP_REMOVED lines=12> */
[C---:B--2---:R-:W-:Y:S11]  /*24e60*/  HMMA.16816.F32.BF16 R4, R20.reuse, R12, R4 ;  /* 0x0000000c1404723c */ /* 0x044ff60000041804 */
[----:B------:R-:W-:Y:S11]  /*24e70*/  @!UPT UIADD3 URZ, URZ, URZ, URZ ;  /* 0x0000003f3f3ff290 */ /* 0x000ff6000fffe03f */
[----:B------:R-:W-:Y:S01]  /*24e80*/  @!UPT UIADD3 URZ, URZ, URZ, URZ ;  /* 0x0000003f3f3ff290 */ /* 0x000fe2000fffe03f */
[----:B------:R-:W-:Y:S01]  /*24e90*/  STL.64 [R1+0xa10], R4 ;  /* 0x000a100401007387 */ /* 0x000fe20000100a00 */
[----:B------:R0:W-:Y:S03]  /*24ea0*/  STL.64 [R1+0xa18], R6 ;  /* 0x000a180601007387 */ /* 0x0001e60000100a00 */
[----:B0-----:R-:W4:Y:S01]  /*24eb0*/  LDL.LU.64 R6, [R1+0x2268] ;  /* 0x0022680001067983 */ /* 0x001f220000300a00 */
[----:B------:R-:W4:Y:S02]  /*24ec0*/  LDL.LU.64 R4, [R1+0x2260] ;  /* 0x0022600001047983 */ /* 0x000f240000300a00 */
[----:B------:R-:W-:Y:S02]  /*24ed0*/  STL.64 [R1+0x2138], R14 ;  /* 0x0021380e01007387 */ /* 0x000fe40000100a00 */
[----:B------:R0:W-:Y:S02]  /*24ee0*/  STL.64 [R1+0x2130], R12 ;  /* 0x0021300c01007387 */ /* 0x0001e40000100a00 */
[----:B0-----:R-:W2:Y:S01]  /*24ef0*/  LDL.LU R12, [R1+0x100] ;  /* 0x00010000010c7983 */ /* 0x001ea20000300800 */
[----:B------:R-:W2:Y:S02]  /*24f00*/  LDL.LU R13, [R1+0x104] ;  /* 0x00010400010d7983 */ /* 0x000ea40000300800 */
[----:B------:R-:W2:Y:S02]  /*24f10*/  LDL.LU R14, [R1+0x108] ;  /* 0x00010800010e7983 */ /* 0x000ea40000300800 */
[----:B------:R-:W2:Y:S01]  /*24f20*/  LDL.LU R15, [R1+0x10c] ;  /* 0x00010c00010f7983 */ /* 0x000ea20000300800 */
[C---:B----4-:R-:W-:Y:S11]  /*24f30*/  HMMA.16816.F32.BF16 R4, R20.reuse, R8, R4 ;  /* 0x000000081404723c */ /* 0x050ff60000041804 */
[----:B------:R-:W-:Y:S11]  /*24f40*/  @!UPT UIADD3 URZ, URZ, URZ, URZ ;  /* 0x0000003f3f3ff290 */ /* 0x000ff6000fffe03f */
[----:B------:R-:W-:Y:S01]  /*24f50*/  @!UPT UIADD3 URZ, URZ, URZ, URZ ;  /* 0x0000003f3f3ff290 */ /* 0x000fe2000fffe03f */
[----:B------:R-:W-:Y:S01]  /*24f60*/  STL.64 [R1+0xa00], R4 ;  /* 0x000a000401007387 */ /* 0x000fe20000100a00 */
[----:B------:R0:W-:Y:S03]  /*24f70*/  STL.64 [R1+0xa08], R6 ;  /* 0x000a080601007387 */ /* 0x0001e60000100a00 */
[----:B0-----:R-:W4:Y:S01]  /*24f80*/  LDL.LU.64 R6, [R1+0x2258] ;  /* 0x0022580001067983 */ /* 0x001f220000300a00 */
[----:B------:R-:W2:Y:S02]  /*24f90*/  LDL.LU.64 R4, [R1+0x2250] ;  /* 0x0022500001047983 */ /* 0x000ea40000300a00 */
[----:B------:R-:W-:Y:S01]  /*24fa0*/  STL.64 [R1+0x2238], R8 ;  /* 0x0022380801007387 */ /* 0x000fe20000100a00 */
[----:B--2---:R-:W-:Y:S01]  /*24fb0*/  HMMA.16816.F32.BF16 R20, R20, R4, R12 ;  /* 0x000000041414723c */ /* 0x004fe2000004180c */
[----:B------:R-:W-:Y:S11]  /*24fc0*/  STL.64 [R1+0x21b0], R4 ;  /* 0x0021b00401007387 */ /* 0x000ff60000100a00 */
[----:B------:R-:W-:Y:S11]  /*24fd0*/  @!UPT UIADD3 URZ, URZ, URZ, URZ ;  /* 0x0000003f3f3ff290 */ /* 0x000ff6000fffe03f */
[----:B------:R-:W-:Y:S01]  /*24fe0*/  STL.64 [R1+0x9e0], R20 ;  /* 0x0009e01401007387 */ /* 0x000fe20000100a00 */
[----:B------:R-:W-:Y:S02]  /*24ff0*/  STL.64 [R1+0x9e8], R22 ;  /* 0x0009e81601007387 */ /* 0x000fe40000100a00 */
[----:B------:R-:W0:Y:S04]  /*25000*/  LDSM.16.MT88.4 R20, [R28+0x8200] ;  /* 0x008200001c14783b */ /* 0x000e280000004200 */
[----:B------:R-:W-:Y:S02]  /*25010*/  IMAD.MOV.U32 R12, RZ, RZ, R16 ;  /* 0x000000ffff0c7224 */ /* 0x000fe400078e0010 */
[----:B------:R-:W-:Y:S01]  /*25020*/  IMAD.MOV.U32 R13, RZ, RZ, R17 ;  /* 0x000000ffff0d7224 */ /* 0x000fe200078e0011 */
[----:B------:R-:W2:Y:S01]  /*25030*/  LDL.LU R16, [R1+0x224c] ;  /* 0x00224c0001107983 */ /* 0x000ea20000300800 */
[----:B------:R-:W2:Y:S03]  /*25040*/  LDL.LU R17, [R1+0x2248] ;  /* 0x0022480001117983 */ /* 0x000ea60000300800 */
[----:B------:R-:W-:Y:S04]  /*25050*/  STL.64 [R1+0x2150], R12 ;  /* 0x0021500c01007387 */ /* 0x000fe80000100a00 */
[----:B0-----:R-:W-:Y:S01]  /*25060*/  STL.64 [R1+0x2118], R22 ;  /* 0x0021181601007387 */ /* 0x001fe20000100a00 */
        /* <DEDUP_REMOVED lines=20> */
[----:B------:R-:W-:Y:S01]  /*251b0*/  IMAD.MOV.U32 R13, RZ, RZ, R25 ;  /* 0x000000ffff0d7224 */ /* 0x000fe200078e0019 */
[----:B--2---:R-:W-:Y:S01]  /*251c0*/  STL.64 [R1+0x2160], R22 ;  /* 0x0021601601007387 */ /* 0x004fe20000100a00 */
[----:B------:R0:W-:Y:S03]  /*251d0*/  STL.64 [R1+0x2158], R20 ;  /* 0x0021581401007387 */ /* 0x0001e60000100a00 */
[----:B0-----:R-:W2:Y:S01]  /*251e0*/  LDL.LU R20, [R1+0x230] ;  /* 0x0002300001147983 */ /* 0x001ea20000300800 */
[----:B------:R-:W2:Y:S02]  /*251f0*/  LDL.LU R21, [R1+0x234] ;  /* 0x0002340001157983 */ /* 0x000ea40000300800 */
[----:B------:R-:W2:Y:S02]  /*25200*/  LDL.LU R22, [R1+0x238] ;  /* 0x0002380001167983 */ /* 0x000ea40000300800 */
[----:B------:R-:W2:Y:S01]  /*25210*/  LDL.LU R23, [R1+0x23c] ;  /* 0x00023c0001177983 */ /* 0x000ea20000300800 */
[----:B------:R0:W-:Y:S02]  /*25220*/  STL.64 [R1+0x2198], R12 ;  /* 0x0021980c01007387 */ /* 0x0001e40000100a00 */
[----:B0-----:R-:W-:-:S02]  /*25230*/  IMAD.MOV.U32 R12, RZ, RZ, R24 ;  /* 0x000000ffff0c7224 */ /* 0x001fc400078e0018 */
[----:B------:R-:W-:-:S05]  /*25240*/  IMAD.MOV.U32 R13, RZ, RZ, R11 ;  /* 0x000000ffff0d7224 */ /* 0x000fca00078e000b */
[----:B------:R0:W-:Y:S04]  /*25250*/  STL.64 [R1+0x21b8], R12 ;  /* 0x0021b80c01007387 */ /* 0x0001e80000100a00 */
[----:B0-----:R-:W2:Y:S01]  /*25260*/  LDL.LU R12, [R1+0x270] ;  /* 0x00027000010c7983 */ /* 0x001ea20000300800 */
[----:B------:R-:W2:Y:S02]  /*25270*/  LDL.LU R13, [R1+0x274] ;  /* 0x00027400010d7983 */ /* 0x000ea40000300800 */
[----:B------:R-:W2:Y:S02]  /*25280*/  LDL.LU R14, [R1+0x278] ;  /* 0x00027800010e7983 */ /* 0x000ea40000300800 */
[----:B------:R-:W2:Y:S02]  /*25290*/  LDL.LU R15, [R1+0x27c] ;  /* 0x00027c00010f7983 */ /* 0x000ea40000300800 */
[----:B--2---:R-:W-:Y:S01]  /*252a0*/  STL.64 [R1+0x21c8], R14 ;  /* 0x0021c80e01007387 */ /* 0x004fe20000100a00 */
[----:B------:R4:W-:Y:S02]  /*252b0*/  STL.64 [R1+0x21c0], R12 ;  /* 0x0021c00c01007387 */ /* 0x0009e40000100a00 */
[----:B----4-:R-:W-:-:S02]  /*252c0*/  IMAD.MOV.U32 R12, RZ, RZ, R7 ;  /* 0x000000ffff0c7224 */ /* 0x010fc400078e0007 */
[----:B------:R-:W-:-:S05]  /*252d0*/  IMAD.MOV.U32 R13, RZ, RZ, R6 ;  /* 0x000000ffff0d7224 */ /* 0x000fca00078e0006 */
[----:B------:R0:W-:Y:S04]  /*252e0*/  STL.64 [R1+0x21d8], R12 ;  /* 0x0021d80c01007387 */ /* 0x0001e80000100a00 */
[----:B0-----:R-:W2:Y:S04]  /*252f0*/  LDL.64 R12, [R1+0x70] ;  /* 0x00007000010c7983 */ /* 0x001ea80000100a00 */
[----:B--2---:R-:W-:Y:S01]  /*25300*/  STL.64 [R1+0x21f0], R12 ;  /* 0x0021f00c01007387 */ /* 0x004fe20000100a00 */
[----:B------:R-:W2:Y:S03]  /*25310*/  LDL.64 R4, [R1+0x50] ;  /* 0x0000500001047983 */ /* 0x000ea60000100a00 */
[----:B--2---:R0:W-:Y:S04]  /*25320*/  STL.64 [R1+0x21d0], R4 ;  /* 0x0021d00401007387 */ /* 0x0041e80000100a00 */
[----:B0-----:R-:W2:Y:S01]  /*25330*/  LDL.LU R4, [R1+0x280] ;  /* 0x0002800001047983 */ /* 0x001ea20000300800 */
[----:B------:R-:W2:Y:S02]  /*25340*/  LDL.LU R5, [R1+0x284] ;  /* 0x0002840001057983 */ /* 0x000ea40000300800 */
[----:B------:R-:W4:Y:S02]  /*25350*/  LDL.LU R6, [R1+0x288] ;  /* 0x0002880001067983 */ /* 0x000f240000300800 */
[----:B------:R-:W4:Y:S02]  /*25360*/  LDL.LU R7, [R1+0x28c] ;  /* 0x00028c0001077983 */ /* 0x000f240000300800 */
[----:B---3--:R-:W-:-:S02]  /*25370*/  IMAD.MOV.U32 R12, RZ, RZ, R10 ;  /* 0x000000ffff0c7224 */ /* 0x008fc400078e000a */
[----:B------:R-:W-:-:S05]  /*25380*/  IMAD.MOV.U32 R13, RZ, RZ, R3 ;  /* 0x000000ffff0d7224 */ /* 0x000fca00078e0003 */
[----:B------:R0:W-:Y:S02]  /*25390*/  STL.64 [R1+0x2208], R12 ;  /* 0x0022080c01007387 */ /* 0x0001e40000100a00 */
[----:B0-----:R-:W-:Y:S02]  /*253a0*/  IMAD.MOV.U32 R12, RZ, RZ, R2 ;  /* 0x000000ffff0c7224 */ /* 0x001fe400078e0002 */
[----:B------:R-:W-:Y:S01]  /*253b0*/  IMAD.MOV.U32 R13, RZ, RZ, R0 ;  /* 0x000000ffff0d7224 */ /* 0x000fe200078e0000 */
[----:B----4-:R-:W-:Y:S01]  /*253c0*/  STL.64 [R1+0x21e8], R6 ;  /* 0x0021e80601007387 */ /* 0x010fe20000100a00 */
[----:B--2---:R0:W-:Y:S03]  /*253d0*/  STL.64 [R1+0x21e0], R4 ;  /* 0x0021e00401007387 */ /* 0x0041e60000100a00 */
[----:B0-----:R-:W2:Y:S01]  /*253e0*/  LDL.LU R4, [R1+0x290] ;  /* 0x0002900001047983 */ /* 0x001ea20000300800 */
[----:B------:R-:W2:Y:S02]  /*253f0*/  LDL.LU R5, [R1+0x294] ;  /* 0x0002940001057983 */ /* 0x000ea40000300800 */
[----:B------:R-:W3:Y:S02]  /*25400*/  LDL.LU R6, [R1+0x298] ;  /* 0x0002980001067983 */ /* 0x000ee40000300800 */
[----:B------:R-:W3:Y:S01]  /*25410*/  LDL.LU R7, [R1+0x29c] ;  /* 0x00029c0001077983 */ /* 0x000ee20000300800 */
[----:B------:R0:W-:Y:S04]  /*25420*/  STL.64 [R1+0x2220], R12 ;  /* 0x0022200c01007387 */ /* 0x0001e80000100a00 */
[----:B0-----:R-:W4:Y:S04]  /*25430*/  LDL.64 R12, [R1+0xa0] ;  /* 0x0000a000010c7983 */ /* 0x001f280000100a00 */
[----:B----4-:R0:W-:Y:S04]  /*25440*/  STL.64 [R1+0x2228], R12 ;  /* 0x0022280c01007387 */ /* 0x0101e80000100a00 */
[----:B0-----:R-:W4:Y:S01]  /*25450*/  LDL.LU R12, [R1+0x2d0] ;  /* 0x0002d000010c7983 */ /* 0x001f220000300800 */
[----:B------:R-:W4:Y:S02]  /*25460*/  LDL.LU R13, [R1+0x2d4] ;  /* 0x0002d400010d7983 */ /* 0x000f240000300800 */
[----:B------:R-:W4:Y:S02]  /*25470*/  LDL.LU R14, [R1+0x2d8] ;  /* 0x0002d800010e7983 */ /* 0x000f240000300800 */
[----:B------:R-:W4:Y:S01]  /*25480*/  LDL.LU R15, [R1+0x2dc] ;  /* 0x0002dc00010f7983 */ /* 0x000f220000300800 */
[----:B------:R-:W4:Y:S01]  /*25490*/  LDL.LU R8, [R1+0x2e0] ;  /* 0x0002e00001087983 */ /* 0x000f220000300800 */
[----:B------:R-:W4:Y:S02]  /*254a0*/  LDL.LU R9, [R1+0x2e4] ;  /* 0x0002e40001097983 */ /* 0x000f240000300800 */
[----:B------:R-:W4:Y:S02]  /*254b0*/  LDL.LU R10, [R1+0x2e8] ;  /* 0x0002e800010a7983 */ /* 0x000f240000300800 */
[----:B------:R-:W4:Y:S01]  /*254c0*/  LDL.LU R11, [R1+0x2ec] ;  /* 0x0002ec00010b7983 */ /* 0x000f220000300800 */
[----:B------:R-:W4:Y:S01]  /*254d0*/  LDL.64 R24, [R1+0xc0] ;  /* 0x0000c00001187983 */ /* 0x000f220000100a00 */
[----:B---3--:R-:W-:Y:S02]  /*254e0*/  STL.64 [R1+0x2200], R6 ;  /* 0x0022000601007387 */ /* 0x008fe40000100a00 */
[----:B--2---:R0:W-:Y:S02]  /*254f0*/  STL.64 [R1+0x21f8], R4 ;  /* 0x0021f80401007387 */ /* 0x0041e40000100a00 */
        /* <DEDUP_REMOVED lines=15> */
[----:B------:R-:W2:Y:S01]  /*255f0*/  LDL.LU R23, [R1+0x24c] ;  /* 0x00024c0001177983 */ /* 0x000ea20000300800 */
[----:B----4-:R-:W-:Y:S01]  /*25600*/  HMMA.16816.F32.BF16 R8, R16, R24, R8 ;  /* 0x000000181008723c */ /* 0x010fe20000041808 */
[----:B--2---:R-:W-:Y:S01]  /*25610*/  STL.64 [R1+0x2190], R22 ;  /* 0x0021901601007387 */ /* 0x004fe20000100a00 */
[----:B---3--:R0:W-:Y:S03]  /*25620*/  STL.64 [R1+0x2188], R20 ;  /* 0x0021881401007387 */ /* 0x0081e60000100a00 */
[----:B0-----:R-:W2:Y:S01]  /*25630*/  LDL.LU R20, [R1+0x250] ;  /* 0x0002500001147983 */ /* 0x001ea20000300800 */
[----:B------:R-:W2:Y:S02]  /*25640*/  LDL.LU R21, [R1+0x254] ;  /* 0x0002540001157983 */ /* 0x000ea40000300800 */
[----:B------:R-:W3:Y:S02]  /*25650*/  LDL.LU R22, [R1+0x258] ;  /* 0x0002580001167983 */ /* 0x000ee40000300800 */
[----:B------:R-:W3:Y:S02]  /*25660*/  LDL.LU R23, [R1+0x25c] ;  /* 0x00025c0001177983 */ /* 0x000ee40000300800 */
[----:B------:R-:W-:Y:S01]  /*25670*/  IMAD.MOV.U32 R3, RZ, RZ, R25 ;  /* 0x000000ffff037224 */ /* 0x000fe200078e0019 */
[----:B---3--:R-:W-:Y:S01]  /*25680*/  STL.64 [R1+0x21a8], R22 ;  /* 0x0021a81601007387 */ /* 0x008fe20000100a00 */
[----:B--2---:R0:W-:Y:S03]  /*25690*/  STL.64 [R1+0x21a0], R20 ;  /* 0x0021a01401007387 */ /* 0x0041e60000100a00 */
[----:B0-----:R-:W2:Y:S01]  /*256a0*/  LDL.LU R20, [R1+0x260] ;  /* 0x0002600001147983 */ /* 0x001ea20000300800 */
[----:B------:R-:W2:Y:S02]  /*256b0*/  LDL.LU R21, [R1+0x264] ;  /* 0x0002640001157983 */ /* 0x000ea40000300800 */
[----:B------:R-:W2:Y:S02]  /*256c0*/  LDL.LU R22, [R1+0x268] ;  /* 0x0002680001167983 */ /* 0x000ea40000300800 */
[----:B------:R-:W2:Y:S01]  /*256d0*/  LDL.LU R23, [R1+0x26c] ;  /* 0x00026c0001177983 */ /* 0x000ea20000300800 */
[----:B------:R0:W-:Y:S01]  /*256e0*/  STL.64 [R1+0x9d0], R8 ;  /* 0x0009d00801007387 */ /* 0x0001e20000100a00 */
[----:B------:R1:W-:Y:S03]  /*256f0*/  STL.64 [R1+0x9d8], R10 ;  /* 0x0009d80a01007387 */ /* 0x0003e60000100a00 */
[----:B0-----:R-:W3:Y:S01]  /*25700*/  LDL.LU.64 R8, [R1+0x2238] ;  /* 0x0022380001087983 */ /* 0x001ee20000300a00 */
[----:B-1----:R-:W-:-:S02]  /*25710*/  IMAD.MOV.U32 R10, RZ, RZ, R24 ;  /* 0x000000ffff0a7224 */ /* 0x002fc400078e0018 */
[----:B------:R-:W4:Y:S02]  /*25720*/  LDL.LU.64 R24, [R1+0x2230] ;  /* 0x0022300001187983 */ /* 0x000f240000300a00 */
[C---:B----4-:R-:W-:Y:S11]  /*25730*/  HMMA.16816.F32.BF16 R12, R16.reuse, R24, R12 ;  /* 0x00000018100c723c */ /* 0x050ff6000004180c */
[----:B------:R-:W-:Y:S11]  /*25740*/  @!UPT UIADD3 URZ, URZ, URZ, URZ ;  /* 0x0000003f3f3ff290 */ /* 0x000ff6000fffe03f */
[----:B------:R-:W-:Y:S01]  /*25750*/  @!UPT UIADD3 URZ, URZ, URZ, URZ ;  /* 0x0000003f3f3ff290 */ /* 0x000fe2000fffe03f */
[----:B------:R0:W-:Y:S01]  /*25760*/  STL.64 [R1+0x9b0], R12 ;  /* 0x0009b00c01007387 */ /* 0x0001e20000100a00 */
[----:B------:R-:W-:Y:S03]  /*25770*/  STL.64 [R1+0x9b8], R14 ;  /* 0x0009b80e01007387 */ /* 0x000fe60000100a00 */
[----:B0-----:R-:W4:Y:S01]  /*25780*/  LDL.LU.64 R12, [R1+0x2228] ;  /* 0x00222800010c7983 */ /* 0x001f220000300a00 */
[----:B------:R0:W-:Y:S03]  /*25790*/  STL.64 [R1+0x20f8], R24 ;  /* 0x0020f81801007387 */ /* 0x0001e60000100a00 */
[----:B0-----:R-:W4:Y:S01]  /*257a0*/  LDL.LU R24, [R1+0x2c0] ;  /* 0x0002c00001187983 */ /* 0x001f220000300800 */
[----:B------:R-:W4:Y:S02]  /*257b0*/  LDL.LU R25, [R1+0x2c4] ;  /* 0x0002c40001197983 */ /* 0x000f240000300800 */
[----:B------:R-:W4:Y:S02]  /*257c0*/  LDL.LU R26, [R1+0x2c8] ;  /* 0x0002c800011a7983 */ /* 0x000f240000300800 */
[----:B------:R-:W4:Y:S02]  /*257d0*/  LDL.LU R27, [R1+0x2cc] ;  /* 0x0002cc00011b7983 */ /* 0x000f240000300800 */
[C---:B----4-:R-:W-:Y:S01]  /*257e0*/  HMMA.16816.F32.BF16 R24, R16.reuse, R12, R24 ;  /* 0x0000000c1018723c */ /* 0x050fe20000041818 */
[----:B------:R-:W-:Y:S11]  /*257f0*/  IMAD.MOV.U32 R11, RZ, RZ, R13 ;  /* 0x000000ffff0b7224 */ /* 0x000ff600078e000d */
[----:B------:R-:W-:Y:S11]  /*25800*/  @!UPT UIADD3 URZ, URZ, URZ, URZ ;  /* 0x0000003f3f3ff290 */ /* 0x000ff6000fffe03f */
[----:B------:R0:W-:Y:S01]  /*25810*/  STL.64 [R1+0x850], R24 ;  /* 0x0008501801007387 */ /* 0x0001e20000100a00 */
[----:B------:R-:W-:Y:S02]  /*25820*/  STL.64 [R1+0x858], R26 ;  /* 0x0008581a01007387 */ /* 0x000fe40000100a00 */
[----:B0-----:R-:W-:Y:S02]  /*25830*/  IMAD.MOV.U32 R24, RZ, RZ, R12 ;  /* 0x000000ffff187224 */ /* 0x001fe400078e000c */
[----:B------:R-:W4:Y:S02]  /*25840*/  LDL.LU.64 R12, [R1+0x2220] ;  /* 0x00222000010c7983 */ /* 0x000f240000300a00 */
[C---:B----4-:R-:W-:Y:S02]  /*25850*/  HMMA.16816.F32.BF16 R12, R16.reuse, R12, R4 ;  /* 0x0000000c100c723c */ /* 0x050fe40000041804 */
[----:B------:R-:W4:Y:S01]  /*25860*/  LDL.LU.64 R6, [R1+0x2218] ;  /* 0x0022180001067983 */ /* 0x000f220000300a00 */
[----:B------:R-:W4:Y:S11]  /*25870*/  LDL.LU.64 R4, [R1+0x2210] ;  /* 0x0022100001047983 */ /* 0x000f360000300a00 */
[----:B------:R-:W-:Y:S09]  /*25880*/  @!UPT UIADD3 URZ, URZ, URZ, URZ ;  /* 0x0000003f3f3ff290 */ /* 0x000ff2000fffe03f */
[----:B------:R0:W-:Y:S01]  /*25890*/  STL.64 [R1+0x7e0], R12 ;  /* 0x0007e00c01007387 */ /* 0x0001e20000100a00 */
[----:B------:R4:W-:Y:S03]  /*258a0*/  STL.64 [R1+0x7e8], R14 ;  /* 0x0007e80e01007387 */ /* 0x0009e60000100a00 */
[----:B0-----:R-:W4:Y:S02]  /*258b0*/  LDL.LU.64 R12, [R1+0x2208] ;  /* 0x00220800010c7983 */ /* 0x001f240000300a00 */
[C---:B----4-:R-:W-:Y:S02]  /*258c0*/  HMMA.16816.F32.BF16 R12, R16.reuse, R12, R4 ;  /* 0x0000000c100c723c */ /* 0x050fe40000041804 */
[----:B------:R-:W4:Y:S01]  /*258d0*/  LDL.LU.64 R6, [R1+0x2200] ;  /* 0x0022000001067983 */ /* 0x000f220000300a00 */
[----:B------:R-:W4:Y:S11]  /*258e0*/  LDL.LU.64 R4, [R1+0x21f8] ;  /* 0x0021f80001047983 */ /* 0x000f360000300a00 */
[----:B------:R-:W-:Y:S09]  /*258f0*/  @!UPT UIADD3 URZ, URZ, URZ, URZ ;  /* 0x0000003f3f3ff290 */ /* 0x000ff2000fffe03f */
[----:B------:R0:W-:Y:S01]  /*25900*/  STL.64 [R1+0x7a0], R12 ;  /* 0x0007a00c01007387 */ /* 0x0001e20000100a00 */
[----:B------:R-:W-:Y:S03]  /*25910*/  STL.64 [R1+0x7a8], R14 ;  /* 0x0007a80e01007387 */ /* 0x000fe60000100a00 */
[----:B0-----:R-:W4:Y:S02]  /*25920*/  LDL.LU.64 R12, [R1+0x21f0] ;  /* 0x0021f000010c7983 */ /* 0x001f240000300a00 */
[C---:B----4-:R-:W-:Y:S01]  /*25930*/  HMMA.16816.F32.BF16 R4, R16.reuse, R12, R4 ;  /* 0x0000000c1004723c */ /* 0x050fe20000041804 */
[----:B------:R-:W-:Y:S02]  /*25940*/  IMAD.MOV.U32 R2, RZ, RZ, R12 ;  /* 0x000000ffff027224 */ /* 0x000fe400078e000c */
[----:B------:R-:W-:Y:S11]  /*25950*/  IMAD.MOV.U32 R0, RZ, RZ, R13 ;  /* 0x000000ffff007224 */ /* 0x000ff600078e000d */
[----:B------:R-:W-:Y:S09]  /*25960*/  @!UPT UIADD3 URZ, URZ, URZ, URZ ;  /* 0x0000003f3f3ff290 */ /* 0x000ff2000fffe03f */
[----:B------:R-:W-:Y:S01]  /*25970*/  STL.64 [R1+0x780], R4 ;  /* 0x0007800401007387 */ /* 0x000fe20000100a00 */
[----:B------:R0:W-:Y:S03]  /*25980*/  STL.64 [R1+0x788], R6 ;  /* 0x0007880601007387 */ /* 0x0001e60000100a00 */
[----:B0-----:R-:W4:Y:S01]  /*25990*/  LDL.LU.64 R6, [R1+0x21e8] ;  /* 0x0021e80001067983 */ /* 0x001f220000300a00 */
[----:B------:R-:W4:Y:S02]  /*259a0*/  LDL.LU.64 R4, [R1+0x21e0] ;  /* 0x0021e00001047983 */ /* 0x000f240000300a00 */
[----:B------:R-:W4:Y:S02]  /*259b0*/  LDL.LU.64 R12, [R1+0x21d8] ;  /* 0x0021d800010c7983 */ /* 0x000f240000300a00 */
[C---:B----4-:R-:W-:Y:S01]  /*259c0*/  HMMA.16816.F32.BF16 R12, R16.reuse, R12, R4 ;  /* 0x0000000c100c723c */ /* 0x050fe20000041804 */
[----:B------:R-:W4:Y:S11]  /*259d0*/  LDL.LU.64 R4, [R1+0x21d0] ;  /* 0x0021d00001047983 */ /* 0x000f360000300a00 */
[----:B------:R-:W-:Y:S11]  /*259e0*/  @!UPT UIADD3 URZ, URZ, URZ, URZ ;  /* 0x0000003f3f3ff290 */ /* 0x000ff6000fffe03f */
[----:B------:R-:W-:Y:S01]  /*259f0*/  STL.64 [R1+0x750], R12 ;  /* 0x0007500c01007387 */ /* 0x000fe20000100a00 */
[----:B------:R0:W-:Y:S03]  /*25a00*/  STL.64 [R1+0x758], R14 ;  /* 0x0007580e01007387 */ /* 0x0001e60000100a00 */
[----:B0-----:R-:W4:Y:S01]  /*25a10*/  LDL.LU.64 R14, [R1+0x21c8] ;  /* 0x0021c800010e7983 */ /* 0x001f220000300a00 */
[----:B------:R-:W4:Y:S02]  /*25a20*/  LDL.LU.64 R12, [R1+0x21c0] ;  /* 0x0021c000010c7983 */ /* 0x000f240000300a00 */
[C---:B----4-:R-:W-:Y:S01]  /*25a30*/  HMMA.16816.F32.BF16 R12, R16.reuse, R4, R12 ;  /* 0x00000004100c723c */ /* 0x050fe2000004180c */
[----:B------:R-:W-:Y:S02]  /*25a40*/  IMAD.MOV.U32 R29, RZ, RZ, R4 ;  /* 0x000000ffff1d7224 */ /* 0x000fe400078e0004 */
[----:B------:R-:W-:Y:S11]  /*25a50*/  IMAD.MOV.U32 R7, RZ, RZ, R5 ;  /* 0x000000ffff077224 */ /* 0x000ff600078e0005 */
[----:B------:R-:W-:Y:S09]  /*25a60*/  @!UPT UIADD3 URZ, URZ, URZ, URZ ;  /* 0x0000003f3f3ff290 */ /* 0x000ff2000fffe03f */
[----:B------:R0:W-:Y:S01]  /*25a70*/  STL.64 [R1+0x610], R12 ;  /* 0x0006100c01007387 */ /* 0x0001e20000100a00 */
[----:B------:R2:W-:Y:S03]  /*25a80*/  STL.64 [R1+0x618], R14 ;  /* 0x0006180e01007387 */ /* 0x0005e60000100a00 */
[----:B0-----:R-:W2:Y:S01]  /*25a90*/  LDL.LU.64 R12, [R1+0x21b8] ;  /* 0x0021b800010c7983 */ /* 0x001ea20000300a00 */
[----:B------:R-:W4:Y:S02]  /*25aa0*/  LDL.LU.64 R4, [R1+0x21b0] ;  /* 0x0021b00001047983 */ /* 0x000f240000300a00 */
[----:B------:R-:W-:Y:S01]  /*25ab0*/  STL [R1+0x2128], R7 ;  /* 0x0021280701007387 */ /* 0x000fe20000100800 */
[C---:B--2---:R-:W-:Y:S01]  /*25ac0*/  HMMA.16816.F32.BF16 R12, R16.reuse, R12, R20 ;  /* 0x0000000c100c723c */ /* 0x044fe20000041814 */
[----:B----4-:R0:W-:Y:S04]  /*25ad0*/  STL.64 [R1+0x2120], R4 ;  /* 0x0021200401007387 */ /* 0x0101e80000100a00 */
[----:B0-----:R-:W3:Y:S01]  /*25ae0*/  LDL.LU R4, [R1+0x200] ;  /* 0x0002000001047983 */ /* 0x001ee20000300800 */
[----:B------:R-:W3:Y:S02]  /*25af0*/  LDL.LU R5, [R1+0x204] ;  /* 0x0002040001057983 */ /* 0x000ee40000300800 */
[----:B------:R-:W3:Y:S02]  /*25b00*/  LDL.LU R6, [R1+0x208] ;  /* 0x0002080001067983 */ /* 0x000ee40000300800 */
[----:B------:R-:W3:Y:S01]  /*25b10*/  LDL.LU R7, [R1+0x20c] ;  /* 0x00020c0001077983 */ /* 0x000ee20000300800 */
[----:B------:R-:W2:Y:S01]  /*25b20*/  LDL.LU.64 R22, [R1+0x21a8] ;  /* 0x0021a80001167983 */ /* 0x000ea20000300a00 */
[----:B------:R-:W2:Y:S11]  /*25b30*/  LDL.LU.64 R20, [R1+0x21a0] ;  /* 0x0021a00001147983 */ /* 0x000eb60000300a00 */
        /* <DEDUP_REMOVED lines=30> */
[----:B0-----:R-:W4:Y:S01]  /*25d20*/  LDL.LU.64 R14, [R1+0x2138] ;  /* 0x00213800010e7983 */ /* 0x001f220000300a00 */
        /* <DEDUP_REMOVED lines=10> */
[----:B----4-:R-:W-:Y:S01]  /*25dd0*/  STL.64 [R1+0x2048], R14 ;  /* 0x0020480e01007387 */ /* 0x010fe20000100a00 */
[----:B------:R0:W-:Y:S03]  /*25de0*/  STL.64 [R1+0x2040], R12 ;  /* 0x0020400c01007387 */ /* 0x0001e60000100a00 */
[----:B0-----:R-:W4:Y:S01]  /*25df0*/  LDL.64 R12, [R1+0x90] ;  /* 0x00009000010c7983 */ /* 0x001f220000100a00 */
[----:B---3--:R-:W-:Y:S03]  /*25e00*/  HMMA.16816.F32.BF16 R4, R16, R8, R4 ;  /* 0x000000081004723c */ /* 0x008fe60000041804 */
[----:B----4-:R0:W-:Y:S02]  /*25e10*/  STL.64 [R1+0x20d8], R12 ;  /* 0x0020d80c01007387 */ /* 0x0101e40000100a00 */
        /* <DEDUP_REMOVED lines=14> */
[----:B------:R-:W-:Y:S01]  /*25f00*/  STL.64 [R1+0x560], R4 ;  /* 0x0005600401007387 */ /* 0x000fe20000100a00 */
[----:B------:R0:W-:Y:S03]  /*25f10*/  STL.64 [R1+0x568], R6 ;  /* 0x0005680601007387 */ /* 0x0001e60000100a00 */
[----:B0-----:R-:W4:Y:S01]  /*25f20*/  LDL.LU R7, [R1+0x2128] ;  /* 0x0021280001077983 */ /* 0x001f220000300800 */
[----:B------:R-:W2:Y:S02]  /*25f30*/  LDL.LU.64 R4, [R1+0x2120] ;  /* 0x0021200001047983 */ /* 0x000ea40000300a00 */
[----:B------:R0:W-:Y:S02]  /*25f40*/  STL.64 [R1+0x20a0], R8 ;  /* 0x0020a00801007387 */ /* 0x0001e40000100a00 */
[----:B0-----:R-:W-:-:S02]  /*25f50*/  IMAD.MOV.U32 R8, RZ, RZ, R2 ;  /* 0x000000ffff087224 */ /* 0x001fc400078e0002 */
[----:B------:R-:W-:-:S05]  /*25f60*/  IMAD.MOV.U32 R9, RZ, RZ, R0 ;  /* 0x000000ffff097224 */ /* 0x000fca00078e0000 */
[----:B------:R0:W-:Y:S04]  /*25f70*/  STL.64 [R1+0x20d0], R8 ;  /* 0x0020d00801007387 */ /* 0x0001e80000100a00 */
[----:B0-----:R-:W3:Y:S01]  /*25f80*/  LDL.LU R8, [R1+0x1c0] ;  /* 0x0001c00001087983 */ /* 0x001ee20000300800 */
[----:B------:R-:W3:Y:S02]  /*25f90*/  LDL.LU R9, [R1+0x1c4] ;  /* 0x0001c40001097983 */ /* 0x000ee40000300800 */
[----:B------:R-:W3:Y:S02]  /*25fa0*/  LDL.LU R10, [R1+0x1c8] ;  /* 0x0001c800010a7983 */ /* 0x000ee40000300800 */
[----:B------:R-:W3:Y:S01]  /*25fb0*/  LDL.LU R11, [R1+0x1cc] ;  /* 0x0001cc00010b7983 */ /* 0x000ee20000300800 */
[----:B--2---:R-:W-:Y:S01]  /*25fc0*/  HMMA.16816.F32.BF16 R16, R16, R4, R20 ;  /* 0x000000041010723c */ /* 0x004fe20000041814 */
[----:B---3--:R-:W-:Y:S01]  /*25fd0*/  STL.64 [R1+0x20e8], R10 ;  /* 0x0020e80a01007387 */ /* 0x008fe20000100a00 */
[----:B------:R0:W-:Y:S03]  /*25fe0*/  STL.64 [R1+0x20e0], R8 ;  /* 0x0020e00801007387 */ /* 0x0001e60000100a00 */
[----:B0-----:R-:W2:Y:S01]  /*25ff0*/  LDL.LU R8, [R1+0x1d0] ;  /* 0x0001d00001087983 */ /* 0x001ea20000300800 */
[----:B------:R-:W2:Y:S02]  /*26000*/  LDL.LU R9, [R1+0x1d4] ;  /* 0x0001d40001097983 */ /* 0x000ea40000300800 */
[----:B------:R-:W2:Y:S02]  /*26010*/  LDL.LU R10, [R1+0x1d8] ;  /* 0x0001d800010a7983 */ /* 0x000ea40000300800 */
[----:B------:R-:W2:Y:S01]  /*26020*/  LDL.LU R11, [R1+0x1dc] ;  /* 0x0001dc00010b7983 */ /* 0x000ea20000300800 */
[----:B------:R-:W3:Y:S01]  /*26030*/  LDL.LU.64 R22, [R1+0x2118] ;  /* 0x0021180001167983 */ /* 0x000ee20000300a00 */
[----:B------:R-:W3:Y:S11]  /*26040*/  LDL.LU.64 R20, [R1+0x2110] ;  /* 0x0021100001147983 */ /* 0x000ef60000300a00 */
[----:B------:R-:W-:Y:S02]  /*26050*/  STL.64 [R1+0x510], R16 ;  /* 0x0005101001007387 */ /* 0x000fe40000100a00 */
[----:B------:R-:W-:Y:S02]  /*26060*/  STL.64 [R1+0x518], R18 ;  /* 0x0005181201007387 */ /* 0x000fe40000100a00 */
[----:B------:R-:W0:Y:S01]  /*26070*/  LDSM.16.MT88.4 R16, [R28+0x8280] ;  /* 0x008280001c10783b */ /* 0x000e220000004200 */
[----:B------:R-:W-:-:S03]  /*26080*/  IMAD.MOV.U32 R25, RZ, RZ, R3 ;  /* 0x000000ffff197224 */ /* 0x000fc600078e0003 */
        /* <DEDUP_REMOVED lines=36> */
[----:B0-----:R-:W4:Y:S01]  /*262d0*/  LDL.LU.64 R8, [R1+0x20d0] ;  /* 0x0020d00001087983 */ /* 0x001f220000300a00 */
[----:B------:R-:W2:Y:S03]  /*262e0*/  LDL.64 R12, [R1] ;  /* 0x00000000010c7983 */ /* 0x000ea60000100a00 */
        /* <DEDUP_REMOVED lines=8> */
[C---:B--2---:R-:W-:Y:S11]  /*26370*/  HMMA.16816.F32.BF16 R12, R20.reuse, R24, R12 ;  /* 0x00000018140c723c */ /* 0x044ff6000004180c */
[----:B------:R-:W-:Y:S11]  /*26380*/  @!UPT UIADD3 URZ, URZ, URZ, URZ ;  /* 0x0000003f3f3ff290 */ /* 0x000ff6000fffe03f */
[----:B------:R-:W-:Y:S01]  /*26390*/  @!UPT UIADD3 URZ, URZ, URZ, URZ ;  /* 0x0000003f3f3ff290 */ /* 0x000fe2000fffe03f */
[----:B------:R-:W-:Y:S01]  /*263a0*/  STL.64 [R1+0x480], R12 ;  /* 0x0004800c01007387 */ /* 0x000fe20000100a00 */
[----:B------:R-:W-:Y:S02]  /*263b0*/  STL.64 [R1+0x488], R14 ;  /* 0x0004880e01007387 */ /* 0x000fe40000100a00 */
[----:B------:R-:W-:Y:S02]  /*263c0*/  STL [R1+0x20c8], R6 ;  /* 0x0020c80601007387 */ /* 0x000fe40000100800 */
[----:B------:R0:W-:Y:S01]  /*263d0*/  STL.64 [R1+0x20c0], R4 ;  /* 0x0020c00401007387 */ /* 0x0001e20000100a00 */
[----:B------:R-:W2:Y:S01]  /*263e0*/  LDL.LU R16, [R1+0x140] ;  /* 0x0001400001107983 */ /* 0x000ea20000300800 */
[----:B------:R1:W-:Y:S02]  /*263f0*/  STL.64 [R1+0x470], R8 ;  /* 0x0004700801007387 */ /* 0x0003e40000100a00 */
[----:B------:R3:W-:Y:S02]  /*26400*/  STL.64 [R1+0x478], R10 ;  /* 0x0004780a01007387 */ /* 0x0007e40000100a00 */
[----:B------:R-:W2:Y:S01]  /*26410*/  LDL.LU R17, [R1+0x144] ;  /* 0x0001440001117983 */ /* 0x000ea20000300800 */
[----:B------:R-:W4:Y:S01]  /*26420*/  LDL.LU R18, [R1+0x148] ;  /* 0x0001480001127983 */ /* 0x000f220000300800 */
[----:B------:R-:W4:Y:S02]  /*26430*/  LDL.LU R19, [R1+0x14c] ;  /* 0x00014c0001137983 */ /* 0x000f240000300800 */
[----:B------:R-:W2:Y:S02]  /*26440*/  LDL.LU R24, [R1+0x190] ;  /* 0x0001900001187983 */ /* 0x000ea40000300800 */
[----:B------:R-:W2:Y:S01]  /*26450*/  LDL.LU R25, [R1+0x194] ;  /* 0x0001940001197983 */ /* 0x000ea20000300800 */
[----:B------:R-:W2:Y:S01]  /*26460*/  LDL.LU R26, [R1+0x198] ;  /* 0x00019800011a7983 */ /* 0x000ea20000300800 */
[----:B------:R-:W2:Y:S02]  /*26470*/  LDL.LU R27, [R1+0x19c] ;  /* 0x00019c00011b7983 */ /* 0x000ea40000300800 */
[----:B0-----:R-:W2:Y:S01]  /*26480*/  LDL.64 R4, [R1+0x60] ;  /* 0x0000600001047983 */ /* 0x001ea20000100a00 */
[----:B-1----:R-:W2:Y:S01]  /*26490*/  LDL.LU R8, [R1+0x170] ;  /* 0x0001700001087983 */ /* 0x002ea20000300800 */
[----:B------:R-:W2:Y:S02]  /*264a0*/  LDL.LU R9, [R1+0x174] ;  /* 0x0001740001097983 */ /* 0x000ea40000300800 */
[----:B---3--:R-:W3:Y:S02]  /*264b0*/  LDL.LU R10, [R1+0x178] ;  /* 0x00017800010a7983 */ /* 0x008ee40000300800 */
[----:B------:R-:W3:Y:S02]  /*264c0*/  LDL.LU R11, [R1+0x17c] ;  /* 0x00017c00010b7983 */ /* 0x000ee40000300800 */
[----:B---3--:R-:W-:Y:S01]  /*264d0*/  STL.64 [R1+0x20b0], R10 ;  /* 0x0020b00a01007387 */ /* 0x008fe20000100a00 */
[----:B--2---:R-:W-:Y:S02]  /*264e0*/  STL.64 [R1+0x20a8], R8 ;  /* 0x0020a80801007387 */ /* 0x004fe40000100a00 */
[----:B----4-:R-:W-:Y:S02]  /*264f0*/  STL.64 [R1+0x2070], R18 ;  /* 0x0020701201007387 */ /* 0x010fe40000100a00 */
[----:B------:R0:W-:Y:S02]  /*26500*/  STL.64 [R1+0x2068], R16 ;  /* 0x0020681001007387 */ /* 0x0001e40000100a00 */
[----:B0-----:R-:W2:Y:S04]  /*26510*/  LDL.64 R16, [R1+0x20] ;  /* 0x0000200001107983 */ /* 0x001ea80000100a00 */
[----:B--2---:R0:W-:Y:S04]  /*26520*/  STL.64 [R1+0x2080], R16 ;  /* 0x0020801001007387 */ /* 0x0041e80000100a00 */
[----:B0-----:R-:W2:Y:S04]  /*26530*/  LDL.64 R16, [R1+0x30] ;  /* 0x0000300001107983 */ /* 0x001ea80000100a00 */
[----:B--2---:R0:W-:Y:S04]  /*26540*/  STL.64 [R1+0x2098], R16 ;  /* 0x0020981001007387 */ /* 0x0041e80000100a00 */
[----:B0-----:R-:W2:Y:S04]  /*26550*/  LDL.64 R16, [R1+0x40] ;  /* 0x0000400001107983 */ /* 0x001ea80000100a00 */
[----:B--2---:R0:W-:Y:S04]  /*26560*/  STL.64 [R1+0x20b8], R16 ;  /* 0x0020b81001007387 */ /* 0x0041e80000100a00 */
[----:B0-----:R-:W2:Y:S01]  /*26570*/  LDL.LU R16, [R1+0x180] ;  /* 0x0001800001107983 */ /* 0x001ea20000300800 */
[----:B------:R-:W2:Y:S02]  /*26580*/  LDL.LU R17, [R1+0x184] ;  /* 0x0001840001117983 */ /* 0x000ea40000300800 */
[----:B------:R-:W2:Y:S02]  /*26590*/  LDL.LU R18, [R1+0x188] ;  /* 0x0001880001127983 */ /* 0x000ea40000300800 */
[----:B------:R-:W2:Y:S01]  /*265a0*/  LDL.LU R19, [R1+0x18c] ;  /* 0x00018c0001137983 */ /* 0x000ea20000300800 */
[----:B------:R-:W3:Y:S01]  /*265b0*/  LDL.64 R12, [R1+0x10] ;  /* 0x00001000010c7983 */ /* 0x000ee20000100a00 */
[----:B------:R-:W-:Y:S03]  /*265c0*/  HMMA.16816.F32.BF16 R24, R20, R4, R24 ;  /* 0x000000041418723c */ /* 0x000fe60000041818 */
[----:B---3--:R0:W-:Y:S04]  /*265d0*/  STL.64 [R1+0x2078], R12 ;  /* 0x0020780c01007387 */ /* 0x0081e80000100a00 */
[----:B0-----:R-:W3:Y:S01]  /*265e0*/  LDL.LU R12, [R1+0x150] ;  /* 0x00015000010c7983 */ /* 0x001ee20000300800 */
[----:B------:R-:W3:Y:S02]  /*265f0*/  LDL.LU R13, [R1+0x154] ;  /* 0x00015400010d7983 */ /* 0x000ee40000300800 */
[----:B------:R-:W4:Y:S02]  /*26600*/  LDL.LU R14, [R1+0x158] ;  /* 0x00015800010e7983 */ /* 0x000f240000300800 */
[----:B------:R-:W4:Y:S02]  /*26610*/  LDL.LU R15, [R1+0x15c] ;  /* 0x00015c00010f7983 */ /* 0x000f240000300800 */
[----:B------:R-:W-:-:S02]  /*26620*/  IMAD.MOV.U32 R9, RZ, RZ, R7 ;  /* 0x000000ffff097224 */ /* 0x000fc400078e0007 */
        /* <DEDUP_REMOVED lines=8> */
[----:B------:R-:W-:Y:S02]  /*266b0*/  STL.64 [R1+0x468], R26 ;  /* 0x0004681a01007387 */ /* 0x000fe40000100a00 */
[----:B------:R-:W4:Y:S02]  /*266c0*/  LDL.LU R6, [R1+0x20c8] ;  /* 0x0020c80001067983 */ /* 0x000f240000300800 */
[----:B0-----:R-:W-:-:S02]  /*266d0*/  IMAD.MOV.U32 R24, RZ, RZ, R4 ;  /* 0x000000ffff187224 */ /* 0x001fc400078e0004 */
[----:B------:R-:W2:Y:S04]  /*266e0*/  LDL.LU.64 R4, [R1+0x20c0] ;  /* 0x0020c00001047983 */ /* 0x000ea80000300a00 */
[----:B----4-:R-:W-:Y:S04]  /*266f0*/  STL.64 [R1+0x2028], R6 ;  /* 0x0020280601007387 */ /* 0x010fe80000100a00 */
[----:B--2---:R0:W-:Y:S04]  /*26700*/  STL.64 [R1+0x2020], R4 ;  /* 0x0020200401007387 */ /* 0x0041e80000100a00 */
[----:B0-----:R-:W2:Y:S01]  /*26710*/  LDL.LU R4, [R1+0x110] ;  /* 0x0001100001047983 */ /* 0x001ea20000300800 */
[----:B------:R-:W2:Y:S02]  /*26720*/  LDL.LU R5, [R1+0x114] ;  /* 0x0001140001057983 */ /* 0x000ea40000300800 */
[----:B------:R-:W4:Y:S02]  /*26730*/  LDL.LU R6, [R1+0x118] ;  /* 0x0001180001067983 */ /* 0x000f240000300800 */
[----:B------:R-:W4:Y:S02]  /*26740*/  LDL.LU R7, [R1+0x11c] ;  /* 0x00011c0001077983 */ /* 0x000f240000300800 */
[----:B------:R-:W-:-:S07]  /*26750*/  IMAD.MOV.U32 R8, RZ, RZ, R29 ;  /* 0x000000ffff087224 */ /* 0x000fce00078e001d */
[C---:B------:R-:W-:Y:S01]  /*26760*/  HMMA.16816.F32.BF16 R8, R20.reuse, R8, R16 ;  /* 0x000000081408723c */ /* 0x040fe20000041810 */
[----:B----4-:R-:W-:Y:S01]  /*26770*/  STL.64 [R1+0x2038], R6 ;  /* 0x0020380601007387 */ /* 0x010fe20000100a00 */
[----:B--2---:R0:W-:Y:S03]  /*26780*/  STL.64 [R1+0x2030], R4 ;  /* 0x0020300401007387 */ /* 0x0041e60000100a00 */
        /* <DEDUP_REMOVED lines=10> */
[----:B------:R-:W4:Y:S01]  /*26830*/  LDL.LU.64 R16, [R1+0x20b8] ;  /* 0x0020b80001107983 */ /* 0x000f220000300a00 */
[----:B------:R-:W-:Y:S02]  /*26840*/  STL.64 [R1+0x450], R8 ;  /* 0x0004500801007387 */ /* 0x000fe40000100a00 */
[----:B------:R0:W-:Y:S02]  /*26850*/  STL.64 [R1+0x458], R10 ;  /* 0x0004580a01007387 */ /* 0x0001e40000100a00 */
        /* <DEDUP_REMOVED lines=8> */
[----:B-1----:R-:W-:Y:S02]  /*268e0*/  IMAD.MOV.U32 R11, RZ, RZ, R16 ;  /* 0x000000ffff0b7224 */ /* 0x002fe400078e0010 */
[----:B------:R-:W-:Y:S02]  /*268f0*/  IMAD.MOV.U32 R10, RZ, RZ, R17 ;  /* 0x000000ffff0a7224 */ /* 0x000fe400078e0011 */
        /* <DEDUP_REMOVED lines=14> */
[----:B------:R0:W-:Y:S01]  /*269e0*/  STL.64 [R1+0x420], R12 ;  /* 0x0004200c01007387 */ /* 0x0001e20000100a00 */
[----:B------:R-:W-:Y:S03]  /*269f0*/  STL.64 [R1+0x428], R14 ;  /* 0x0004280e01007387 */ /* 0x000fe60000100a00 */
[----:B0-----:R-:W3:Y:S01]  /*26a00*/  LDL.LU.64 R12, [R1+0x2078] ;  /* 0x00207800010c7983 */ /* 0x001ee20000300a00 */
[----:B------:R-:W3:Y:S02]  /*26a10*/  LDL.LU.64 R18, [R1+0x2070] ;  /* 0x0020700001127983 */ /* 0x000ee40000300a00 */
[----:B------:R-:W3:Y:S02]  /*26a20*/  LDL.LU.64 R16, [R1+0x2068] ;  /* 0x0020680001107983 */ /* 0x000ee40000300a00 */
[C---:B---3--:R-:W-:Y:S11]  /*26a30*/  HMMA.16816.F32.BF16 R16, R20.reuse, R12, R16 ;  /* 0x0000000c1410723c */ /* 0x048ff60000041810 */
        /* <DEDUP_REMOVED lines=15> */
[----:B------:R-:W3:Y:S02]  /*26b30*/  LDL.LU.64 R14, [R1+0x2048] ;  /* 0x00204800010e7983 */ /* 0x000ee40000300a00 */
        /* <DEDUP_REMOVED lines=8> */
[----:B---3--:R-:W-:Y:S02]  /*26bc0*/  STL.64 [R1+0x1ef0], R14 ;  /* 0x001ef00e01007387 */ /* 0x008fe40000100a00 */
        /* <DEDUP_REMOVED lines=10> */
[----:B0-----:R-:W3:Y:S01]  /*26c70*/  LDL.LU.64 R6, [R1+0x2028] ;  /* 0x0020280001067983 */ /* 0x001ee20000300a00 */
        /* <DEDUP_REMOVED lines=12> */
[----:B------:R1:W-:Y:S02]  /*26d40*/  STL.64 [R1+0x1f08], R12 ;  /* 0x001f080c01007387 */ /* 0x0003e40000100a00 */
[----:B-1----:R-:W-:-:S02]  /*26d50*/  IMAD.MOV.U32 R12, RZ, RZ, R18 ;  /* 0x000000ffff0c7224 */ /* 0x002fc400078e0012 */
[----:B------:R-:W-:Y:S01]  /*26d60*/  IMAD.MOV.U32 R13, RZ, RZ, R19 ;  /* 0x000000ffff0d7224 */ /* 0x000fe200078e0013 */
[----:B------:R-:W2:Y:S01]  /*26d70*/  LDL.LU R18, [R1+0x2014] ;  /* 0x0020140001127983 */ /* 0x000ea20000300800 */
[----:B------:R-:W2:Y:S03]  /*26d80*/  LDL.LU R19, [R1+0x2010] ;  /* 0x0020100001137983 */ /* 0x000ea60000300800 */
[----:B------:R-:W-:Y:S04]  /*26d90*/  STL.64 [R1+0x1f20], R12 ;  /* 0x001f200c01007387 */ /* 0x000fe80000100a00 */
[----:B0-----:R-:W-:Y:S01]  /*26da0*/  STL.64 [R1+0x1ee0], R22 ;  /* 0x001ee01601007387 */ /* 0x001fe20000100a00 */
[----:B------:R0:W-:Y:S03]  /*26db0*/  STL.64 [R1+0x1ed8], R20 ;  /* 0x001ed81401007387 */ /* 0x0001e60000100a00 */
[----:B0-----:R-:W4:Y:S01]  /*26dc0*/  LDL.LU R20, [R1+0x990] ;  /* 0x0009900001147983 */ /* 0x001f220000300800 */
[----:B------:R-:W4:Y:S02]  /*26dd0*/  LDL.LU R21, [R1+0x994] ;  /* 0x0009940001157983 */ /* 0x000f240000300800 */
[----:B------:R-:W2:Y:S02]  /*26de0*/  LDL.LU R22, [R1+0x998] ;  /* 0x0009980001167983 */ /* 0x000ea40000300800 */
[----:B------:R-:W2:Y:S02]  /*26df0*/  LDL.LU R23, [R1+0x99c] ;  /* 0x00099c0001177983 */ /* 0x000ea40000300800 */
[----:B------:R-:W-:-:S02]  /*26e00*/  IMAD.MOV.U32 R12, RZ, RZ, R29 ;  /* 0x000000ffff0c7224 */ /* 0x000fc400078e001d */
[----:B------:R-:W-:-:S05]  /*26e10*/  IMAD.MOV.U32 R13, RZ, RZ, R27 ;  /* 0x000000ffff0d7224 */ /* 0x000fca00078e001b */
        /* <DEDUP_REMOVED lines=16> */
[----:B------:R-:W4:Y:S02]  /*26f20*/  LDL.LU R22, [R1+0x558] ;  /* 0x0005580001167983 */ /* 0x000f240000300800 */
        /* <DEDUP_REMOVED lines=8> */
[----:B---3--:R-:W-:-:S05]  /*26fb0*/  IMAD.MOV.U32 R9, RZ, RZ, R7 ;  /* 0x000000ffff097224 */ /* 0x008fca00078e0007 */
[----:B------:R-:W-:Y:S01]  /*26fc0*/  STL.64 [R1+0x1f90], R8 ;  /* 0x001f900801007387 */ /* 0x000fe20000100a00 */
[----:B------:R0:W-:Y:S03]  /*26fd0*/  STL.64 [R1+0x1f68], R12 ;  /* 0x001f680c01007387 */ /* 0x0001e60000100a00 */
[----:B0-----:R-:W2:Y:S04]  /*26fe0*/  LDL.64 R12, [R1+0x50] ;  /* 0x00005000010c7983 */ /* 0x001ea80000100a00 */
[----:B--2---:R0:W-:Y:S04]  /*26ff0*/  STL.64 [R1+0x1f88], R12 ;  /* 0x001f880c01007387 */ /* 0x0041e80000100a00 */
        /* <DEDUP_REMOVED lines=11> */
[----:B--2---:R0:W-:Y:S02]  /*270b0*/  STL.64 [R1+0x1fa8], R12 ;  /* 0x001fa80c01007387 */ /* 0x0041e40000100a00 */
[----:B0-----:R-:W-:-:S02]  /*270c0*/  IMAD.MOV.U32 R12, RZ, RZ, R6 ;  /* 0x000000ffff0c7224 */ /* 0x001fc400078e0006 */
[----:B------:R-:W-:-:S05]  /*270d0*/  IMAD.MOV.U32 R13, RZ, RZ, R3 ;  /* 0x000000ffff0d7224 */ /* 0x000fca00078e0003 */
[----:B------:R0:W-:Y:S02]  /*270e0*/  STL.64 [R1+0x1fc0], R12 ;  /* 0x001fc00c01007387 */ /* 0x0001e40000100a00 */
[----:B0-----:R-:W-:Y:S02]  /*270f0*/  IMAD.MOV.U32 R12, RZ, RZ, R2 ;  /* 0x000000ffff0c7224 */ /* 0x001fe400078e0002 */
[----:B------:R-:W-:-:S05]  /*27100*/  IMAD.MOV.U32 R13, RZ, RZ, R0 ;  /* 0x000000ffff0d7224 */ /* 0x000fca00078e0000 */
[----:B------:R-:W-:Y:S01]  /*27110*/  STL.64 [R1+0x1fd8], R12 ;  /* 0x001fd80c01007387 */ /* 0x000fe20000100a00 */
[----:B------:R-:W2:Y:S03]  /*27120*/  LDL.64 R8, [R1+0x70] ;  /* 0x0000700001087983 */ /* 0x000ea60000100a00 */
[----:B--2---:R0:W-:Y:S04]  /*27130*/  STL.64 [R1+0x1fb8], R8 ;  /* 0x001fb80801007387 */ /* 0x0041e80000100a00 */
[----:B0-----:R-:W2:Y:S01]  /*27140*/  LDL.LU R8, [R1+0x4a0] ;  /* 0x0004a00001087983 */ /* 0x001ea20000300800 */
[----:B------:R-:W2:Y:S02]  /*27150*/  LDL.LU R9, [R1+0x4a4] ;  /* 0x0004a40001097983 */ /* 0x000ea40000300800 */
[----:B------:R-:W3:Y:S02]  /*27160*/  LDL.LU R10, [R1+0x4a8] ;  /* 0x0004a800010a7983 */ /* 0x000ee40000300800 */
[----:B------:R-:W3:Y:S01]  /*27170*/  LDL.LU R11, [R1+0x4ac] ;  /* 0x0004ac00010b7983 */ /* 0x000ee20000300800 */
[----:B------:R-:W2:Y:S01]  /*27180*/  LDL.LU R4, [R1+0x380] ;  /* 0x0003800001047983 */ /* 0x000ea20000300800 */
[----:B------:R-:W2:Y:S02]  /*27190*/  LDL.LU R5, [R1+0x384] ;  /* 0x0003840001057983 */ /* 0x000ea40000300800 */
[----:B------:R-:W2:Y:S02]  /*271a0*/  LDL.LU R6, [R1+0x388] ;  /* 0x0003880001067983 */ /* 0x000ea40000300800 */
[----:B------:R-:W2:Y:S01]  /*271b0*/  LDL.LU R7, [R1+0x38c] ;  /* 0x00038c0001077983 */ /* 0x000ea20000300800 */
[----:B------:R-:W3:Y:S04]  /*271c0*/  LDL.64 R24, [R1+0xc0] ;  /* 0x0000c00001187983 */ /* 0x000ee80000100a00 */
        /* <DEDUP_REMOVED lines=12> */
[----:B------:R-:W2:Y:S01]  /*27290*/  LDL.64 R12, [R1+0xa0] ;  /* 0x0000a000010c7983 */ /* 0x000ea20000100a00 */
[----:B---3--:R-:W-:Y:S02]  /*272a0*/  STL.64 [R1+0x1fd0], R10 ;  /* 0x001fd00a01007387 */ /* 0x008fe40000100a00 */
[----:B------:R0:W-:Y:S02]  /*272b0*/  STL.64 [R1+0x1fc8], R8 ;  /* 0x001fc80801007387 */ /* 0x0001e40000100a00 */
[----:B0-----:R-:W3:Y:S01]  /*272c0*/  LDL.LU R8, [R1+0x390] ;  /* 0x0003900001087983 */ /* 0x001ee20000300800 */
[----:B------:R-:W3:Y:S02]  /*272d0*/  LDL.LU R9, [R1+0x394] ;  /* 0x0003940001097983 */ /* 0x000ee40000300800 */
[----:B------:R-:W3:Y:S02]  /*272e0*/  LDL.LU R10, [R1+0x398] ;  /* 0x00039800010a7983 */ /* 0x000ee40000300800 */
[----:B------:R-:W3:Y:S01]  /*272f0*/  LDL.LU R11, [R1+0x39c] ;  /* 0x00039c00010b7983 */ /* 0x000ee20000300800 */
[----:B----4-:R-:W-:Y:S01]  /*27300*/  STL.64 [R1+0x1f30], R22 ;  /* 0x001f301601007387 */ /* 0x010fe20000100a00 */
[----:B------:R0:W-:Y:S03]  /*27310*/  STL.64 [R1+0x1f28], R20 ;  /* 0x001f281401007387 */ /* 0x0001e60000100a00 */
        /* <DEDUP_REMOVED lines=8> */
[----:B------:R-:W4:Y:S02]  /*273a0*/  LDL.LU R22, [R1+0x538] ;  /* 0x0005380001167983 */ /* 0x000f240000300800 */
[----:B------:R-:W4:Y:S01]  /*273b0*/  LDL.LU R23, [R1+0x53c] ;  /* 0x00053c0001177983 */ /* 0x000f220000300800 */
[----:B------:R-:W-:Y:S01]  /*273c0*/  HMMA.16816.F32.BF16 R4, R16, R24, R4 ;  /* 0x000000181004723c */ /* 0x000fe20000041804 */
[----:B------:R-:W-:-:S02]  /*273d0*/  IMAD.MOV.U32 R2, RZ, RZ, R24 ;  /* 0x000000ffff027224 */ /* 0x000fc400078e0018 */
[----:B------:R-:W-:Y:S01]  /*273e0*/  IMAD.MOV.U32 R29, RZ, RZ, R25 ;  /* 0x000000ffff1d7224 */ /* 0x000fe200078e0019 */
[----:B----4-:R-:W-:Y:S01]  /*273f0*/  STL.64 [R1+0x1f60], R22 ;  /* 0x001f601601007387 */ /* 0x010fe20000100a00 */
[----:B--2---:R0:W-:Y:S03]  /*27400*/  STL.64 [R1+0x1f58], R20 ;  /* 0x001f581401007387 */ /* 0x0041e60000100a00 */
[----:B0-----:R-:W2:Y:S01]  /*27410*/  LDL.LU R20, [R1+0x520] ;  /* 0x0005200001147983 */ /* 0x001ea20000300800 */
[----:B------:R-:W2:Y:S02]  /*27420*/  LDL.LU R21, [R1+0x524] ;  /* 0x0005240001157983 */ /* 0x000ea40000300800 */
[----:B------:R-:W2:Y:S02]  /*27430*/  LDL.LU R22, [R1+0x528] ;  /* 0x0005280001167983 */ /* 0x000ea40000300800 */
[----:B------:R-:W2:Y:S10]  /*27440*/  LDL.LU R23, [R1+0x52c] ;  /* 0x00052c0001177983 */ /* 0x000eb40000300800 */
[----:B------:R-:W-:Y:S01]  /*27450*/  STL.64 [R1+0x3d0], R4 ;  /* 0x0003d00401007387 */ /* 0x000fe20000100a00 */
[----:B------:R0:W-:Y:S03]  /*27460*/  STL.64 [R1+0x3d8], R6 ;  /* 0x0003d80601007387 */ /* 0x0001e60000100a00 */
[----:B0-----:R-:W4:Y:S01]  /*27470*/  LDL.LU.64 R6, [R1+0x2008] ;  /* 0x0020080001067983 */ /* 0x001f220000300a00 */
[----:B------:R-:W4:Y:S02]  /*27480*/  LDL.LU.64 R4, [R1+0x2000] ;  /* 0x0020000001047983 */ /* 0x000f240000300a00 */
[----:B------:R-:W4:Y:S02]  /*27490*/  LDL.LU.64 R24, [R1+0x1ff8] ;  /* 0x001ff80001187983 */ /* 0x000f240000300a00 */
[C---:B----4-:R-:W-:Y:S01]  /*274a0*/  HMMA.16816.F32.BF16 R24, R16.reuse, R24, R4 ;  /* 0x000000181018723c */ /* 0x050fe20000041804 */
[----:B------:R-:W4:Y:S01]  /*274b0*/  LDL.LU.64 R6, [R1+0x1ff0] ;  /* 0x001ff00001067983 */ /* 0x000f220000300a00 */
[----:B------:R-:W4:Y:S11]  /*274c0*/  LDL.LU.64 R4, [R1+0x1fe8] ;  /* 0x001fe80001047983 */ /* 0x000f360000300a00 */
[----:B------:R-:W-:Y:S10]  /*274d0*/  @!UPT UIADD3 URZ, URZ, URZ, URZ ;  /* 0x0000003f3f3ff290 */ /* 0x000ff4000fffe03f */
[----:B------:R0:W-:Y:S01]  /*274e0*/  STL.64 [R1+0x3c0], R24 ;  /* 0x0003c01801007387 */ /* 0x0001e20000100a00 */
[----:B------:R1:W-:Y:S03]  /*274f0*/  STL.64 [R1+0x3c8], R26 ;  /* 0x0003c81a01007387 */ /* 0x0003e60000100a00 */
[----:B0-----:R-:W2:Y:S01]  /*27500*/  LDL.LU R24, [R1+0x980] ;  /* 0x0009800001187983 */ /* 0x001ea20000300800 */
[----:B------:R-:W2:Y:S02]  /*27510*/  LDL.LU R25, [R1+0x984] ;  /* 0x0009840001197983 */ /* 0x000ea40000300800 */
[----:B-1----:R-:W2:Y:S02]  /*27520*/  LDL.LU R26, [R1+0x988] ;  /* 0x00098800011a7983 */ /* 0x002ea40000300800 */
[----:B------:R-:W2:Y:S01]  /*27530*/  LDL.LU R27, [R1+0x98c] ;  /* 0x00098c00011b7983 */ /* 0x000ea20000300800 */
        /* <DEDUP_REMOVED lines=17> */
[----:B------:R-:W3:Y:S11]  /*27650*/  LDL.LU.64 R8, [R1+0x1fb8] ;  /* 0x001fb80001087983 */ /* 0x000ef60000300a00 */
[----:B------:R-:W-:Y:S10]  /*27660*/  @!UPT UIADD3 URZ, URZ, URZ, URZ ;  /* 0x0000003f3f3ff290 */ /* 0x000ff4000fffe03f */
[----:B------:R-:W-:Y:S01]  /*27670*/  STL.64 [R1+0x390], R12 ;  /* 0x0003900c01007387 */ /* 0x000fe20000100a00 */
[----:B------:R0:W-:Y:S03]  /*27680*/  STL.64 [R1+0x398], R14 ;  /* 0x0003980e01007387 */ /* 0x0001e60000100a00 */
[----:B0-----:R-:W2:Y:S01]  /*27690*/  LDL.LU.64 R14, [R1+0x1fb0] ;  /* 0x001fb000010e7983 */ /* 0x001ea20000300a00 */
[----:B------:R-:W2:Y:S02]  /*276a0*/  LDL.LU.64 R12, [R1+0x1fa8] ;  /* 0x001fa800010c7983 */ /* 0x000ea40000300a00 */
[----:B---3--:R-:W-:Y:S02]  /*276b0*/  IMAD.MOV.U32 R3, RZ, RZ, R8 ;  /* 0x000000ffff037224 */ /* 0x008fe400078e0008 */
[----:B------:R-:W-:Y:S01]  /*276c0*/  IMAD.MOV.U32 R0, RZ, RZ, R9 ;  /* 0x000000ffff007224 */ /* 0x000fe200078e0009 */
[C---:B--2---:R-:W-:Y:S11]  /*276d0*/  HMMA.16816.F32.BF16 R12, R16.reuse, R8, R12 ;  /* 0x00000008100c723c */ /* 0x044ff6000004180c */
[----:B------:R-:W-:Y:S11]  /*276e0*/  @!UPT UIADD3 URZ, URZ, URZ, URZ ;  /* 0x0000003f3f3ff290 */ /* 0x000ff6000fffe03f */
[----:B------:R-:W-:Y:S01]  /*276f0*/  @!UPT UIADD3 URZ, URZ, URZ, URZ ;  /* 0x0000003f3f3ff290 */ /* 0x000fe2000fffe03f */
[----:B------:R-:W-:Y:S01]  /*27700*/  STL.64 [R1+0x380], R12 ;  /* 0x0003800c01007387 */ /* 0x000fe20000100a00 */
[----:B------:R0:W-:Y:S03]  /*27710*/  STL.64 [R1+0x388], R14 ;  /* 0x0003880e01007387 */ /* 0x0001e60000100a00 */
[----:B0-----:R-:W2:Y:S01]  /*27720*/  LDL.LU.64 R14, [R1+0x1fa0] ;  /* 0x001fa000010e7983 */ /* 0x001ea20000300a00 */
[----:B------:R-:W2:Y:S02]  /*27730*/  LDL.LU.64 R12, [R1+0x1f98] ;  /* 0x001f9800010c7983 */ /* 0x000ea40000300a00 */
[----:B------:R-:W2:Y:S02]  /*27740*/  LDL.LU.64 R8, [R1+0x1f90] ;  /* 0x001f900001087983 */ /* 0x000ea40000300a00 */
[C---:B--2---:R-:W-:Y:S01]  /*27750*/  HMMA.16816.F32.BF16 R8, R16.reuse, R8, R12 ;  /* 0x000000081008723c */ /* 0x044fe2000004180c */
[----:B------:R-:W2:Y:S11]  /*27760*/  LDL.LU.64 R12, [R1+0x1f88] ;  /* 0x001f8800010c7983 */ /* 0x000eb60000300a00 */
[----:B------:R-:W-:Y:S11]  /*27770*/  @!UPT UIADD3 URZ, URZ, URZ, URZ ;  /* 0x0000003f3f3ff290 */ /* 0x000ff6000fffe03f */
[----:B------:R-:W-:Y:S01]  /*27780*/  STL.64 [R1+0x370], R8 ;  /* 0x0003700801007387 */ /* 0x000fe20000100a00 */
[----:B------:R0:W-:Y:S03]  /*27790*/  STL.64 [R1+0x378], R10 ;  /* 0x0003780a01007387 */ /* 0x0001e60000100a00 */
[----:B0-----:R-:W2:Y:S01]  /*277a0*/  LDL.LU.64 R10, [R1+0x1f80] ;  /* 0x001f8000010a7983 */ /* 0x001ea20000300a00 */
[----:B------:R-:W2:Y:S02]  /*277b0*/  LDL.LU.64 R8, [R1+0x1f78] ;  /* 0x001f780001087983 */ /* 0x000ea40000300a00 */
[C---:B--2---:R-:W-:Y:S11]  /*277c0*/  HMMA.16816.F32.BF16 R8, R16.reuse, R12, R8 ;  /* 0x0000000c1008723c */ /* 0x044ff60000041808 */
[----:B------:R-:W-:Y:S11]  /*277d0*/  @!UPT UIADD3 URZ, URZ, URZ, URZ ;  /* 0x0000003f3f3ff290 */ /* 0x000ff6000fffe03f */
[----:B------:R-:W-:Y:S01]  /*277e0*/  @!UPT UIADD3 URZ, URZ, URZ, URZ ;  /* 0x0000003f3f3ff290 */ /* 0x000fe2000fffe03f */
[----:B------:R0:W-:Y:S01]  /*277f0*/  STL.64 [R1+0x360], R8 ;  /* 0x0003600801007387 */ /* 0x0001e20000100a00 */
[----:B------:R1:W-:Y:S03]  /*27800*/  STL.64 [R1+0x368], R10 ;  /* 0x0003680a01007387 */ /* 0x0003e60000100a00 */
[----:B0-----:R-:W2:Y:S01]  /*27810*/  LDL.LU.64 R8, [R1+0x1f70] ;  /* 0x001f700001087983 */ /* 0x001ea20000300a00 */
        /* <DEDUP_REMOVED lines=35> */
[----:B------:R-:W-:Y:S01]  /*27a50*/  STL.64 [R1+0x310], R12 ;  /* 0x0003100c01007387 */ /* 0x000fe20000100a00 */
[----:B------:R0:W-:Y:S03]  /*27a60*/  STL.64 [R1+0x318], R14 ;  /* 0x0003180e01007387 */ /* 0x0001e60000100a00 */
[----:B0-----:R-:W2:Y:S01]  /*27a70*/  LDL.LU.64 R14, [R1+0x1ef0] ;  /* 0x001ef000010e7983 */ /* 0x001ea20000300a00 */
        /* <DEDUP_REMOVED lines=11> */
[----:B------:R-:W-:Y:S03]  /*27b30*/  HMMA.16816.F32.BF16 R24, R16, R8, R24 ;  /* 0x000000081018723c */ /* 0x000fe60000041818 */
[----:B--2---:R0:W-:Y:S04]  /*27b40*/  STL.64 [R1+0x1ea0], R12 ;  /* 0x001ea00c01007387 */ /* 0x0041e80000100a00 */
[----:B0-----:R-:W2:Y:S01]  /*27b50*/  LDL.LU R12, [R1+0x960] ;  /* 0x00096000010c7983 */ /* 0x001ea20000300800 */
[----:B------:R-:W2:Y:S02]  /*27b60*/  LDL.LU R13, [R1+0x964] ;  /* 0x00096400010d7983 */ /* 0x000ea40000300800 */
[----:B------:R-:W2:Y:S02]  /*27b70*/  LDL.LU R14, [R1+0x968] ;  /* 0x00096800010e7983 */ /* 0x000ea40000300800 */
[----:B------:R-:W2:Y:S02]  /*27b80*/  LDL.LU R15, [R1+0x96c] ;  /* 0x00096c00010f7983 */ /* 0x000ea40000300800 */
[----:B--2---:R-:W-:Y:S01]  /*27b90*/  STL.64 [R1+0x1eb0], R14 ;  /* 0x001eb00e01007387 */ /* 0x004fe20000100a00 */
[----:B------:R0:W-:Y:S02]  /*27ba0*/  STL.64 [R1+0x1ea8], R12 ;  /* 0x001ea80c01007387 */ /* 0x0001e40000100a00 */
[----:B0-----:R-:W-:-:S02]  /*27bb0*/  IMAD.MOV.U32 R12, RZ, RZ, R2 ;  /* 0x000000ffff0c7224 */ /* 0x001fc400078e0002 */
[----:B------:R-:W-:Y:S01]  /*27bc0*/  IMAD.MOV.U32 R13, RZ, RZ, R29 ;  /* 0x000000ffff0d7224 */ /* 0x000fe200078e001d */
[----:B------:R-:W2:Y:S01]  /*27bd0*/  LDL.LU R2, [R1+0x1ed4] ;  /* 0x001ed40001027983 */ /* 0x000ea20000300800 */
[----:B------:R-:W2:Y:S02]  /*27be0*/  LDL.LU R29, [R1+0x1ed0] ;  /* 0x001ed000011d7983 */ /* 0x000ea40000300800 */
[----:B------:R-:W-:Y:S02]  /*27bf0*/  STL.64 [R1+0x2f0], R24 ;  /* 0x0002f01801007387 */ /* 0x000fe40000100a00 */
[----:B------:R0:W-:Y:S02]  /*27c00*/  STL.64 [R1+0x2f8], R26 ;  /* 0x0002f81a01007387 */ /* 0x0001e40000100a00 */
[----:B0-----:R-:W4:Y:S01]  /*27c10*/  LDL.LU.64 R26, [R1+0x1ec8] ;  /* 0x001ec800011a7983 */ /* 0x001f220000300a00 */
[----:B------:R-:W4:Y:S02]  /*27c20*/  LDL.LU.64 R24, [R1+0x1ec0] ;  /* 0x001ec00001187983 */ /* 0x000f240000300a00 */
[----:B------:R0:W-:Y:S02]  /*27c30*/  STL.64 [R1+0x1e70], R8 ;  /* 0x001e700801007387 */ /* 0x0001e40000100a00 */
[----:B------:R1:W-:Y:S01]  /*27c40*/  STL.64 [R1+0x1eb8], R10 ;  /* 0x001eb80a01007387 */ /* 0x0003e20000100a00 */
[----:B0-----:R-:W3:Y:S01]  /*27c50*/  LDL.LU R8, [R1+0x970] ;  /* 0x0009700001087983 */ /* 0x001ee20000300800 */
[----:B------:R-:W3:Y:S02]  /*27c60*/  LDL.LU R9, [R1+0x974] ;  /* 0x0009740001097983 */ /* 0x000ee40000300800 */
[----:B-1----:R-:W3:Y:S02]  /*27c70*/  LDL.LU R10, [R1+0x978] ;  /* 0x00097800010a7983 */ /* 0x002ee40000300800 */
[----:B------:R-:W3:Y:S01]  /*27c80*/  LDL.LU R11, [R1+0x97c] ;  /* 0x00097c00010b7983 */ /* 0x000ee20000300800 */
[----:B----4-:R-:W-:Y:S01]  /*27c90*/  HMMA.16816.F32.BF16 R16, R16, R4, R24 ;  /* 0x000000041010723c */ /* 0x010fe20000041818 */
[----:B------:R-:W4:Y:S11]  /*27ca0*/  LDL.LU R24, [R1+0x940] ;  /* 0x0009400001187983 */ /* 0x000f360000300800 */
[----:B------:R-:W-:Y:S11]  /*27cb0*/  @!UPT UIADD3 URZ, URZ, URZ, URZ ;  /* 0x0000003f3f3ff290 */ /* 0x000ff6000fffe03f */
[----:B------:R-:W-:Y:S01]  /*27cc0*/  STL.64 [R1+0x2d0], R16 ;  /* 0x0002d01001007387 */ /* 0x000fe20000100a00 */
[----:B------:R-:W-:Y:S02]  /*27cd0*/  STL.64 [R1+0x2d8], R18 ;  /* 0x0002d81201007387 */ /* 0x000fe40000100a00 */
[----:B------:R-:W0:Y:S01]  /*27ce0*/  LDSM.16.MT88.4 R16, [R28+0x8380] ;  /* 0x008380001c10783b */ /* 0x000e220000004200 */
[C---:B---3--:R-:W-:Y:S01]  /*27cf0*/  HMMA.16816.F32.BF16 R12, R20.reuse, R12, R8 ;  /* 0x0000000c140c723c */ /* 0x048fe20000041808 */
[----:B------:R-:W4:Y:S02]  /*27d00*/  LDL.LU R25, [R1+0x944] ;  /* 0x0009440001197983 */ /* 0x000f240000300800 */
[----:B------:R-:W4:Y:S02]  /*27d10*/  LDL.LU R26, [R1+0x948] ;  /* 0x00094800011a7983 */ /* 0x000f240000300800 */
[----:B------:R-:W4:Y:S02]  /*27d20*/  LDL.LU R27, [R1+0x94c] ;  /* 0x00094c00011b7983 */ /* 0x000f240000300800 */
[----:B------:R-:W-:Y:S01]  /*27d30*/  STL.64 [R1+0x1e30], R4 ;  /* 0x001e300401007387 */ /* 0x000fe20000100a00 */
[----:B0-----:R-:W-:Y:S01]  /*27d40*/  STL [R1+0x1db0], R16 ;  /* 0x001db01001007387 */ /* 0x001fe20000100800 */
[----:B------:R0:W-:Y:S02]  /*27d50*/  STL [R1+0x1da4], R17 ;  /* 0x001da41101007387 */ /* 0x0001e40000100800 */
[----:B------:R-:W-:Y:S02]  /*27d60*/  STL [R1+0x1da0], R18 ;  /* 0x001da01201007387 */ /* 0x000fe40000100800 */
[----:B------:R-:W-:Y:S01]  /*27d70*/  STL [R1+0x1d9c], R19 ;  /* 0x001d9c1301007387 */ /* 0x000fe20000100800 */
[----:B0-----:R-:W3:Y:S01]  /*27d80*/  LDL.64 R16, [R1+0xb0] ;  /* 0x0000b00001107983 */ /* 0x001ee20000100a00 */
[----:B------:R-:W-:Y:S02]  /*27d90*/  STL [R1+0x1d98], R28 ;  /* 0x001d981c01007387 */ /* 0x000fe40000100800 */
[----:B------:R-:W2:Y:S06]  /*27da0*/  LDL.LU.64 R10, [R1+0x1eb8] ;  /* 0x001eb800010a7983 */ /* 0x000eac0000300a00 */
[----:B------:R-:W-:Y:S01]  /*27db0*/  STL.64 [R1+0x2c0], R12 ;  /* 0x0002c00c01007387 */ /* 0x000fe20000100a00 */
[----:B------:R0:W-:Y:S04]  /*27dc0*/  STL.64 [R1+0x2c8], R14 ;  /* 0x0002c80e01007387 */ /* 0x0001e80000100a00 */
[----:B0-----:R-:W3:Y:S01]  /*27dd0*/  LDL.LU.64 R14, [R1+0x1eb0] ;  /* 0x001eb000010e7983 */ /* 0x001ee20000300a00 */
[----:B------:R-:W3:Y:S02]  /*27de0*/  LDL.LU.64 R12, [R1+0x1ea8] ;  /* 0x001ea800010c7983 */ /* 0x000ee40000300a00 */
[----:B---3--:R-:W-:Y:S07]  /*27df0*/  HMMA.16816.F32.BF16 R12, R20, R16, R12 ;  /* 0x00000010140c723c */ /* 0x008fee000004180c */
[----:B------:R-:W-:Y:S11]  /*27e00*/  IMAD.MOV.U32 R16, RZ, RZ, R17 ;  /* 0x000000ffff107224 */ /* 0x000ff600078e0011 */
[----:B------:R-:W-:Y:S05]  /*27e10*/  @!UPT UIADD3 URZ, URZ, URZ, URZ ;  /* 0x0000003f3f3ff290 */ /* 0x000fea000fffe03f */
[----:B------:R0:W-:Y:S01]  /*27e20*/  STL.64 [R1+0x2b0], R12 ;  /* 0x0002b00c01007387 */ /* 0x0001e20000100a00 */
[----:B------:R-:W-:Y:S03]  /*27e30*/  STL.64 [R1+0x2b8], R14 ;  /* 0x0002b80e01007387 */ /* 0x000fe60000100a00 */
[----:B0-----:R-:W4:Y:S01]  /*27e40*/  LDL.LU.64 R12, [R1+0x1ea0] ;  /* 0x001ea000010c7983 */ /* 0x001f220000300a00 */
[----:B------:R0:W-:Y:S03]  /*27e50*/  STL [R1+0x1e98], R16 ;  /* 0x001e981001007387 */ /* 0x0001e60000100800 */
[----:B0-----:R-:W3:Y:S01]  /*27e60*/  LDL.LU R16, [R1+0x950] ;  /* 0x0009500001107983 */ /* 0x001ee20000300800 */
[----:B------:R-:W3:Y:S02]  /*27e70*/  LDL.LU R17, [R1+0x954] ;  /* 0x0009540001117983 */ /* 0x000ee40000300800 */
[----:B------:R-:W3:Y:S02]  /*27e80*/  LDL.LU R18, [R1+0x958] ;  /* 0x0009580001127983 */ /* 0x000ee40000300800 */
[----:B------:R-:W3:Y:S02]  /*27e90*/  LDL.LU R19, [R1+0x95c] ;  /* 0x00095c0001137983 */ /* 0x000ee40000300800 */
[----:B------:R-:W-:-:S02]  /*27ea0*/  IMAD.MOV.U32 R4, RZ, RZ, R7 ;  /* 0x000000ffff047224 */ /* 0x000fc400078e0007 */
[----:B------:R-:W-:-:S07]  /*27eb0*/  IMAD.MOV.U32 R5, RZ, RZ, R6 ;  /* 0x000000ffff057224 */ /* 0x000fce00078e0006 */
[C---:B---3--:R-:W-:Y:S08]  /*27ec0*/  HMMA.16816.F32.BF16 R16, R20.reuse, R4, R16 ;  /* 0x000000041410723c */ /* 0x048ff00000041810 */
[----:B----4-:R-:W-:Y:S07]  /*27ed0*/  HMMA.16816.F32.BF16 R4, R20, R12, R24 ;  /* 0x0000000c1404723c */ /* 0x010fee0000041818 */
[----:B------:R-:W-:-:S02]  /*27ee0*/  IMAD.MOV.U32 R27, RZ, RZ, R12 ;  /* 0x000000ffff1b7224 */ /* 0x000fc400078e000c */
[----:B------:R-:W-:-:S06]  /*27ef0*/  IMAD.MOV.U32 R26, RZ, RZ, R13 ;  /* 0x000000ffff1a7224 */ /* 0x000fcc00078e000d */
[----:B------:R-:W-:Y:S01]  /*27f00*/  STL.64 [R1+0x2a0], R16 ;  /* 0x0002a01001007387 */ /* 0x000fe20000100a00 */
[----:B------:R-:W-:Y:S07]  /*27f10*/  STL.64 [R1+0x2a8], R18 ;  /* 0x0002a81201007387 */ /* 0x000fee0000100a00 */
[----:B------:R-:W-:Y:S02]  /*27f20*/  STL.64 [R1+0x290], R4 ;  /* 0x0002900401007387 */ /* 0x000fe40000100a00 */
[----:B------:R-:W-:Y:S01]  /*27f30*/  STL.64 [R1+0x298], R6 ;  /* 0x0002980601007387 */ /* 0x000fe20000100a00 */
[----:B------:R0:W-:Y:S01]  /*27f40*/  STL.64 [R1+0x1df0], R26 ;  /* 0x001df01a01007387 */ /* 0x0001e20000100a00 */
[----:B------:R-:W3:Y:S02]  /*27f50*/  LDL.LU R24, [R1+0x8b0] ;  /* 0x0008b00001187983 */ /* 0x000ee40000300800 */
[----:B------:R-:W3:Y:S01]  /*27f60*/  LDL.LU R25, [R1+0x8b4] ;  /* 0x0008b40001197983 */ /* 0x000ee20000300800 */
[----:B0-----:R-:W4:Y:S01]  /*27f70*/  LDL.LU R26, [R1+0x8b8] ;  /* 0x0008b800011a7983 */ /* 0x001f220000300800 */
[----:B------:R-:W4:Y:S02]  /*27f80*/  LDL.LU R27, [R1+0x8bc] ;  /* 0x0008bc00011b7983 */ /* 0x000f240000300800 */
[----:B------:R-:W2:Y:S02]  /*27f90*/  LDL.LU R4, [R1+0x8e0] ;  /* 0x0008e00001047983 */ /* 0x000ea40000300800 */
[----:B------:R-:W2:Y:S01]  /*27fa0*/  LDL.LU R5, [R1+0x8e4] ;  /* 0x0008e40001057983 */ /* 0x000ea20000300800 */
[----:B------:R-:W2:Y:S01]  /*27fb0*/  LDL.LU R6, [R1+0x8e8] ;  /* 0x0008e80001067983 */ /* 0x000ea20000300800 */
[----:B------:R-:W2:Y:S03]  /*27fc0*/  LDL.LU R7, [R1+0x8ec] ;  /* 0x0008ec0001077983 */ /* 0x000ea60000300800 */
[----:B--2---:R-:W-:Y:S01]  /*27fd0*/  STL.64 [R1+0x1e40], R6 ;  /* 0x001e400601007387 */ /* 0x004fe20000100a00 */
[----:B------:R0:W-:Y:S03]  /*27fe0*/  STL.64 [R1+0x1e38], R4 ;  /* 0x001e380401007387 */ /* 0x0001e60000100a00 */
[----:B0-----:R-:W2:Y:S04]  /*27ff0*/  LDL.LU.64 R4, [R1+0x40] ;  /* 0x0000400001047983 */ /* 0x001ea80000300a00 */
[----:B--2---:R0:W-:Y:S01]  /*28000*/  STL.64 [R1+0x1e50], R4 ;  /* 0x001e500401007387 */ /* 0x0041e20000100a00 */
[----:B------:R-:W2:Y:S02]  /*28010*/  LDL.LU R8, [R1+0x910] ;  /* 0x0009100001087983 */ /* 0x000ea40000300800 */
[----:B------:R-:W2:Y:S02]  /*28020*/  LDL.LU R9, [R1+0x914] ;  /* 0x0009140001097983 */ /* 0x000ea40000300800 */
[----:B0-----:R-:W-:-:S02]  /*28030*/  IMAD.MOV.U32 R5, RZ, RZ, R10 ;  /* 0x000000ffff057224 */ /* 0x001fc400078e000a */
[----:B------:R-:W-:Y:S01]  /*28040*/  IMAD.MOV.U32 R4, RZ, RZ, R11 ;  /* 0x000000ffff047224 */ /* 0x000fe200078e000b */
[----:B------:R-:W2:Y:S01]  /*28050*/  LDL.LU R10, [R1+0x918] ;  /* 0x00091800010a7983 */ /* 0x000ea20000300800 */
[----:B------:R-:W2:Y:S03]  /*28060*/  LDL.LU R11, [R1+0x91c] ;  /* 0x00091c00010b7983 */ /* 0x000ea60000300800 */
[----:B--2---:R-:W-:Y:S01]  /*28070*/  STL.64 [R1+0x1e80], R10 ;  /* 0x001e800a01007387 */ /* 0x004fe20000100a00 */
[----:B------:R0:W-:Y:S02]  /*28080*/  STL.64 [R1+0x1e78], R8 ;  /* 0x001e780801007387 */ /* 0x0001e40000100a00 */
[----:B0-----:R-:W-:Y:S02]  /*28090*/  IMAD.MOV.U32 R8, RZ, RZ, R3 ;  /* 0x000000ffff087224 */ /* 0x001fe400078e0003 */
[----:B------:R-:W-:-:S05]  /*280a0*/  IMAD.MOV.U32 R9, RZ, RZ, R0 ;  /* 0x000000ffff097224 */ /* 0x000fca00078e0000 */
[----:B------:R-:W-:Y:S01]  /*280b0*/  STL.64 [R1+0x1e90], R8 ;  /* 0x001e900801007387 */ /* 0x000fe20000100a00 */
[----:B------:R0:W-:Y:S03]  /*280c0*/  STL.64 [R1+0x1e68], R4 ;  /* 0x001e680401007387 */ /* 0x0001e60000100a00 */
[----:B0-----:R-:W2:Y:S04]  /*280d0*/  LDL.LU.64 R4, [R1+0x60] ;  /* 0x0000600001047983 */ /* 0x001ea80000300a00 */
        /* <DEDUP_REMOVED lines=9> */
[----:B------:R-:W2:Y:S01]  /*28170*/  LDL.LU.64 R8, [R1+0x80] ;  /* 0x0000800001087983 */ /* 0x000ea20000300a00 */
[----:B----4-:R-:W-:Y:S02]  /*28180*/  STL.64 [R1+0x1e00], R26 ;  /* 0x001e001a01007387 */ /* 0x010fe40000100a00 */
[----:B---3--:R0:W-:Y:S02]  /*28190*/  STL.64 [R1+0x1df8], R24 ;  /* 0x001df81801007387 */ /* 0x0081e40000100a00 */
[----:B0-----:R-:W3:Y:S04]  /*281a0*/  LDL.LU.64 R24, [R1+0x10] ;  /* 0x0000100001187983 */ /* 0x001ee80000300a00 */
[----:B---3--:R0:W-:Y:S04]  /*281b0*/  STL.64 [R1+0x1e10], R24 ;  /* 0x001e101801007387 */ /* 0x0081e80000100a00 */
[----:B0-----:R-:W3:Y:S04]  /*281c0*/  LDL.LU.64 R24, [R1+0x20] ;  /* 0x0000200001187983 */ /* 0x001ee80000300a00 */
[----:B---3--:R0:W-:Y:S04]  /*281d0*/  STL.64 [R1+0x1e28], R24 ;  /* 0x001e281801007387 */ /* 0x0081e80000100a00 */
[----:B0-----:R-:W3:Y:S04]  /*281e0*/  LDL.LU.64 R24, [R1+0x30] ;  /* 0x0000300001187983 */ /* 0x001ee80000300a00 */
        /* <DEDUP_REMOVED lines=11> */
[----:B------:R-:W4:Y:S01]  /*282a0*/  LDL.LU.64 R12, [R1] ;  /* 0x00000000010c7983 */ /* 0x000f220000300a00 */
[----:B--2---:R-:W-:Y:S03]  /*282b0*/  HMMA.16816.F32.BF16 R16, R20, R8, R16 ;  /* 0x000000081410723c */ /* 0x004fe60000041810 */
[----:B----4-:R0:W-:Y:S04]  /*282c0*/  STL.64 [R1+0x1e08], R12 ;  /* 0x001e080c01007387 */ /* 0x0101e80000100a00 */
[----:B0-----:R-:W2:Y:S01]  /*282d0*/  LDL.LU R12, [R1+0x8c0] ;  /* 0x0008c000010c7983 */ /* 0x001ea20000300800 */
[----:B------:R-:W2:Y:S02]  /*282e0*/  LDL.LU R13, [R1+0x8c4] ;  /* 0x0008c400010d7983 */ /* 0x000ea40000300800 */
[----:B------:R-:W4:Y:S02]  /*282f0*/  LDL.LU R14, [R1+0x8c8] ;  /* 0x0008c800010e7983 */ /* 0x000f240000300800 */
[----:B------:R-:W4:Y:S02]  /*28300*/  LDL.LU R15, [R1+0x8cc] ;  /* 0x0008cc00010f7983 */ /* 0x000f240000300800 */
[----:B------:R-:W-:Y:S01]  /*28310*/  IMAD.MOV.U32 R28, RZ, RZ, R9 ;  /* 0x000000ffff1c7224 */ /* 0x000fe200078e0009 */
[----:B----4-:R-:W-:Y:S01]  /*28320*/  STL.64 [R1+0x1e20], R14 ;  /* 0x001e200e01007387 */ /* 0x010fe20000100a00 */
[----:B--2---:R0:W-:Y:S03]  /*28330*/  STL.64 [R1+0x1e18], R12 ;  /* 0x001e180c01007387 */ /* 0x0041e60000100a00 */
[----:B0-----:R-:W2:Y:S01]  /*28340*/  LDL.LU R12, [R1+0x8d0] ;  /* 0x0008d000010c7983 */ /* 0x001ea20000300800 */
[----:B------:R-:W2:Y:S02]  /*28350*/  LDL.LU R13, [R1+0x8d4] ;  /* 0x0008d400010d7983 */ /* 0x000ea40000300800 */
[----:B------:R-:W2:Y:S02]  /*28360*/  LDL.LU R14, [R1+0x8d8] ;  /* 0x0008d800010e7983 */ /* 0x000ea40000300800 */
[----:B------:R-:W2:Y:S01]  /*28370*/  LDL.LU R15, [R1+0x8dc] ;  /* 0x0008dc00010f7983 */ /* 0x000ea20000300800 */
[----:B------:R0:W-:Y:S01]  /*28380*/  STL.64 [R1+0x280], R16 ;  /* 0x0002801001007387 */ /* 0x0001e20000100a00 */
[----:B------:R1:W-:Y:S03]  /*28390*/  STL.64 [R1+0x288], R18 ;  /* 0x0002881201007387 */ /* 0x0003e60000100a00 */
[----:B0-----:R-:W4:Y:S01]  /*283a0*/  LDL.LU R16, [R1+0x1e98] ;  /* 0x001e980001107983 */ /* 0x001f220000300800 */
[----:B-1----:R-:W-:-:S02]  /*283b0*/  IMAD.MOV.U32 R19, RZ, RZ, R8 ;  /* 0x000000ffff137224 */ /* 0x002fc400078e0008 */
        /* <DEDUP_REMOVED lines=16> */
[----:B------:R-:W3:Y:S03]  /*284c0*/  LDL.LU.64 R4, [R1+0x1e68] ;  /* 0x001e680001047983 */ /* 0x000ee60000300a00 */
[----:B------:R-:W-:Y:S01]  /*284d0*/  STL.64 [R1+0x1dd8], R10 ;  /* 0x001dd80a01007387 */ /* 0x000fe20000100a00 */
[C---:B---3--:R-:W-:Y:S01]  /*284e0*/  HMMA.16816.F32.BF16 R4, R20.reuse, R4, R24 ;  /* 0x000000041404723c */ /* 0x048fe20000041818 */
[----:B--2---:R0:W-:Y:S04]  /*284f0*/  STL.64 [R1+0x1dd0], R8 ;  /* 0x001dd00801007387 */ /* 0x0041e80000100a00 */
[----:B0-----:R-:W2:Y:S01]  /*28500*/  LDL.LU R8, [R1+0x8a0] ;  /* 0x0008a00001087983 */ /* 0x001ea20000300800 */
[----:B------:R-:W2:Y:S02]  /*28510*/  LDL.LU R9, [R1+0x8a4] ;  /* 0x0008a40001097983 */ /* 0x000ea40000300800 */
[----:B------:R-:W2:Y:S02]  /*28520*/  LDL.LU R10, [R1+0x8a8] ;  /* 0x0008a800010a7983 */ /* 0x000ea40000300800 */
[----:B------:R-:W2:Y:S01]  /*28530*/  LDL.LU R11, [R1+0x8ac] ;  /* 0x0008ac00010b7983 */ /* 0x000ea20000300800 */
[----:B------:R-:W3:Y:S01]  /*28540*/  LDL.LU.64 R26, [R1+0x1e60] ;  /* 0x001e6000011a7983 */ /* 0x000ee20000300a00 */
[----:B------:R-:W3:Y:S11]  /*28550*/  LDL.LU.64 R24, [R1+0x1e58] ;  /* 0x001e580001187983 */ /* 0x000ef60000300a00 */
[----:B------:R0:W-:Y:S01]  /*28560*/  STL.64 [R1+0x250], R4 ;  /* 0x0002500401007387 */ /* 0x0001e20000100a00 */
[----:B------:R-:W-:Y:S03]  /*28570*/  STL.64 [R1+0x258], R6 ;  /* 0x0002580601007387 */ /* 0x000fe60000100a00 */
[----:B0-----:R-:W3:Y:S02]  /*28580*/  LDL.LU.64 R4, [R1+0x1e50] ;  /* 0x001e500001047983 */ /* 0x001ee40000300a00 */
        /* <DEDUP_REMOVED lines=9> */
[----:B------:R-:W-:Y:S01]  /*28620*/  STL.64 [R1+0x1dc0], R18 ;  /* 0x001dc01201007387 */ /* 0x000fe20000100a00 */
[----:B----4-:R0:W-:Y:S04]  /*28630*/  STL.64 [R1+0x1db8], R16 ;  /* 0x001db81001007387 */ /* 0x0101e80000100a00 */
[----:B0-----:R-:W4:Y:S01]  /*28640*/  LDL.LU R16, [R1+0x890] ;  /* 0x0008900001107983 */ /* 0x001f220000300800 */
[----:B------:R-:W4:Y:S01]  /*28650*/  LDL.LU R17, [R1+0x894] ;  /* 0x0008940001117983 */ /* 0x000f220000300800 */
        /* <DEDUP_REMOVED lines=8> */
[----:B------:R-:W2:Y:S01]  /*286e0*/  LDL.LU.64 R24, [R1+0x1e28] ;  /* 0x001e280001187983 */ /* 0x000ea20000300a00 */
[----:B------:R-:W-:-:S02]  /*286f0*/  IMAD.MOV.U32 R18, RZ, RZ, R29 ;  /* 0x000000ffff127224 */ /* 0x000fc400078e001d */
        /* <DEDUP_REMOVED lines=28> */
[----:B------:R-:W2:Y:S01]  /*288c0*/  LDL.LU.64 R12, [R1+0x1de0] ;  /* 0x001de000010c7983 */ /* 0x000ea20000300a00 */
[----:B------:R-:W-:Y:S01]  /*288d0*/  STL.64 [R1+0x1d20], R24 ;  /* 0x001d201801007387 */ /* 0x000fe20000100a00 */
[----:B--2---:R-:W-:Y:S11]  /*288e0*/  HMMA.16816.F32.BF16 R8, R20, R12, R8 ;  /* 0x0000000c1408723c */ /* 0x004ff60000041808 */
[----:B------:R-:W-:Y:S11]  /*288f0*/  @!UPT UIADD3 URZ, URZ, URZ, URZ ;  /* 0x0000003f3f3ff290 */ /* 0x000ff6000fffe03f */
[----:B------:R-:W-:Y:S01]  /*28900*/  @!UPT UIADD3 URZ, URZ, URZ, URZ ;  /* 0x0000003f3f3ff290 */ /* 0x000fe2000fffe03f */
[----:B------:R-:W-:Y:S01]  /*28910*/  STL.64 [R1+0x1f0], R8 ;  /* 0x0001f00801007387 */ /* 0x000fe20000100a00 */
[----:B------:R0:W-:Y:S03]  /*28920*/  STL.64 [R1+0x1f8], R10 ;  /* 0x0001f80a01007387 */ /* 0x0001e60000100a00 */
[----:B0-----:R-:W2:Y:S01]  /*28930*/  LDL.LU.64 R10, [R1+0x1dd8] ;  /* 0x001dd800010a7983 */ /* 0x001ea20000300a00 */
[----:B------:R-:W4:Y:S02]  /*28940*/  LDL.LU.64 R8, [R1+0x1dd0] ;  /* 0x001dd00001087983 */ /* 0x000f240000300a00 */
[----:B------:R-:W-:Y:S02]  /*28950*/  STL.64 [R1+0x1cb0], R14 ;  /* 0x001cb00e01007387 */ /* 0x000fe40000100a00 */
[----:B------:R2:W-:Y:S02]  /*28960*/  STL.64 [R1+0x1ca8], R12 ;  /* 0x001ca80c01007387 */ /* 0x0005e40000100a00 */
[----:B--2---:R-:W-:-:S02]  /*28970*/  IMAD.MOV.U32 R12, RZ, RZ, R11 ;  /* 0x000000ffff0c7224 */ /* 0x004fc400078e000b */
[----:B------:R-:W-:Y:S01]  /*28980*/  IMAD.MOV.U32 R13, RZ, RZ, R10 ;  /* 0x000000ffff0d7224 */ /* 0x000fe200078e000a */
[----:B------:R-:W2:Y:S01]  /*28990*/  LDL.LU R11, [R1+0x1dcc] ;  /* 0x001dcc00010b7983 */ /* 0x000ea20000300800 */
[----:B------:R-:W2:Y:S03]  /*289a0*/  LDL.LU R10, [R1+0x1dc8] ;  /* 0x001dc800010a7983 */ /* 0x000ea60000300800 */
[----:B------:R0:W-:Y:S04]  /*289b0*/  STL.64 [R1+0x1d28], R12 ;  /* 0x001d280c01007387 */ /* 0x0001e80000100a00 */
[----:B0-----:R-:W3:Y:S01]  /*289c0*/  LDL.LU R12, [R1+0x880] ;  /* 0x00088000010c7983 */ /* 0x001ee20000300800 */
[----:B------:R-:W3:Y:S02]  /*289d0*/  LDL.LU R13, [R1+0x884] ;  /* 0x00088400010d7983 */ /* 0x000ee40000300800 */
[----:B------:R-:W3:Y:S02]  /*289e0*/  LDL.LU R14, [R1+0x888] ;  /* 0x00088800010e7983 */ /* 0x000ee40000300800 */
[----:B------:R-:W3:Y:S01]  /*289f0*/  LDL.LU R15, [R1+0x88c] ;  /* 0x00088c00010f7983 */ /* 0x000ee20000300800 */
[C---:B----4-:R-:W-:Y:S11]  /*28a00*/  HMMA.16816.F32.BF16 R16, R20.reuse, R8, R16 ;  /* 0x000000081410723c */ /* 0x050ff60000041810 */
[----:B------:R-:W-:Y:S11]  /*28a10*/  @!UPT UIADD3 URZ, URZ, URZ, URZ ;  /* 0x0000003f3f3ff290 */ /* 0x000ff6000fffe03f */
[----:B------:R-:W-:Y:S01]  /*28a20*/  @!UPT UIADD3 URZ, URZ, URZ, URZ ;  /* 0x0000003f3f3ff290 */ /* 0x000fe2000fffe03f */
[----:B------:R-:W-:Y:S01]  /*28a30*/  STL.64 [R1+0x1e0], R16 ;  /* 0x0001e01001007387 */ /* 0x000fe20000100a00 */
[----:B------:R0:W-:Y:S03]  /*28a40*/  STL.64 [R1+0x1e8], R18 ;  /* 0x0001e81201007387 */ /* 0x0001e60000100a00 */
[----:B0-----:R-:W4:Y:S01]  /*28a50*/  LDL.LU.64 R18, [R1+0x1dc0] ;  /* 0x001dc00001127983 */ /* 0x001f220000300a00 */
[----:B------:R-:W4:Y:S03]  /*28a60*/  LDL.LU.64 R16, [R1+0x1db8] ;  /* 0x001db80001107983 */ /* 0x000f260000300a00 */
[----:B--2---:R-:W-:Y:S01]  /*28a70*/  STL.64 [R1+0x1cc8], R10 ;  /* 0x001cc80a01007387 */ /* 0x004fe20000100a00 */
[----:B------:R3:W-:Y:S02]  /*28a80*/  STL.64 [R1+0x1cc0], R8 ;  /* 0x001cc00801007387 */ /* 0x0007e40000100a00 */
[----:B---3--:R-:W-:Y:S01]  /*28a90*/  HMMA.16816.F32.BF16 R8, R20, R4, R12 ;  /* 0x000000041408723c */ /* 0x008fe2000004180c */
[----:B------:R-:W2:Y:S11]  /*28aa0*/  LDL.LU R12, [R1+0x760] ;  /* 0x00076000010c7983 */ /* 0x000eb60000300800 */
[----:B------:R-:W-:Y:S11]  /*28ab0*/  @!UPT UIADD3 URZ, URZ, URZ, URZ ;  /* 0x0000003f3f3ff290 */ /* 0x000ff6000fffe03f */
[----:B------:R-:W-:Y:S01]  /*28ac0*/  STL.64 [R1+0x1d0], R8 ;  /* 0x0001d00801007387 */ /* 0x000fe20000100a00 */
[----:B------:R-:W-:Y:S02]  /*28ad0*/  STL.64 [R1+0x1d8], R10 ;  /* 0x0001d80a01007387 */ /* 0x000fe40000100a00 */
[----:B------:R-:W2:Y:S02]  /*28ae0*/  LDL.LU R13, [R1+0x764] ;  /* 0x00076400010d7983 */ /* 0x000ea40000300800 */
[----:B------:R-:W3:Y:S01]  /*28af0*/  LDL.LU R14, [R1+0x768] ;  /* 0x00076800010e7983 */ /* 0x000ee20000300800 */
[----:B------:R-:W3:Y:S04]  /*28b00*/  LDL.LU R15, [R1+0x76c] ;  /* 0x00076c00010f7983 */ /* 0x000ee80000300800 */
[----:B---3--:R-:W-:Y:S01]  /*28b10*/  STL.64 [R1+0x1d38], R14 ;  /* 0x001d380e01007387 */ /* 0x008fe20000100a00 */
[----:B--2---:R0:W-:Y:S02]  /*28b20*/  STL.64 [R1+0x1d30], R12 ;  /* 0x001d300c01007387 */ /* 0x0041e40000100a00 */
[----:B0-----:R-:W-:-:S02]  /*28b30*/  IMAD.MOV.U32 R12, RZ, RZ, R27 ;  /* 0x000000ffff0c7224 */ /* 0x001fc400078e001b */
[----:B------:R-:W-:-:S05]  /*28b40*/  IMAD.MOV.U32 R13, RZ, RZ, R26 ;  /* 0x000000ffff0d7224 */ /* 0x000fca00078e001a */
[----:B------:R0:W-:Y:S01]  /*28b50*/  STL.64 [R1+0x1d50], R12 ;  /* 0x001d500c01007387 */ /* 0x0001e20000100a00 */
[----:B------:R-:W2:Y:S02]  /*28b60*/  LDL.LU R24, [R1+0x730] ;  /* 0x0007300001187983 */ /* 0x000ea40000300800 */
[----:B------:R-:W2:Y:S02]  /*28b70*/  LDL.LU R25, [R1+0x734] ;  /* 0x0007340001197983 */ /* 0x000ea40000300800 */
[----:B------:R-:W3:Y:S01]  /*28b80*/  LDL.LU R26, [R1+0x738] ;  /* 0x00073800011a7983 */ /* 0x000ee20000300800 */
[----:B------:R-:W3:Y:S04]  /*28b90*/  LDL.LU R27, [R1+0x73c] ;  /* 0x00073c00011b7983 */ /* 0x000ee80000300800 */
[----:B0-----:R-:W2:Y:S01]  /*28ba0*/  LDL.LU R12, [R1+0xa0] ;  /* 0x0000a000010c7983 */ /* 0x001ea20000300800 */
[----:B------:R-:W2:Y:S03]  /*28bb0*/  LDL.LU R13, [R1+0xa4] ;  /* 0x0000a400010d7983 */ /* 0x000ea60000300800 */
[----:B--2---:R-:W-:Y:S01]  /*28bc0*/  STL.64 [R1+0x1d68], R12 ;  /* 0x001d680c01007387 */ /* 0x004fe20000100a00 */
[----:B---3--:R-:W-:Y:S02]  /*28bd0*/  STL.64 [R1+0x1d48], R26 ;  /* 0x001d481a01007387 */ /* 0x008fe40000100a00 */
[----:B------:R0:W-:Y:S02]  /*28be0*/  STL.64 [R1+0x1d40], R24 ;  /* 0x001d401801007387 */ /* 0x0001e40000100a00 */
[----:B0-----:R-:W2:Y:S01]  /*28bf0*/  LDL.LU R24, [R1+0x790] ;  /* 0x0007900001187983 */ /* 0x001ea20000300800 */
[----:B------:R-:W2:Y:S02]  /*28c00*/  LDL.LU R25, [R1+0x794] ;  /* 0x0007940001197983 */ /* 0x000ea40000300800 */
[----:B------:R-:W3:Y:S02]  /*28c10*/  LDL.LU R26, [R1+0x798] ;  /* 0x00079800011a7983 */ /* 0x000ee40000300800 */
[----:B------:R-:W3:Y:S01]  /*28c20*/  LDL.LU R27, [R1+0x79c] ;  /* 0x00079c00011b7983 */ /* 0x000ee20000300800 */
[----:B------:R-:W2:Y:S01]  /*28c30*/  LDL.LU R12, [R1+0xb0] ;  /* 0x0000b000010c7983 */ /* 0x000ea20000300800 */
[----:B----4-:R-:W-:-:S02]  /*28c40*/  IMAD.MOV.U32 R13, RZ, RZ, R16 ;  /* 0x000000ffff0d7224 */ /* 0x010fc400078e0010 */
[----:B------:R-:W4:Y:S03]  /*28c50*/  LDL.LU R16, [R1+0x1db0] ;  /* 0x001db00001107983 */ /* 0x000f260000300800 */
[----:B--2---:R-:W-:Y:S01]  /*28c60*/  STL.64 [R1+0x1d80], R12 ;  /* 0x001d800c01007387 */ /* 0x004fe20000100a00 */
[----:B---3--:R-:W-:Y:S02]  /*28c70*/  STL.64 [R1+0x1d60], R26 ;  /* 0x001d601a01007387 */ /* 0x008fe40000100a00 */
[----:B------:R0:W-:Y:S02]  /*28c80*/  STL.64 [R1+0x1d58], R24 ;  /* 0x001d581801007387 */ /* 0x0001e40000100a00 */
[----:B0-----:R-:W2:Y:S01]  /*28c90*/  LDL.LU R24, [R1+0x7d0] ;  /* 0x0007d00001187983 */ /* 0x001ea20000300800 */
[----:B------:R-:W2:Y:S02]  /*28ca0*/  LDL.LU R25, [R1+0x7d4] ;  /* 0x0007d40001197983 */ /* 0x000ea40000300800 */
[----:B------:R-:W3:Y:S02]  /*28cb0*/  LDL.LU R26, [R1+0x7d8] ;  /* 0x0007d800011a7983 */ /* 0x000ee40000300800 */
[----:B------:R-:W3:Y:S01]  /*28cc0*/  LDL.LU R27, [R1+0x7dc] ;  /* 0x0007dc00011b7983 */ /* 0x000ee20000300800 */
[----:B------:R-:W4:Y:S01]  /*28cd0*/  LDL.LU R12, [R1+0xc0] ;  /* 0x0000c000010c7983 */ /* 0x000f220000300800 */
[----:B------:R-:W4:Y:S03]  /*28ce0*/  LDL.LU R13, [R1+0xc4] ;  /* 0x0000c400010d7983 */ /* 0x000f260000300800 */
        /* <DEDUP_REMOVED lines=8> */
[----:B0-----:R-:W4:Y:S01]  /*28d70*/  LDL.LU R24, [R1+0x870] ;  /* 0x0008700001187983 */ /* 0x001f220000300800 */
[----:B------:R-:W4:Y:S02]  /*28d80*/  LDL.LU R25, [R1+0x874] ;  /* 0x0008740001197983 */ /* 0x000f240000300800 */
[----:B------:R-:W4:Y:S02]  /*28d90*/  LDL.LU R26, [R1+0x878] ;  /* 0x00087800011a7983 */ /* 0x000f240000300800 */
[----:B------:R-:W4:Y:S01]  /*28da0*/  LDL.LU R27, [R1+0x87c] ;  /* 0x00087c00011b7983 */ /* 0x000f220000300800 */
[----:B------:R-:W2:Y:S01]  /*28db0*/  LDL.LU R8, [R1+0x6a0] ;  /* 0x0006a00001087983 */ /* 0x000ea20000300800 */
[----:B------:R-:W2:Y:S02]  /*28dc0*/  LDL.LU R9, [R1+0x6a4] ;  /* 0x0006a40001097983 */ /* 0x000ea40000300800 */
[----:B------:R-:W3:Y:S02]  /*28dd0*/  LDL.LU R10, [R1+0x6a8] ;  /* 0x0006a800010a7983 */ /* 0x000ee40000300800 */
[----:B------:R-:W3:Y:S02]  /*28de0*/  LDL.LU R11, [R1+0x6ac] ;  /* 0x0006ac00010b7983 */ /* 0x000ee40000300800 */
[----:B---3--:R-:W-:Y:S01]  /*28df0*/  STL.64 [R1+0x1cd8], R10 ;  /* 0x001cd80a01007387 */ /* 0x008fe20000100a00 */
[----:B--2---:R0:W-:Y:S02]  /*28e00*/  STL.64 [R1+0x1cd0], R8 ;  /* 0x001cd00801007387 */ /* 0x0041e40000100a00 */
[----:B0-----:R-:W-:-:S02]  /*28e10*/  IMAD.MOV.U32 R8, RZ, RZ, R7 ;  /* 0x000000ffff087224 */ /* 0x001fc400078e0007 */
[----:B------:R-:W-:Y:S01]  /*28e20*/  IMAD.MOV.U32 R9, RZ, RZ, R6 ;  /* 0x000000ffff097224 */ /* 0x000fe200078e0006 */
[----:B------:R-:W2:Y:S01]  /*28e30*/  LDL.LU R7, [R1+0x1dac] ;  /* 0x001dac0001077983 */ /* 0x000ea20000300800 */
[----:B------:R-:W2:Y:S03]  /*28e40*/  LDL.LU R6, [R1+0x1da8] ;  /* 0x001da80001067983 */ /* 0x000ea60000300800 */
        /* <DEDUP_REMOVED lines=9> */
[----:B------:R-:W3:Y:S03]  /*28ee0*/  LDL.LU R28, [R1+0x1d98] ;  /* 0x001d9800011c7983 */ /* 0x000ee60000300800 */
[----:B--2---:R-:W-:Y:S01]  /*28ef0*/  STL.64 [R1+0x1c90], R6 ;  /* 0x001c900601007387 */ /* 0x004fe20000100a00 */
[----:B------:R0:W-:Y:S03]  /*28f00*/  STL.64 [R1+0x1c88], R4 ;  /* 0x001c880401007387 */ /* 0x0001e60000100a00 */
[----:B0-----:R-:W2:Y:S01]  /*28f10*/  LDL.LU R4, [R1+0x710] ;  /* 0x0007100001047983 */ /* 0x001ea20000300800 */
[----:B------:R-:W2:Y:S02]  /*28f20*/  LDL.LU R5, [R1+0x714] ;  /* 0x0007140001057983 */ /* 0x000ea40000300800 */
[----:B------:R-:W2:Y:S02]  /*28f30*/  LDL.LU R6, [R1+0x718] ;  /* 0x0007180001067983 */ /* 0x000ea40000300800 */
[----:B------:R-:W2:Y:S01]  /*28f40*/  LDL.LU R7, [R1+0x71c] ;  /* 0x00071c0001077983 */ /* 0x000ea20000300800 */
[----:B---3--:R-:W0:Y:S01]  /*28f50*/  LDSM.16.MT88.4 R20, [R28+0xc000] ;  /* 0x00c000001c14783b */ /* 0x008e220000004200 */
[C---:B----4-:R-:W-:Y:S03]  /*28f60*/  HMMA.16816.F32.BF16 R12, R16.reuse, R12, R24 ;  /* 0x0000000c100c723c */ /* 0x050fe60000041818 */
[----:B0-----:R-:W-:Y:S01]  /*28f70*/  STL.64 [R1+0x1c80], R22 ;  /* 0x001c801601007387 */ /* 0x001fe20000100a00 */
[----:B------:R0:W-:Y:S03]  /*28f80*/  STL.64 [R1+0x1c78], R20 ;  /* 0x001c781401007387 */ /* 0x0001e60000100a00 */
[----:B0-----:R-:W3:Y:S01]  /*28f90*/  LDL.LU R20, [R1+0x70] ;  /* 0x0000700001147983 */ /* 0x001ee20000300800 */
[----:B------:R-:W3:Y:S02]  /*28fa0*/  LDL.LU R21, [R1+0x74] ;  /* 0x0000740001157983 */ /* 0x000ee40000300800 */
[----:B------:R-:W4:Y:S02]  /*28fb0*/  LDL.LU.64 R26, [R1+0x1d90] ;  /* 0x001d9000011a7983 */ /* 0x000f240000300a00 */
[----:B------:R-:W4:Y:S11]  /*28fc0*/  LDL.LU.64 R24, [R1+0x1d88] ;  /* 0x001d880001187983 */ /* 0x000f360000300a00 */
        /* <DEDUP_REMOVED lines=18> */
[----:B------:R-:W3:Y:S01]  /*290f0*/  LDL.LU.64 R26, [R1+0x1d48] ;  /* 0x001d4800011a7983 */ /* 0x000ee20000300a00 */
[----:B------:R-:W3:Y:S11]  /*29100*/  LDL.LU.64 R24, [R1+0x1d40] ;  /* 0x001d400001187983 */ /* 0x000ef60000300a00 */
[----:B------:R-:W-:Y:S09]  /*29110*/  @!UPT UIADD3 URZ, URZ, URZ, URZ ;  /* 0x0000003f3f3ff290 */ /* 0x000ff2000fffe03f */
[----:B------:R-:W-:Y:S01]  /*29120*/  STL.64 [R1+0x190], R12 ;  /* 0x0001900c01007387 */ /* 0x000fe20000100a00 */
[----:B------:R0:W-:Y:S03]  /*29130*/  STL.64 [R1+0x198], R14 ;  /* 0x0001980e01007387 */ /* 0x0001e60000100a00 */
[----:B0-----:R-:W4:Y:S01]  /*29140*/  LDL.LU.64 R14, [R1+0x1d38] ;  /* 0x001d3800010e7983 */ /* 0x001f220000300a00 */
[----:B------:R-:W4:Y:S02]  /*29150*/  LDL.LU.64 R12, [R1+0x1d30] ;  /* 0x001d3000010c7983 */ /* 0x000f240000300a00 */
[C---:B----4-:R-:W-:Y:S01]  /*29160*/  HMMA.16816.F32.BF16 R8, R16.reuse, R8, R12 ;  /* 0x000000081008723c */ /* 0x050fe2000004180c */
[----:B------:R-:W2:Y:S07]  /*29170*/  LDL.LU.64 R12, [R1+0x1d28] ;  /* 0x001d2800010c7983 */ /* 0x000eae0000300a00 */
[C---:B---3--:R-:W-:Y:S11]  /*29180*/  HMMA.16816.F32.BF16 R20, R16.reuse, R20, R24 ;  /* 0x000000141014723c */ /* 0x048ff60000041818 */
[----:B------:R-:W-:Y:S04]  /*29190*/  @!UPT UIADD3 URZ, URZ, URZ, URZ ;  /* 0x0000003f3f3ff290 */ /* 0x000fe8000fffe03f */
[----:B------:R0:W-:Y:S01]  /*291a0*/  STL.64 [R1+0x180], R8 ;  /* 0x0001800801007387 */ /* 0x0001e20000100a00 */
[----:B------:R-:W-:Y:S03]  /*291b0*/  STL.64 [R1+0x188], R10 ;  /* 0x0001880a01007387 */ /* 0x000fe60000100a00 */
[----:B0-----:R-:W3:Y:S01]  /*291c0*/  LDL.LU R8, [R1+0x50] ;  /* 0x0000500001087983 */ /* 0x001ee20000300800 */
[----:B------:R-:W3:Y:S02]  /*291d0*/  LDL.LU R9, [R1+0x54] ;  /* 0x0000540001097983 */ /* 0x000ee40000300800 */
[----:B------:R-:W4:Y:S01]  /*291e0*/  LDL.LU.64 R24, [R1+0x1d20] ;  /* 0x001d200001187983 */ /* 0x000f220000300a00 */
[----:B--2---:R-:W-:Y:S01]  /*291f0*/  HMMA.16816.F32.BF16 R4, R16, R12, R4 ;  /* 0x0000000c1004723c */ /* 0x004fe20000041804 */
[----:B------:R-:W2:Y:S01]  /*29200*/  LDL.LU R12, [R1+0x680] ;  /* 0x00068000010c7983 */ /* 0x000ea20000300800 */
[----:B------:R-:W-:Y:S02]  /*29210*/  STL.64 [R1+0x170], R20 ;  /* 0x0001701401007387 */ /* 0x000fe40000100a00 */
[----:B------:R-:W-:Y:S11]  /*29220*/  STL.64 [R1+0x178], R22 ;  /* 0x0001781601007387 */ /* 0x000ff60000100a00 */
[----:B------:R-:W-:Y:S08]  /*29230*/  @!UPT UIADD3 URZ, URZ, URZ, URZ ;  /* 0x0000003f3f3ff290 */ /* 0x000ff0000fffe03f */
[----:B------:R-:W-:Y:S01]  /*29240*/  STL.64 [R1+0x160], R4 ;  /* 0x0001600401007387 */ /* 0x000fe20000100a00 */
[----:B------:R-:W-:Y:S02]  /*29250*/  STL.64 [R1+0x168], R6 ;  /* 0x0001680601007387 */ /* 0x000fe40000100a00 */
        /* <DEDUP_REMOVED lines=15> */
[----:B----4-:R-:W-:-:S02]  /*29350*/  IMAD.MOV.U32 R20, RZ, RZ, R25 ;  /* 0x000000ffff147224 */ /* 0x010fc400078e0019 */
[----:B------:R-:W-:Y:S02]  /*29360*/  IMAD.MOV.U32 R21, RZ, RZ, R24 ;  /* 0x000000ffff157224 */ /* 0x000fe400078e0018 */
[----:B------:R-:W0:Y:S04]  /*29370*/  LDSM.16.MT88.4 R24, [R28+0xc080] ;  /* 0x00c080001c18783b */ /* 0x000e280000004200 */
[----:B--2---:R-:W-:Y:S01]  /*29380*/  STL.64 [R1+0x1d18], R14 ;  /* 0x001d180e01007387 */ /* 0x004fe20000100a00 */
[----:B------:R1:W-:Y:S03]  /*29390*/  STL.64 [R1+0x1d10], R12 ;  /* 0x001d100c01007387 */ /* 0x0003e60000100a00 */
[----:B-1----:R-:W3:Y:S01]  /*293a0*/  LDL.LU R12, [R1+0x700] ;  /* 0x00070000010c7983 */ /* 0x002ee20000300800 */
[----:B------:R-:W3:Y:S02]  /*293b0*/  LDL.LU R13, [R1+0x704] ;  /* 0x00070400010d7983 */ /* 0x000ee40000300800 */
[----:B------:R-:W3:Y:S02]  /*293c0*/  LDL.LU R14, [R1+0x708] ;  /* 0x00070800010e7983 */ /* 0x000ee40000300800 */
[----:B------:R-:W3:Y:S01]  /*293d0*/  LDL.LU R15, [R1+0x70c] ;  /* 0x00070c00010f7983 */ /* 0x000ee20000300800 */
[----:B------:R-:W2:Y:S01]  /*293e0*/  LDL.LU R4, [R1+0x650] ;  /* 0x0006500001047983 */ /* 0x000ea20000300800 */
[----:B------:R-:W2:Y:S02]  /*293f0*/  LDL.LU R5, [R1+0x654] ;  /* 0x0006540001057983 */ /* 0x000ea40000300800 */
[----:B------:R-:W2:Y:S02]  /*29400*/  LDL.LU R6, [R1+0x658] ;  /* 0x0006580001067983 */ /* 0x000ea40000300800 */
[----:B------:R-:W2:Y:S01]  /*29410*/  LDL.LU R7, [R1+0x65c] ;  /* 0x00065c0001077983 */ /* 0x000ea20000300800 */
[----:B0-----:R-:W-:Y:S01]  /*29420*/  STL [R1+0x1b18], R27 ;  /* 0x001b181b01007387 */ /* 0x001fe20000100800 */
[----:B------:R-:W-:Y:S02]  /*29430*/  STL [R1+0x1bd0], R26 ;  /* 0x001bd01a01007387 */ /* 0x000fe40000100800 */
[----:B------:R-:W-:Y:S01]  /*29440*/  STL.64 [R1+0x1bc8], R24 ;  /* 0x001bc81801007387 */ /* 0x000fe20000100a00 */
[C---:B---3--:R-:W-:Y:S01]  /*29450*/  HMMA.16816.F32.BF16 R8, R16.reuse, R8, R12 ;  /* 0x000000081008723c */ /* 0x048fe2000004180c */
[----:B------:R-:W3:Y:S01]  /*29460*/  LDL.LU.64 R14, [R1+0x1d18] ;  /* 0x001d1800010e7983 */ /* 0x000ee20000300a00 */
[----:B------:R-:W3:Y:S11]  /*29470*/  LDL.LU.64 R12, [R1+0x1d10] ;  /* 0x001d1000010c7983 */ /* 0x000ef60000300a00 */
[----:B------:R-:W-:Y:S10]  /*29480*/  @!UPT UIADD3 URZ, URZ, URZ, URZ ;  /* 0x0000003f3f3ff290 */ /* 0x000ff4000fffe03f */
        /* <DEDUP_REMOVED lines=9> */
[----:B0-----:R-:W3:Y:S01]  /*29520*/  LDL.LU.64 R8, [R1+0x1cf0] ;  /* 0x001cf00001087983 */ /* 0x001ee20000300a00 */
[----:B------:R-:W-:Y:S02]  /*29530*/  IMAD.MOV.U32 R24, RZ, RZ, R29 ;  /* 0x000000ffff187224 */ /* 0x000fe400078e001d */
[----:B------:R-:W-:Y:S01]  /*29540*/  IMAD.MOV.U32 R25, RZ, RZ, R2 ;  /* 0x000000ffff197224 */ /* 0x000fe200078e0002 */
[C---:B---3--:R-:W-:Y:S01]  /*29550*/  HMMA.16816.F32.BF16 R8, R16.reuse, R8, R12 ;  /* 0x000000081008723c */ /* 0x048fe2000004180c */
[----:B------:R-:W3:Y:S01]  /*29560*/  LDL.LU.64 R14, [R1+0x1ce8] ;  /* 0x001ce800010e7983 */ /* 0x000ee20000300a00 */
[----:B------:R-:W3:Y:S11]  /*29570*/  LDL.LU.64 R12, [R1+0x1ce0] ;  /* 0x001ce000010c7983 */ /* 0x000ef60000300a00 */
[----:B------:R-:W-:Y:S10]  /*29580*/  @!UPT UIADD3 URZ, URZ, URZ, URZ ;  /* 0x0000003f3f3ff290 */ /* 0x000ff4000fffe03f */
[----:B------:R0:W-:Y:S01]  /*29590*/  STL.64 [R1+0x130], R8 ;  /* 0x0001300801007387 */ /* 0x0001e20000100a00 */
[----:B------:R-:W-:Y:S02]  /*295a0*/  IMAD.MOV.U32 R29, RZ, RZ, R10 ;  /* 0x000000ffff1d7224 */ /* 0x000fe400078e000a */
[----:B------:R-:W-:Y:S02]  /*295b0*/  IMAD.MOV.U32 R2, RZ, RZ, R11 ;  /* 0x000000ffff027224 */ /* 0x000fe400078e000b */
[----:B------:R-:W4:Y:S04]  /*295c0*/  LDL.LU.64 R10, [R1+0x1cd8] ;  /* 0x001cd800010a7983 */ /* 0x000f280000300a00 */
[----:B0-----:R-:W4:Y:S01]  /*295d0*/  LDL.LU.64 R8, [R1+0x1cd0] ;  /* 0x001cd00001087983 */ /* 0x001f220000300a00 */
[----:B------:R-:W-:Y:S02]  /*295e0*/  STL [R1+0x13c4], R2 ;  /* 0x0013c40201007387 */ /* 0x000fe40000100800 */
[----:B------:R-:W-:Y:S01]  /*295f0*/  STL [R1+0x13c0], R29 ;  /* 0x0013c01d01007387 */ /* 0x000fe20000100800 */
[----:B----4-:R-:W-:Y:S01]  /*29600*/  HMMA.16816.F32.BF16 R24, R16, R24, R8 ;  /* 0x000000181018723c */ /* 0x010fe20000041808 */
[----:B------:R-:W4:Y:S01]  /*29610*/  LDL.LU.64 R10, [R1+0x1cc8] ;  /* 0x001cc800010a7983 */ /* 0x000f220000300a00 */
[----:B------:R-:W2:Y:S11]  /*29620*/  LDL.LU.64 R8, [R1+0x1cc0] ;  /* 0x001cc00001087983 */ /* 0x000eb60000300a00 */
[----:B------:R-:W-:Y:S10]  /*29630*/  @!UPT UIADD3 URZ, URZ, URZ, URZ ;  /* 0x0000003f3f3ff290 */ /* 0x000ff4000fffe03f */
[----:B------:R-:W-:Y:S01]  /*29640*/  STL.64 [R1+0x120], R24 ;  /* 0x0001201801007387 */ /* 0x000fe20000100a00 */
[----:B------:R0:W-:Y:S03]  /*29650*/  STL.64 [R1+0x128], R26 ;  /* 0x0001281a01007387 */ /* 0x0001e60000100a00 */
[----:B0-----:R-:W2:Y:S04]  /*29660*/  LDL.64 R26, [R1+0x68] ;  /* 0x00006800011a7983 */ /* 0x001ea80000100a00 */
[----:B--2---:R0:W-:Y:S01]  /*29670*/  STL.64 [R1+0x1bf0], R26 ;  /* 0x001bf01a01007387 */ /* 0x0041e20000100a00 */
[----:B------:R-:W2:Y:S02]  /*29680*/  LDL.LU R24, [R1+0x640] ;  /* 0x0006400001187983 */ /* 0x000ea40000300800 */
[----:B------:R-:W2:Y:S01]  /*29690*/  LDL.LU R25, [R1+0x644] ;  /* 0x0006440001197983 */ /* 0x000ea20000300800 */
[----:B0-----:R-:W2:Y:S01]  /*296a0*/  LDL.LU R26, [R1+0x648] ;  /* 0x00064800011a7983 */ /* 0x001ea20000300800 */
[----:B------:R-:W2:Y:S03]  /*296b0*/  LDL.LU R27, [R1+0x64c] ;  /* 0x00064c00011b7983 */ /* 0x000ea60000300800 */
[----:B--2---:R0:W-:Y:S01]  /*296c0*/  STL.64 [R1+0x1c00], R26 ;  /* 0x001c001a01007387 */ /* 0x0041e20000100a00 */
[----:B------:R1:W-:Y:S03]  /*296d0*/  STL.64 [R1+0x1bf8], R24 ;  /* 0x001bf81801007387 */ /* 0x0003e60000100a00 */
[----:B0-----:R-:W2:Y:S01]  /*296e0*/  LDL.64 R26, [R1+0x88] ;  /* 0x00008800011a7983 */ /* 0x001ea20000100a00 */
[----:B-1----:R-:W-:-:S02]  /*296f0*/  IMAD.MOV.U32 R24, RZ, RZ, R0 ;  /* 0x000000ffff187224 */ /* 0x002fc400078e0000 */
[----:B------:R-:W-:Y:S01]  /*29700*/  IMAD.MOV.U32 R25, RZ, RZ, R3 ;  /* 0x000000ffff197224 */ /* 0x000fe200078e0003 */
[----:B--2---:R0:W-:Y:S04]  /*29710*/  STL.64 [R1+0x1c10], R26 ;  /* 0x001c101a01007387 */ /* 0x0041e80000100a00 */
[----:B0-----:R-:W2:Y:S04]  /*29720*/  LDL R26, [R1+0x98] ;  /* 0x00009800011a7983 */ /* 0x001ea80000100800 */
[----:B------:R-:W2:Y:S04]  /*29730*/  LDL R27, [R1+0x9c] ;  /* 0x00009c00011b7983 */ /* 0x000ea80000100800 */
[----:B--2---:R3:W-:Y:S01]  /*29740*/  STL.64 [R1+0x1c28], R26 ;  /* 0x001c281a01007387 */ /* 0x0047e20000100a00 */
[----:B------:R-:W2:Y:S02]  /*29750*/  LDL.LU R0, [R1+0x1cbc] ;  /* 0x001cbc0001007983 */ /* 0x000ea40000300800 */
[----:B------:R-:W2:Y:S01]  /*29760*/  LDL.LU R3, [R1+0x1cb8] ;  /* 0x001cb80001037983 */ /* 0x000ea20000300800 */
[C---:B---3--:R-:W-:Y:S01]  /*29770*/  HMMA.16816.F32.BF16 R24, R16.reuse, R24, R12 ;  /* 0x000000181018723c */ /* 0x048fe2000004180c */
[----:B------:R-:W3:Y:S01]  /*29780*/  LDL.LU.64 R14, [R1+0x1cb0] ;  /* 0x001cb000010e7983 */ /* 0x000ee20000300a00 */
[----:B------:R-:W2:Y:S11]  /*29790*/  LDL.LU.64 R12, [R1+0x1ca8] ;  /* 0x001ca800010c7983 */ /* 0x000eb60000300a00 */
[----:B------:R-:W-:Y:S10]  /*297a0*/  @!UPT UIADD3 URZ, URZ, URZ, URZ ;  /* 0x0000003f3f3ff290 */ /* 0x000ff4000fffe03f */
[----:B------:R0:W-:Y:S01]  /*297b0*/  STL.64 [R1+0x110], R24 ;  /* 0x0001101801007387 */ /* 0x0001e20000100a00 */
[----:B------:R-:W-:Y:S02]  /*297c0*/  IMAD.MOV.U32 R2, RZ, RZ, R26 ;  /* 0x000000ffff027224 */ /* 0x000fe400078e001a */
[----:B------:R-:W-:Y:S02]  /*297d0*/  IMAD.MOV.U32 R29, RZ, RZ, R27 ;  /* 0x000000ffff1d7224 */ /* 0x000fe400078e001b */
[----:B------:R-:W2:Y:S01]  /*297e0*/  LDL R26, [R1+0xa8] ;  /* 0x0000a800011a7983 */ /* 0x000ea20000100800 */
[----:B------:R-:W2:Y:S04]  /*297f0*/  LDL R27, [R1+0xac] ;  /* 0x0000ac00011b7983 */ /* 0x000ea80000100800 */
[----:B--2---:R1:W-:Y:S01]  /*29800*/  STL.64 [R1+0x1c40], R26 ;  /* 0x001c401a01007387 */ /* 0x0043e20000100a00 */
[----:B0-----:R-:W2:Y:S02]  /*29810*/  LDL.LU R24, [R1+0x660] ;  /* 0x0006600001187983 */ /* 0x001ea40000300800 */
[----:B------:R-:W2:Y:S01]  /*29820*/  LDL.LU R25, [R1+0x664] ;  /* 0x0006640001197983 */ /* 0x000ea20000300800 */
[----:B-1----:R-:W2:Y:S01]  /*29830*/  LDL.LU R26, [R1+0x668] ;  /* 0x00066800011a7983 */ /* 0x002ea20000300800 */
[----:B------:R-:W2:Y:S01]  /*29840*/  LDL.LU R27, [R1+0x66c] ;  /* 0x00066c00011b7983 */ /* 0x000ea20000300800 */
[C---:B------:R-:W-:Y:S01]  /*29850*/  HMMA.16816.F32.BF16 R4, R16.reuse, R12, R4 ;  /* 0x0000000c1004723c */ /* 0x040fe20000041804 */
[----:B------:R-:W-:Y:S01]  /*29860*/  STL [R1+0x1440], R29 ;  /* 0x0014401d01007387 */ /* 0x000fe20000100800 */
[----:B------:R-:W-:Y:S06]  /*29870*/  STL [R1+0x1410], R2 ;  /* 0x0014100201007387 */ /* 0x000fec0000100800 */
[----:B--2---:R-:W-:Y:S01]  /*29880*/  HMMA.16816.F32.BF16 R20, R16, R20, R24 ;  /* 0x000000141014723c */ /* 0x004fe20000041818 */
[----:B------:R-:W2:Y:S11]  /*29890*/  LDL R26, [R1+0xb8] ;  /* 0x0000b800011a7983 */ /* 0x000eb60000100800 */
[----:B------:R-:W-:Y:S11]  /*298a0*/  @!UPT UIADD3 URZ, URZ, URZ, URZ ;  /* 0x0000003f3f3ff290 */ /* 0x000ff6000fffe03f */
[----:B------:R0:W-:Y:S01]  /*298b0*/  STL.64 [R1+0x100], R20 ;  /* 0x0001001401007387 */ /* 0x0001e20000100a00 */
[----:B------:R1:W-:Y:S02]  /*298c0*/  STL.64 [R1+0x108], R22 ;  /* 0x0001081601007387 */ /* 0x0003e40000100a00 */
[----:B------:R1:W-:Y:S02]  /*298d0*/  STL.64 [R1+0xf0], R4 ;  /* 0x0000f00401007387 */ /* 0x0003e40000100a00 */
[----:B------:R3:W-:Y:S01]  /*298e0*/  STL.64 [R1+0xf8], R6 ;  /* 0x0000f80601007387 */ /* 0x0007e20000100a00 */
[----:B------:R-:W2:Y:S04]  /*298f0*/  LDL R27, [R1+0xbc] ;  /* 0x0000bc00011b7983 */ /* 0x000ea80000100800 */
[----:B0-----:R-:W4:Y:S01]  /*29900*/  LDL.LU R20, [R1+0xd0] ;  /* 0x0000d00001147983 */ /* 0x001f220000300800 */
[----:B------:R-:W4:Y:S02]  /*29910*/  LDL.LU R21, [R1+0xd4] ;  /* 0x0000d40001157983 */ /* 0x000f240000300800 */
[----:B-1----:R-:W4:Y:S02]  /*29920*/  LDL.LU R22, [R1+0xd8] ;  /* 0x0000d80001167983 */ /* 0x002f240000300800 */
[----:B------:R-:W4:Y:S01]  /*29930*/  LDL.LU R23, [R1+0xdc] ;  /* 0x0000dc0001177983 */ /* 0x000f220000300800 */
[----:B------:R-:W4:Y:S01]  /*29940*/  LDL.LU R4, [R1+0x630] ;  /* 0x0006300001047983 */ /* 0x000f220000300800 */
[----:B------:R-:W4:Y:S02]  /*29950*/  LDL.LU R5, [R1+0x634] ;  /* 0x0006340001057983 */ /* 0x000f240000300800 */
[----:B---3--:R-:W4:Y:S02]  /*29960*/  LDL.LU R6, [R1+0x638] ;  /* 0x0006380001067983 */ /* 0x008f240000300800 */
[----:B------:R-:W4:Y:S01]  /*29970*/  LDL.LU R7, [R1+0x63c] ;  /* 0x00063c0001077983 */ /* 0x000f220000300800 */
[----:B--2---:R-:W-:Y:S01]  /*29980*/  STL.64 [R1+0x1c58], R26 ;  /* 0x001c581a01007387 */ /* 0x004fe20000100a00 */
[----:B------:R0:W-:Y:S02]  /*29990*/  STL.64 [R1+0x1c08], R14 ;  /* 0x001c080e01007387 */ /* 0x0001e40000100a00 */
[----:B------:R-:W2:Y:S02]  /*299a0*/  LDL.LU R12, [R1+0x5b0] ;  /* 0x0005b000010c7983 */ /* 0x000ea40000300800 */
[----:B------:R-:W2:Y:S02]  /*299b0*/  LDL.LU R13, [R1+0x5b4] ;  /* 0x0005b400010d7983 */ /* 0x000ea40000300800 */
[----:B0-----:R-:W-:-:S02]  /*299c0*/  IMAD.MOV.U32 R14, RZ, RZ, R3 ;  /* 0x000000ffff0e7224 */ /* 0x001fc400078e0003 */
[----:B------:R-:W-:Y:S01]  /*299d0*/  IMAD.MOV.U32 R15, RZ, RZ, R0 ;  /* 0x000000ffff0f7224 */ /* 0x000fe200078e0000 */
[----:B------:R-:W3:Y:S01]  /*299e0*/  LDL.LU R3, [R1+0x1ca4] ;  /* 0x001ca40001037983 */ /* 0x000ee20000300800 */
[----:B------:R-:W3:Y:S02]  /*299f0*/  LDL.LU R0, [R1+0x1ca0] ;  /* 0x001ca00001007983 */ /* 0x000ee40000300800 */
[----:B------:R-:W3:Y:S02]  /*29a00*/  LDL R26, [R1+0xc8] ;  /* 0x0000c800011a7983 */ /* 0x000ee40000100800 */
[----:B------:R-:W3:Y:S01]  /*29a10*/  LDL R27, [R1+0xcc] ;  /* 0x0000cc00011b7983 */ /* 0x000ee20000100800 */
        /* <DEDUP_REMOVED lines=10> */
[----:B---3--:R-:W-:-:S02]  /*29ac0*/  IMAD.MOV.U32 R14, RZ, RZ, R0 ;  /* 0x000000ffff0e7224 */ /* 0x008fc400078e0000 */
[----:B------:R-:W-:Y:S01]  /*29ad0*/  IMAD.MOV.U32 R15, RZ, RZ, R3 ;  /* 0x000000ffff0f7224 */ /* 0x000fe200078e0003 */
[----:B------:R-:W3:Y:S01]  /*29ae0*/  LDL.LU R0, [R1+0x1c9c] ;  /* 0x001c9c0001007983 */ /* 0x000ee20000300800 */
[----:B------:R-:W3:Y:S03]  /*29af0*/  LDL.LU R3, [R1+0x1c98] ;  /* 0x001c980001037983 */ /* 0x000ee60000300800 */
[----:B------:R-:W-:Y:S01]  /*29b00*/  STL.64 [R1+0x1c50], R14 ;  /* 0x001c500e01007387 */ /* 0x000fe20000100a00 */
[----:B----4-:R-:W-:Y:S03]  /*29b10*/  HMMA.16816.F32.BF16 R4, R16, R8, R4 ;  /* 0x000000081004723c */ /* 0x010fe60000041804 */
[----:B--2---:R0:W-:Y:S04]  /*29b20*/  STL.64 [R1+0x1c48], R12 ;  /* 0x001c480c01007387 */ /* 0x0041e80000100a00 */
[----:B0-----:R-:W2:Y:S01]  /*29b30*/  LDL.LU R12, [R1+0x600] ;  /* 0x00060000010c7983 */ /* 0x001ea20000300800 */
[----:B------:R-:W2:Y:S02]  /*29b40*/  LDL.LU R13, [R1+0x604] ;  /* 0x00060400010d7983 */ /* 0x000ea40000300800 */
[----:B------:R-:W4:Y:S02]  /*29b50*/  LDL.LU R14, [R1+0x608] ;  /* 0x00060800010e7983 */ /* 0x000f240000300800 */
[----:B------:R-:W4:Y:S02]  /*29b60*/  LDL.LU R15, [R1+0x60c] ;  /* 0x00060c00010f7983 */ /* 0x000f240000300800 */
[----:B----4-:R-:W-:Y:S01]  /*29b70*/  STL.64 [R1+0x1c68], R14 ;  /* 0x001c680e01007387 */ /* 0x010fe20000100a00 */
[----:B--2---:R0:W-:Y:S03]  /*29b80*/  STL.64 [R1+0x1c60], R12 ;  /* 0x001c600c01007387 */ /* 0x0041e60000100a00 */
[----:B0-----:R-:W2:Y:S01]  /*29b90*/  LDL.LU R12, [R1+0x620] ;  /* 0x00062000010c7983 */ /* 0x001ea20000300800 */
[----:B------:R-:W2:Y:S04]  /*29ba0*/  LDL.LU R13, [R1+0x624] ;  /* 0x00062400010d7983 */ /* 0x000ea80000300800 */
[----:B------:R-:W-:Y:S02]  /*29bb0*/  STL.64 [R1+0xe0], R4 ;  /* 0x0000e00401007387 */ /* 0x000fe40000100a00 */
[----:B------:R0:W-:Y:S02]  /*29bc0*/  STL.64 [R1+0xe8], R6 ;  /* 0x0000e80601007387 */ /* 0x0001e40000100a00 */
[----:B0-----:R-:W4:Y:S01]  /*29bd0*/  LDL.LU.64 R6, [R1+0x1c90] ;  /* 0x001c900001067983 */ /* 0x001f220000300a00 */
[----:B------:R-:W2:Y:S02]  /*29be0*/  LDL.LU.64 R4, [R1+0x1c88] ;  /* 0x001c880001047983 */ /* 0x000ea40000300a00 */
[----:B---3--:R-:W-:-:S02]  /*29bf0*/  IMAD.MOV.U32 R14, RZ, RZ, R3 ;  /* 0x000000ffff0e7224 */ /* 0x008fc400078e0003 */
[----:B------:R-:W-:Y:S01]  /*29c00*/  IMAD.MOV.U32 R15, RZ, RZ, R0 ;  /* 0x000000ffff0f7224 */ /* 0x000fe200078e0000 */
[----:B--2---:R-:W-:Y:S01]  /*29c10*/  HMMA.16816.F32.BF16 R16, R16, R4, R20 ;  /* 0x000000041010723c */ /* 0x004fe20000041814 */
[----:B------:R-:W2:Y:S01]  /*29c20*/  LDL.LU.64 R22, [R1+0x1c80] ;  /* 0x001c800001167983 */ /* 0x000ea20000300a00 */
[----:B------:R-:W2:Y:S11]  /*29c30*/  LDL.LU.64 R20, [R1+0x1c78] ;  /* 0x001c780001147983 */ /* 0x000eb60000300a00 */
[----:B------:R-:W-:Y:S11]  /*29c40*/  @!UPT UIADD3 URZ, URZ, URZ, URZ ;  /* 0x0000003f3f3ff290 */ /* 0x000ff6000fffe03f */
[----:B------:R-:W-:Y:S01]  /*29c50*/  IMAD.MOV.U32 R8, RZ, RZ, R18 ;  /* 0x000000ffff087224 */ /* 0x000fe200078e0012 */
[----:B------:R-:W-:Y:S01]  /*29c60*/  STL [R1+0xd0], R16 ;  /* 0x0000d01001007387 */ /* 0x000fe20000100800 */
[----:B------:R-:W-:Y:S02]  /*29c70*/  IMAD.MOV.U32 R3, RZ, RZ, R19 ;  /* 0x000000ffff037224 */ /* 0x000fe400078e0013 */
[----:B------:R-:W3:Y:S02]  /*29c80*/  LDL.64 R18, [R1+0x78] ;  /* 0x0000780001127983 */ /* 0x000ee40000100a00 */
[----:B------:R-:W-:Y:S01]  /*29c90*/  STL.64 [R1+0x1bc0], R10 ;  /* 0x001bc00a01007387 */ /* 0x000fe20000100a00 */
[----:B------:R0:W-:Y:S01]  /*29ca0*/  STL [R1+0x1bb8], R8 ;  /* 0x001bb80801007387 */ /* 0x0001e20000100800 */
[----:B------:R-:W-:-:S03]  /*29cb0*/  IMAD.MOV.U32 R0, RZ, RZ, R17 ;  /* 0x000000ffff007224 */ /* 0x000fc600078e0011 */
[----:B0-----:R-:W3:Y:S01]  /*29cc0*/  LDL.LU R8, [R1+0x670] ;  /* 0x0006700001087983 */ /* 0x001ee20000300800 */
[----:B------:R-:W3:Y:S02]  /*29cd0*/  LDL.LU R9, [R1+0x674] ;  /* 0x0006740001097983 */ /* 0x000ee40000300800 */
[----:B----4-:R-:W-:Y:S02]  /*29ce0*/  IMAD.MOV.U32 R10, RZ, RZ, R6 ;  /* 0x000000ffff0a7224 */ /* 0x010fe400078e0006 */
[----:B------:R-:W-:Y:S01]  /*29cf0*/  IMAD.MOV.U32 R11, RZ, RZ, R7 ;  /* 0x000000ffff0b7224 */ /* 0x000fe200078e0007 */
[----:B------:R-:W4:Y:S01]  /*29d00*/  LDL.LU R6, [R1+0x1c74] ;  /* 0x001c740001067983 */ /* 0x000f220000300800 */
[----:B------:R-:W4:Y:S02]  /*29d10*/  LDL.LU R7, [R1+0x1c70] ;  /* 0x001c700001077983 */ /* 0x000f240000300800 */
[----:B------:R-:W-:Y:S02]  /*29d20*/  STL [R1+0x1468], R3 ;  /* 0x0014680301007387 */ /* 0x000fe40000100800 */
[----:B------:R-:W-:Y:S01]  /*29d30*/  STL [R1+0x1444], R0 ;  /* 0x0014440001007387 */ /* 0x000fe20000100800 */
        /* <DEDUP_REMOVED lines=35> */
[----:B------:R-:W3:Y:S02]  /*29f70*/  LDL.LU.64 R26, [R1+0x1c00] ;  /* 0x001c0000011a7983 */ /* 0x000ee40000300a00 */
[----:B------:R-:W3:Y:S02]  /*29f80*/  LDL.LU.64 R24, [R1+0x1bf8] ;  /* 0x001bf80001187983 */ /* 0x000ee40000300a00 */
[----:B------:R-:W-:Y:S01]  /*29f90*/  STL [R1+0x1b34], R0 ;  /* 0x001b340001007387 */ /* 0x000fe20000100800 */
[----:B------:R-:W-:Y:S01]  /*29fa0*/  STL [R1+0x1b30], R2 ;  /* 0x001b300201007387 */ /* 0x000fe20000100800 */
[C---:B---3--:R-:W-:Y:S11]  /*29fb0*/  HMMA.16816.F32.BF16 R24, R20.reuse, R18, R24 ;  /* 0x000000121418723c */ /* 0x048ff60000041818 */
[----:B------:R-:W-:Y:S11]  /*29fc0*/  @!UPT UIADD3 URZ, URZ, URZ, URZ ;  /* 0x0000003f3f3ff290 */ /* 0x000ff6000fffe03f */
[----:B------:R-:W-:Y:S01]  /*29fd0*/  @!UPT UIADD3 URZ, URZ, URZ, URZ ;  /* 0x0000003f3f3ff290 */ /* 0x000fe2000fffe03f */
[----:B------:R-:W-:Y:S01]  /*29fe0*/  STL.64 [R1+0x4c0], R24 ;  /* 0x0004c01801007387 */ /* 0x000fe20000100a00 */
[----:B------:R0:W-:Y:S03]  /*29ff0*/  STL.64 [R1+0x4c8], R26 ;  /* 0x0004c81a01007387 */ /* 0x0001e60000100a00 */
[----:B0-----:R-:W3:Y:S01]  /*2a000*/  LDL.LU.64 R26, [R1+0x1bf0] ;  /* 0x001bf000011a7983 */ /* 0x001ee20000300a00 */
[----:B------:R-:W-:Y:S02]  /*2a010*/  IMAD.MOV.U32 R4, RZ, RZ, R18 ;  /* 0x000000ffff047224 */ /* 0x000fe400078e0012 */
[----:B------:R-:W-:Y:S02]  /*2a020*/  IMAD.MOV.U32 R3, RZ, RZ, R19 ;  /* 0x000000ffff037224 */ /* 0x000fe400078e0013 */
[----:B------:R-:W0:Y:S04]  /*2a030*/  LDSM.16.MT88.4 R16, [R28+0xc100] ;  /* 0x00c100001c10783b */ /* 0x000e280000004200 */
[----:B0-----:R-:W-:Y:S01]  /*2a040*/  STL.64 [R1+0x1a10], R18 ;  /* 0x001a101201007387 */ /* 0x001fe20000100a00 */
[----:B------:R-:W-:Y:S01]  /*2a050*/  STL.64 [R1+0x1a08], R16 ;  /* 0x001a081001007387 */ /* 0x000fe20000100a00 */
[----:B---3--:R-:W-:Y:S01]  /*2a060*/  HMMA.16816.F32.BF16 R8, R20, R26, R8 ;  /* 0x0000001a1408723c */ /* 0x008fe20000041808 */
[----:B------:R-:W-:-:S02]  /*2a070*/  IMAD.MOV.U32 R12, RZ, RZ, R26 ;  /* 0x000000ffff0c7224 */ /* 0x000fc400078e001a */
[----:B------:R-:W-:Y:S11]  /*2a080*/  IMAD.MOV.U32 R5, RZ, RZ, R27 ;  /* 0x000000ffff057224 */ /* 0x000ff600078e001b */
[----:B------:R-:W-:Y:S09]  /*2a090*/  @!UPT UIADD3 URZ, URZ, URZ, URZ ;  /* 0x0000003f3f3ff290 */ /* 0x000ff2000fffe03f */
[----:B------:R-:W-:Y:S01]  /*2a0a0*/  STL.64 [R1+0x4e0], R8 ;  /* 0x0004e00801007387 */ /* 0x000fe20000100a00 */
[----:B------:R-:W-:Y:S02]  /*2a0b0*/  STL.64 [R1+0x4e8], R10 ;  /* 0x0004e80a01007387 */ /* 0x000fe40000100a00 */
[----:B--2---:R0:W-:Y:S02]  /*2a0c0*/  STL.64 [R1+0x1bd8], R14 ;  /* 0x001bd80e01007387 */ /* 0x0041e40000100a00 */
[----:B------:R-:W-:Y:S01]  /*2a0d0*/  STL [R1+0x1bd4], R12 ;  /* 0x001bd40c01007387 */ /* 0x000fe20000100800 */
[----:B0-----:R-:W2:Y:S01]  /*2a0e0*/  LDL.64 R14, [R1+0x58] ;  /* 0x00005800010e7983 */ /* 0x001ea20000100a00 */
[----:B----4-:R-:W-:Y:S02]  /*2a0f0*/  STL.64 [R1+0x1b40], R6 ;  /* 0x001b400601007387 */ /* 0x010fe40000100a00 */
[----:B------:R0:W-:Y:S02]  /*2a100*/  STL.64 [R1+0x1b38], R4 ;  /* 0x001b380401007387 */ /* 0x0001e40000100a00 */
        /* <DEDUP_REMOVED lines=8> */
[----:B------:R-:W4:Y:S02]  /*2a190*/  LDL.LU R6, [R1+0x778] ;  /* 0x0007780001067983 */ /* 0x000f240000300800 */
[----:B------:R-:W4:Y:S01]  /*2a1a0*/  LDL.LU R7, [R1+0x77c] ;  /* 0x00077c0001077983 */ /* 0x000f220000300800 */
        /* <DEDUP_REMOVED lines=11> */
[----:B----4-:R0:W-:Y:S02]  /*2a260*/  STL.64 [R1+0x1b60], R6 ;  /* 0x001b600601007387 */ /* 0x0101e40000100a00 */
[----:B---3--:R-:W-:Y:S01]  /*2a270*/  STL.64 [R1+0x1b58], R4 ;  /* 0x001b580401007387 */ /* 0x008fe20000100a00 */
[----:B0-----:R-:W3:Y:S04]  /*2a280*/  LDL.64 R6, [R1+0x8] ;  /* 0x0000080001067983 */ /* 0x001ee80000100a00 */
[----:B---3--:R0:W-:Y:S04]  /*2a290*/  STL.64 [R1+0x1b78], R6 ;  /* 0x001b780601007387 */ /* 0x0081e80000100a00 */
[----:B0-----:R-:W3:Y:S04]  /*2a2a0*/  LDL R6, [R1+0x18] ;  /* 0x0000180001067983 */ /* 0x001ee80000100800 */
[----:B------:R-:W3:Y:S01]  /*2a2b0*/  LDL R7, [R1+0x1c] ;  /* 0x00001c0001077983 */ /* 0x000ee20000100800 */
[----:B------:R-:W4:Y:S02]  /*2a2c0*/  LDL.LU R16, [R1+0x6d0] ;  /* 0x0006d00001107983 */ /* 0x000f240000300800 */
[----:B------:R-:W4:Y:S02]  /*2a2d0*/  LDL.LU R17, [R1+0x6d4] ;  /* 0x0006d40001117983 */ /* 0x000f240000300800 */
[----:B------:R-:W4:Y:S01]  /*2a2e0*/  LDL.LU R18, [R1+0x6d8] ;  /* 0x0006d80001127983 */ /* 0x000f220000300800 */
[----:B------:R-:W4:Y:S01]  /*2a2f0*/  LDL.LU R19, [R1+0x6dc] ;  /* 0x0006dc0001137983 */ /* 0x000f220000300800 */
[----:B--2---:R-:W-:Y:S03]  /*2a300*/  HMMA.16816.F32.BF16 R24, R20, R14, R24 ;  /* 0x0000000e1418723c */ /* 0x004fe60000041818 */
[----:B---3--:R0:W-:Y:S04]  /*2a310*/  STL.64 [R1+0x1b90], R6 ;  /* 0x001b900601007387 */ /* 0x0081e80000100a00 */
[----:B0-----:R-:W2:Y:S01]  /*2a320*/  LDL.64 R6, [R1+0x28] ;  /* 0x0000280001067983 */ /* 0x001ea20000100a00 */
[----:B------:R-:W-:-:S02]  /*2a330*/  IMAD.MOV.U32 R29, RZ, RZ, R14 ;  /* 0x000000ffff1d7224 */ /* 0x000fc400078e000e */
[----:B------:R-:W-:Y:S01]  /*2a340*/  IMAD.MOV.U32 R13, RZ, RZ, R15 ;  /* 0x000000ffff0d7224 */ /* 0x000fe200078e000f */
[----:B--2---:R0:W-:Y:S04]  /*2a350*/  STL.64 [R1+0x1ba8], R6 ;  /* 0x001ba80601007387 */ /* 0x0041e80000100a00 */
[----:B0-----:R-:W4:Y:S08]  /*2a360*/  LDL.64 R6, [R1+0x38] ;  /* 0x0000380001067983 */ /* 0x001f300000100a00 */
[----:B------:R-:W-:Y:S02]  /*2a370*/  STL.64 [R1+0x500], R24 ;  /* 0x0005001801007387 */ /* 0x000fe40000100a00 */
[----:B------:R0:W-:Y:S02]  /*2a380*/  STL.64 [R1+0x508], R26 ;  /* 0x0005081a01007387 */ /* 0x0001e40000100a00 */
[----:B0-----:R-:W2:Y:S01]  /*2a390*/  LDL.LU.64 R26, [R1+0x1be8] ;  /* 0x001be800011a7983 */ /* 0x001ea20000300a00 */
[----:B------:R-:W2:Y:S02]  /*2a3a0*/  LDL.LU.64 R24, [R1+0x1be0] ;  /* 0x001be00001187983 */ /* 0x000ea40000300a00 */
[----:B------:R-:W3:Y:S02]  /*2a3b0*/  LDL.LU.64 R14, [R1+0x1bd8] ;  /* 0x001bd800010e7983 */ /* 0x000ee40000300a00 */
[----:B------:R-:W2:Y:S01]  /*2a3c0*/  LDL.LU R12, [R1+0x1bd4] ;  /* 0x001bd400010c7983 */ /* 0x000ea20000300800 */
[----:B---3--:R-:W-:Y:S01]  /*2a3d0*/  STL.64 [R1+0x1b70], R14 ;  /* 0x001b700e01007387 */ /* 0x008fe20000100a00 */
[----:B--2---:R0:W-:Y:S03]  /*2a3e0*/  STL.64 [R1+0x1b68], R12 ;  /* 0x001b680c01007387 */ /* 0x0041e60000100a00 */
[----:B0-----:R-:W2:Y:S01]  /*2a3f0*/  LDL.LU R12, [R1+0x740] ;  /* 0x00074000010c7983 */ /* 0x001ea20000300800 */
[----:B------:R-:W2:Y:S02]  /*2a400*/  LDL.LU R13, [R1+0x744] ;  /* 0x00074400010d7983 */ /* 0x000ea40000300800 */
[----:B------:R-:W3:Y:S02]  /*2a410*/  LDL.LU R14, [R1+0x748] ;  /* 0x00074800010e7983 */ /* 0x000ee40000300800 */
[----:B------:R-:W3:Y:S01]  /*2a420*/  LDL.LU R15, [R1+0x74c] ;  /* 0x00074c00010f7983 */ /* 0x000ee20000300800 */
[C---:B------:R-:W-:Y:S01]  /*2a430*/  HMMA.16816.F32.BF16 R24, R20.reuse, R10, R24 ;  /* 0x0000000a1418723c */ /* 0x040fe20000041818 */
[----:B---3--:R-:W-:Y:S01]  /*2a440*/  STL.64 [R1+0x1b88], R14 ;  /* 0x001b880e01007387 */ /* 0x008fe20000100a00 */
[----:B--2---:R0:W-:Y:S03]  /*2a450*/  STL.64 [R1+0x1b80], R12 ;  /* 0x001b800c01007387 */ /* 0x0041e60000100a00 */
[----:B0-----:R-:W2:Y:S01]  /*2a460*/  LDL.LU R12, [R1+0x720] ;  /* 0x00072000010c7983 */ /* 0x001ea20000300800 */
[----:B------:R-:W2:Y:S02]  /*2a470*/  LDL.LU R13, [R1+0x724] ;  /* 0x00072400010d7983 */ /* 0x000ea40000300800 */
[----:B------:R-:W3:Y:S02]  /*2a480*/  LDL.LU R14, [R1+0x728] ;  /* 0x00072800010e7983 */ /* 0x000ee40000300800 */
[----:B------:R-:W3:Y:S02]  /*2a490*/  LDL.LU R15, [R1+0x72c] ;  /* 0x00072c00010f7983 */ /* 0x000ee40000300800 */
[----:B------:R-:W-:Y:S01]  /*2a4a0*/  IMAD.MOV.U32 R9, RZ, RZ, R11 ;  /* 0x000000ffff097224 */ /* 0x000fe200078e000b */
[----:B----4-:R-:W-:Y:S01]  /*2a4b0*/  HMMA.16816.F32.BF16 R16, R20, R6, R16 ;  /* 0x000000061410723c */ /* 0x010fe20000041810 */
        /* <DEDUP_REMOVED lines=9> */
[----:B------:R-:W4:Y:S02]  /*2a550*/  LDL.LU.64 R24, [R1+0x1bc8] ;  /* 0x001bc80001187983 */ /* 0x000f240000300a00 */
[----:B------:R-:W-:-:S02]  /*2a560*/  IMAD.MOV.U32 R27, RZ, RZ, R10 ;  /* 0x000000ffff1b7224 */ /* 0x000fc400078e000a */
[----:B------:R-:W2:Y:S01]  /*2a570*/  LDL.LU.64 R10, [R1+0x1bc0] ;  /* 0x001bc000010a7983 */ /* 0x000ea20000300a00 */
[----:B------:R-:W2:Y:S03]  /*2a580*/  LDL.LU R8, [R1+0x1bb8] ;  /* 0x001bb80001087983 */ /* 0x000ea60000300800 */
[----:B---3--:R2:W-:Y:S01]  /*2a590*/  STL.64 [R1+0x1b28], R26 ;  /* 0x001b281a01007387 */ /* 0x0085e20000100a00 */
[----:B----4-:R0:W-:Y:S02]  /*2a5a0*/  STL.64 [R1+0x1b20], R24 ;  /* 0x001b201801007387 */ /* 0x0101e40000100a00 */
[----:B--2---:R-:W-:Y:S01]  /*2a5b0*/  IMAD.MOV.U32 R26, RZ, RZ, R10 ;  /* 0x000000ffff1a7224 */ /* 0x004fe200078e000a */
[----:B0-----:R-:W2:Y:S01]  /*2a5c0*/  LDL.LU R24, [R1+0x7b0] ;  /* 0x0007b00001187983 */ /* 0x001ea20000300800 */
[----:B------:R-:W2:Y:S02]  /*2a5d0*/  LDL.LU R25, [R1+0x7b4] ;  /* 0x0007b40001197983 */ /* 0x000ea40000300800 */
[----:B------:R-:W3:Y:S02]  /*2a5e0*/  LDL.LU R10, [R1+0x1bb4] ;  /* 0x001bb400010a7983 */ /* 0x000ee40000300800 */
[----:B------:R-:W-:-:S02]  /*2a5f0*/  IMAD.MOV.U32 R27, RZ, RZ, R11 ;  /* 0x000000ffff1b7224 */ /* 0x000fc400078e000b */
[----:B------:R-:W3:Y:S01]  /*2a600*/  LDL.LU R11, [R1+0x1bb0] ;  /* 0x001bb000010b7983 */ /* 0x000ee20000300800 */
[----:B------:R-:W-:Y:S02]  /*2a610*/  STL.64 [R1+0x540], R16 ;  /* 0x0005401001007387 */ /* 0x000fe40000100a00 */
        /* <DEDUP_REMOVED lines=17> */
[----:B------:R-:W-:Y:S01]  /*2a730*/  STL.64 [R1+0x5b0], R4 ;  /* 0x0005b00401007387 */ /* 0x000fe20000100a00 */
[----:B------:R0:W-:Y:S03]  /*2a740*/  STL.64 [R1+0x5b8], R6 ;  /* 0x0005b80601007387 */ /* 0x0001e60000100a00 */
        /* <DEDUP_REMOVED lines=8> */
[----:B------:R-:W2:Y:S02]  /*2a7d0*/  LDL.LU.64 R12, [R1+0x1b68] ;  /* 0x001b6800010c7983 */ /* 0x000ea40000300a00 */
[----:B------:R-:W4:Y:S02]  /*2a7e0*/  LDL.LU.64 R6, [R1+0x1b60] ;  /* 0x001b600001067983 */ /* 0x000f240000300a00 */
[----:B------:R-:W4:Y:S01]  /*2a7f0*/  LDL.LU.64 R4, [R1+0x1b58] ;  /* 0x001b580001047983 */ /* 0x000f220000300a00 */
[----:B------:R-:W-:Y:S01]  /*2a800*/  STL.64 [R1+0x1a60], R16 ;  /* 0x001a601001007387 */ /* 0x000fe20000100a00 */
[C---:B----4-:R-:W-:Y:S11]  /*2a810*/  HMMA.16816.F32.BF16 R4, R20.reuse, R14, R4 ;  /* 0x0000000e1404723c */ /* 0x050ff60000041804 */
[----:B------:R-:W-:Y:S11]  /*2a820*/  @!UPT UIADD3 URZ, URZ, URZ, URZ ;  /* 0x0000003f3f3ff290 */ /* 0x000ff6000fffe03f */
[----:B------:R-:W-:Y:S01]  /*2a830*/  @!UPT UIADD3 URZ, URZ, URZ, URZ ;  /* 0x0000003f3f3ff290 */ /* 0x000fe2000fffe03f */
[----:B------:R-:W-:Y:S01]  /*2a840*/  STL.64 [R1+0x5f0], R4 ;  /* 0x0005f00401007387 */ /* 0x000fe20000100a00 */
[----:B------:R0:W-:Y:S03]  /*2a850*/  STL.64 [R1+0x5f8], R6 ;  /* 0x0005f80601007387 */ /* 0x0001e60000100a00 */
[----:B0-----:R-:W3:Y:S01]  /*2a860*/  LDL.LU.64 R6, [R1+0x1b50] ;  /* 0x001b500001067983 */ /* 0x001ee20000300a00 */
[----:B------:R-:W3:Y:S02]  /*2a870*/  LDL.LU.64 R4, [R1+0x1b48] ;  /* 0x001b480001047983 */ /* 0x000ee40000300a00 */
[----:B------:R-:W-:Y:S01]  /*2a880*/  STL.64 [R1+0x1b10], R14 ;  /* 0x001b100e01007387 */ /* 0x000fe20000100a00 */
[----:B---3--:R-:W-:Y:S11]  /*2a890*/  HMMA.16816.F32.BF16 R4, R20, R10, R4 ;  /* 0x0000000a1404723c */ /* 0x008ff60000041804 */
[----:B------:R-:W-:Y:S11]  /*2a8a0*/  @!UPT UIADD3 URZ, URZ, URZ, URZ ;  /* 0x0000003f3f3ff290 */ /* 0x000ff6000fffe03f */
[----:B------:R-:W-:Y:S01]  /*2a8b0*/  @!UPT UIADD3 URZ, URZ, URZ, URZ ;  /* 0x0000003f3f3ff290 */ /* 0x000fe2000fffe03f */
[----:B------:R-:W-:Y:S01]  /*2a8c0*/  STL.64 [R1+0x630], R4 ;  /* 0x0006300401007387 */ /* 0x000fe20000100a00 */
[----:B------:R0:W-:Y:S03]  /*2a8d0*/  STL.64 [R1+0x638], R6 ;  /* 0x0006380601007387 */ /* 0x0001e60000100a00 */
[----:B0-----:R-:W2:Y:S01]  /*2a8e0*/  LDL.LU.64 R6, [R1+0x1b40] ;  /* 0x001b400001067983 */ /* 0x001ea20000300a00 */
[----:B------:R-:W3:Y:S02]  /*2a8f0*/  LDL.LU.64 R4, [R1+0x1b38] ;  /* 0x001b380001047983 */ /* 0x000ee40000300a00 */
[----:B------:R0:W-:Y:S02]  /*2a900*/  STL.64 [R1+0x1a28], R10 ;  /* 0x001a280a01007387 */ /* 0x0001e40000100a00 */
[----:B------:R-:W-:Y:S02]  /*2a910*/  STL [R1+0x1a20], R8 ;  /* 0x001a200801007387 */ /* 0x000fe40000100800 */
[----:B0-----:R-:W-:-:S02]  /*2a920*/  IMAD.MOV.U32 R10, RZ, RZ, R0 ;  /* 0x000000ffff0a7224 */ /* 0x001fc400078e0000 */
[----:B------:R-:W-:Y:S01]  /*2a930*/  IMAD.MOV.U32 R11, RZ, RZ, R2 ;  /* 0x000000ffff0b7224 */ /* 0x000fe200078e0002 */
[----:B------:R-:W4:Y:S01]  /*2a940*/  LDL.LU R0, [R1+0x1b34] ;  /* 0x001b340001007983 */ /* 0x000f220000300800 */
[----:B------:R-:W3:Y:S03]  /*2a950*/  LDL.LU R2, [R1+0x1b30] ;  /* 0x001b300001027983 */ /* 0x000ee60000300800 */
[----:B------:R-:W-:Y:S01]  /*2a960*/  STL.64 [R1+0x1a68], R10 ;  /* 0x001a680a01007387 */ /* 0x000fe20000100a00 */
[----:B--2---:R-:W-:Y:S03]  /*2a970*/  HMMA.16816.F32.BF16 R20, R20, R6, R24 ;  /* 0x000000061414723c */ /* 0x004fe60000041818 */
[----:B------:R-:W2:Y:S01]  /*2a980*/  LDL.LU.64 R26, [R1+0x1b28] ;  /* 0x001b2800011a7983 */ /* 0x000ea20000300a00 */
[----:B------:R-:W3:Y:S11]  /*2a990*/  LDL.LU.64 R24, [R1+0x1b20] ;  /* 0x001b200001187983 */ /* 0x000ef60000300a00 */
[----:B------:R-:W-:Y:S08]  /*2a9a0*/  @!UPT UIADD3 URZ, URZ, URZ, URZ ;  /* 0x0000003f3f3ff290 */ /* 0x000ff0000fffe03f */
[----:B------:R-:W-:Y:S01]  /*2a9b0*/  STL.64 [R1+0x600], R20 ;  /* 0x0006001401007387 */ /* 0x000fe20000100a00 */
[----:B------:R-:W-:Y:S02]  /*2a9c0*/  STL.64 [R1+0x608], R22 ;  /* 0x0006081601007387 */ /* 0x000fe40000100a00 */
[----:B------:R0:W-:Y:S02]  /*2a9d0*/  STL.64 [R1+0x1a70], R18 ;  /* 0x001a701201007387 */ /* 0x0001e40000100a00 */
[----:B0-----:R-:W-:Y:S02]  /*2a9e0*/  IMAD.MOV.U32 R19, RZ, RZ, R9 ;  /* 0x000000ffff137224 */ /* 0x001fe400078e0009 */
[----:B--2---:R-:W-:Y:S02]  /*2a9f0*/  IMAD.MOV.U32 R18, RZ, RZ, R27 ;  /* 0x000000ffff127224 */ /* 0x004fe400078e001b */
[----:B------:R-:W2:Y:S03]  /*2aa00*/  LDL.LU R27, [R1+0x1b18] ;  /* 0x001b1800011b7983 */ /* 0x000ea60000300800 */
[----:B------:R0:W-:Y:S02]  /*2aa10*/  STL.64 [R1+0x1a88], R18 ;  /* 0x001a881201007387 */ /* 0x0001e40000100a00 */
[----:B------:R-:W2:Y:S02]  /*2aa20*/  LDL.LU R8, [R1+0xb50] ;  /* 0x000b500001087983 */ /* 0x000ea40000300800 */
[----:B------:R-:W2:Y:S01]  /*2aa30*/  LDL.LU R9, [R1+0xb54] ;  /* 0x000b540001097983 */ /* 0x000ea20000300800 */
[----:B------:R-:W2:Y:S01]  /*2aa40*/  LDL.LU R10, [R1+0xb58] ;  /* 0x000b5800010a7983 */ /* 0x000ea20000300800 */
[----:B------:R-:W2:Y:S02]  /*2aa50*/  LDL.LU R11, [R1+0xb5c] ;  /* 0x000b5c00010b7983 */ /* 0x000ea40000300800 */
[----:B0-----:R-:W-:-:S02]  /*2aa60*/  IMAD.MOV.U32 R18, RZ, RZ, R29 ;  /* 0x000000ffff127224 */ /* 0x001fc400078e001d */
[----:B------:R-:W-:Y:S02]  /*2aa70*/  IMAD.MOV.U32 R19, RZ, RZ, R13 ;  /* 0x000000ffff137224 */ /* 0x000fe400078e000d */
[----:B---3--:R-:W-:Y:S02]  /*2aa80*/  IMAD.MOV.U32 R22, RZ, RZ, R4 ;  /* 0x000000ffff167224 */ /* 0x008fe400078e0004 */
[----:B------:R-:W-:Y:S01]  /*2aa90*/  IMAD.MOV.U32 R23, RZ, RZ, R3 ;  /* 0x000000ffff177224 */ /* 0x000fe200078e0003 */
[----:B------:R0:W-:Y:S02]  /*2aaa0*/  STL.64 [R1+0x1aa0], R18 ;  /* 0x001aa01201007387 */ /* 0x0001e40000100a00 */
[----:B0-----:R-:W-:Y:S02]  /*2aab0*/  IMAD.MOV.U32 R18, RZ, RZ, R12 ;  /* 0x000000ffff127224 */ /* 0x001fe400078e000c */
[----:B------:R-:W-:Y:S01]  /*2aac0*/  IMAD.MOV.U32 R19, RZ, RZ, R5 ;  /* 0x000000ffff137224 */ /* 0x000fe200078e0005 */
[----:B--2---:R-:W-:Y:S01]  /*2aad0*/  STL.64 [R1+0x1a80], R10 ;  /* 0x001a800a01007387 */ /* 0x004fe20000100a00 */
[----:B------:R0:W-:Y:S03]  /*2aae0*/  STL.64 [R1+0x1a78], R8 ;  /* 0x001a780801007387 */ /* 0x0001e60000100a00 */
[----:B0-----:R-:W2:Y:S01]  /*2aaf0*/  LDL.LU R8, [R1+0xb60] ;  /* 0x000b600001087983 */ /* 0x001ea20000300800 */
[----:B------:R-:W2:Y:S02]  /*2ab00*/  LDL.LU R9, [R1+0xb64] ;  /* 0x000b640001097983 */ /* 0x000ea40000300800 */
[----:B------:R-:W3:Y:S02]  /*2ab10*/  LDL.LU R10, [R1+0xb68] ;  /* 0x000b6800010a7983 */ /* 0x000ee40000300800 */
[----:B------:R-:W3:Y:S01]  /*2ab20*/  LDL.LU R11, [R1+0xb6c] ;  /* 0x000b6c00010b7983 */ /* 0x000ee20000300800 */
[----:B------:R0:W-:Y:S01]  /*2ab30*/  STL.64 [R1+0x1ab8], R18 ;  /* 0x001ab81201007387 */ /* 0x0001e20000100a00 */
[----:B------:R1:W-:Y:S02]  /*2ab40*/  STL.64 [R1+0x1ac0], R22 ;  /* 0x001ac01601007387 */ /* 0x0003e40000100a00 */
[----:B------:R-:W2:Y:S02]  /*2ab50*/  LDL.LU R16, [R1+0x860] ;  /* 0x0008600001107983 */ /* 0x000ea40000300800 */
[----:B------:R-:W2:Y:S01]  /*2ab60*/  LDL.LU R17, [R1+0x864] ;  /* 0x0008640001117983 */ /* 0x000ea20000300800 */
[----:B0-----:R-:W2:Y:S01]  /*2ab70*/  LDL.LU R18, [R1+0x868] ;  /* 0x0008680001127983 */ /* 0x001ea20000300800 */
[----:B------:R-:W2:Y:S02]  /*2ab80*/  LDL.LU R19, [R1+0x86c] ;  /* 0x00086c0001137983 */ /* 0x000ea40000300800 */
[----:B-1----:R-:W-:-:S02]  /*2ab90*/  IMAD.MOV.U32 R22, RZ, RZ, R2 ;  /* 0x000000ffff167224 */ /* 0x002fc400078e0002 */
[----:B----4-:R-:W-:Y:S01]  /*2aba0*/  IMAD.MOV.U32 R23, RZ, RZ, R0 ;  /* 0x000000ffff177224 */ /* 0x010fe200078e0000 */
[----:B--2---:R-:W-:Y:S01]  /*2abb0*/  STL.64 [R1+0x1ad0], R18 ;  /* 0x001ad01201007387 */ /* 0x004fe20000100a00 */
[----:B------:R-:W-:Y:S02]  /*2abc0*/  STL.64 [R1+0x1ac8], R16 ;  /* 0x001ac81001007387 */ /* 0x000fe40000100a00 */
[----:B------:R-:W2:Y:S02]  /*2abd0*/  LDL.64 R14, [R1+0xc8] ;  /* 0x0000c800010e7983 */ /* 0x000ea40000100a00 */
[----:B------:R0:W-:Y:S02]  /*2abe0*/  STL.64 [R1+0x1ad8], R22 ;  /* 0x001ad81601007387 */ /* 0x0001e40000100a00 */
[----:B0-----:R-:W4:Y:S04]  /*2abf0*/  LDL.64 R22, [R1+0x98] ;  /* 0x0000980001167983 */ /* 0x001f280000100a00 */
[----:B----4-:R0:W-:Y:S04]  /*2ac00*/  STL.64 [R1+0x1ae0], R22 ;  /* 0x001ae01601007387 */ /* 0x0101e80000100a00 */
[----:B0-----:R-:W4:Y:S04]  /*2ac10*/  LDL.64 R22, [R1+0xa8] ;  /* 0x0000a80001167983 */ /* 0x001f280000100a00 */
[----:B----4-:R0:W-:Y:S01]  /*2ac20*/  STL.64 [R1+0x1af8], R22 ;  /* 0x001af81601007387 */ /* 0x0101e20000100a00 */
[----:B------:R-:W4:Y:S02]  /*2ac30*/  LDL.LU R20, [R1+0x820] ;  /* 0x0008200001147983 */ /* 0x000f240000300800 */
[----:B------:R-:W4:Y:S01]  /*2ac40*/  LDL.LU R21, [R1+0x824] ;  /* 0x0008240001157983 */ /* 0x000f220000300800 */
        /* <DEDUP_REMOVED lines=8> */
[----:B0-----:R-:W2:Y:S01]  /*2acd0*/  LDL.LU R16, [R1+0x810] ;  /* 0x0008100001107983 */ /* 0x001ea20000300800 */
[----:B------:R-:W2:Y:S02]  /*2ace0*/  LDL.LU R17, [R1+0x814] ;  /* 0x0008140001117983 */ /* 0x000ea40000300800 */
[----:B------:R-:W2:Y:S02]  /*2acf0*/  LDL.LU R18, [R1+0x818] ;  /* 0x0008180001127983 */ /* 0x000ea40000300800 */
[----:B------:R-:W2:Y:S02]  /*2ad00*/  LDL.LU R19, [R1+0x81c] ;  /* 0x00081c0001137983 */ /* 0x000ea40000300800 */
[----:B--2---:R0:W-:Y:S01]  /*2ad10*/  STL.64 [R1+0x1b08], R18 ;  /* 0x001b081201007387 */ /* 0x0041e20000100a00 */
[----:B------:R-:W-:Y:S03]  /*2ad20*/  STL.64 [R1+0x1b00], R16 ;  /* 0x001b001001007387 */ /* 0x000fe60000100a00 */
[----:B0-----:R-:W4:Y:S01]  /*2ad30*/  LDL.64 R18, [R1+0xb8] ;  /* 0x0000b80001127983 */ /* 0x001f220000100a00 */
[----:B---3--:R-:W-:Y:S02]  /*2ad40*/  STL.64 [R1+0x1a98], R10 ;  /* 0x001a980a01007387 */ /* 0x008fe40000100a00 */
[----:B------:R0:W-:Y:S02]  /*2ad50*/  STL.64 [R1+0x1a90], R8 ;  /* 0x001a900801007387 */ /* 0x0001e40000100a00 */
        /* <DEDUP_REMOVED lines=10> */
[----:B------:R0:W-:Y:S01]  /*2ae00*/  STL.64 [R1+0x1a18], R6 ;  /* 0x001a180601007387 */ /* 0x0001e20000100a00 */
[----:B------:R-:W3:Y:S02]  /*2ae10*/  LDL.LU R4, [R1+0x830] ;  /* 0x0008300001047983 */ /* 0x000ee40000300800 */
[----:B------:R-:W3:Y:S01]  /*2ae20*/  LDL.LU R5, [R1+0x834] ;  /* 0x0008340001057983 */ /* 0x000ee20000300800 */
[----:B0-----:R-:W3:Y:S01]  /*2ae30*/  LDL.LU R6, [R1+0x838] ;  /* 0x0008380001067983 */ /* 0x001ee20000300800 */
[----:B------:R-:W3:Y:S01]  /*2ae40*/  LDL.LU R7, [R1+0x83c] ;  /* 0x00083c0001077983 */ /* 0x000ee20000300800 */
[----:B----4-:R-:W-:Y:S01]  /*2ae50*/  HMMA.16816.F32.BF16 R20, R24, R18, R20 ;  /* 0x000000121814723c */ /* 0x010fe20000041814 */
[----:B------:R-:W-:-:S02]  /*2ae60*/  IMAD.MOV.U32 R2, RZ, RZ, R14 ;  /* 0x000000ffff027224 */ /* 0x000fc400078e000e */
[----:B------:R-:W-:Y:S02]  /*2ae70*/  IMAD.MOV.U32 R0, RZ, RZ, R15 ;  /* 0x000000ffff007224 */ /* 0x000fe400078e000f */
[----:B------:R-:W-:Y:S11]  /*2ae80*/  IMAD.MOV.U32 R3, RZ, RZ, R19 ;  /* 0x000000ffff037224 */ /* 0x000ff600078e0013 */
[----:B------:R-:W-:Y:S08]  /*2ae90*/  @!UPT UIADD3 URZ, URZ, URZ, URZ ;  /* 0x0000003f3f3ff290 */ /* 0x000ff0000fffe03f */
[----:B------:R-:W-:Y:S01]  /*2aea0*/  IMAD.MOV.U32 R13, RZ, RZ, R22 ;  /* 0x000000ffff0d7224 */ /* 0x000fe200078e0016 */
[----:B---3--:R-:W-:Y:S01]  /*2aeb0*/  HMMA.16816.F32.BF16 R4, R24, R14, R4 ;  /* 0x0000000e1804723c */ /* 0x008fe20000041804 */
[----:B------:R-:W3:Y:S11]  /*2aec0*/  LDL.LU.64 R14, [R1+0x1b10] ;  /* 0x001b1000010e7983 */ /* 0x000ef60000300a00 */
[----:B------:R-:W-:Y:S11]  /*2aed0*/  @!UPT UIADD3 URZ, URZ, URZ, URZ ;  /* 0x0000003f3f3ff290 */ /* 0x000ff6000fffe03f */
[----:B------:R-:W-:Y:S01]  /*2aee0*/  @!UPT UIADD3 URZ, URZ, URZ, URZ ;  /* 0x0000003f3f3ff290 */ /* 0x000fe2000fffe03f */
[----:B------:R-:W-:Y:S01]  /*2aef0*/  IMAD.MOV.U32 R12, RZ, RZ, R6 ;  /* 0x000000ffff0c7224 */ /* 0x000fe200078e0006 */
[----:B------:R0:W-:Y:S01]  /*2af00*/  STL.64 [R1+0xbf0], R4 ;  /* 0x000bf00401007387 */ /* 0x0001e20000100a00 */
[----:B------:R-:W-:Y:S03]  /*2af10*/  STL.64 [R1+0xbf8], R6 ;  /* 0x000bf80601007387 */ /* 0x000fe60000100a00 */
[----:B------:R-:W-:Y:S01]  /*2af20*/  STL [R1+0x1290], R12 ;  /* 0x0012900c01007387 */ /* 0x000fe20000100800 */
[----:B0-----:R-:W-:-:S03]  /*2af30*/  IMAD.MOV.U32 R4, RZ, RZ, R18 ;  /* 0x000000ffff047224 */ /* 0x001fc600078e0012 */
[----:B------:R-:W4:Y:S01]  /*2af40*/  LDL.LU.64 R18, [R1+0x1b08] ;  /* 0x001b080001127983 */ /* 0x000f220000300a00 */
[----:B------:R-:W4:Y:S02]  /*2af50*/  LDL.LU.64 R16, [R1+0x1b00] ;  /* 0x001b000001107983 */ /* 0x000f240000300a00 */
[----:B------:R-:W-:Y:S02]  /*2af60*/  STL.64 [R1+0xbe0], R20 ;  /* 0x000be01401007387 */ /* 0x000fe40000100a00 */
[----:B------:R0:W-:Y:S02]  /*2af70*/  STL.64 [R1+0xbe8], R22 ;  /* 0x000be81601007387 */ /* 0x0001e40000100a00 */
[----:B0-----:R-:W4:Y:S01]  /*2af80*/  LDL.LU.64 R22, [R1+0x1af8] ;  /* 0x001af80001167983 */ /* 0x001f220000300a00 */
[----:B------:R0:W-:Y:S03]  /*2af90*/  STL [R1+0x1294], R13 ;  /* 0x0012940d01007387 */ /* 0x0001e60000100800 */
[----:B---3--:R1:W-:Y:S01]  /*2afa0*/  STL.64 [R1+0x1a30], R14 ;  /* 0x001a300e01007387 */ /* 0x0083e20000100a00 */
[----:B------:R-:W3:Y:S02]  /*2afb0*/  LDL.LU R12, [R1+0x800] ;  /* 0x00080000010c7983 */ /* 0x000ee40000300800 */
[----:B0-----:R-:W3:Y:S01]  /*2afc0*/  LDL.LU R13, [R1+0x804] ;  /* 0x00080400010d7983 */ /* 0x001ee20000300800 */
[----:B-1----:R-:W3:Y:S01]  /*2afd0*/  LDL.LU R14, [R1+0x808] ;  /* 0x00080800010e7983 */ /* 0x002ee20000300800 */
[----:B------:R-:W3:Y:S01]  /*2afe0*/  LDL.LU R15, [R1+0x80c] ;  /* 0x00080c00010f7983 */ /* 0x000ee20000300800 */
        /* <DEDUP_REMOVED lines=8> */
[----:B------:R-:W3:Y:S02]  /*2b070*/  LDL.LU.64 R22, [R1+0x1ae0] ;  /* 0x001ae00001167983 */ /* 0x000ee40000300a00 */
[C---:B---3--:R-:W-:Y:S01]  /*2b080*/  HMMA.16816.F32.BF16 R12, R24.reuse, R22, R12 ;  /* 0x00000016180c723c */ /* 0x048fe2000004180c */
[----:B------:R-:W-:Y:S11]  /*2b090*/  IMAD.MOV.U32 R7, RZ, RZ, R23 ;  /* 0x000000ffff077224 */ /* 0x000ff600078e0017 */
[----:B------:R-:W-:Y:S11]  /*2b0a0*/  @!UPT UIADD3 URZ, URZ, URZ, URZ ;  /* 0x0000003f3f3ff290 */ /* 0x000ff6000fffe03f */
[----:B------:R0:W-:Y:S01]  /*2b0b0*/  STL.64 [R1+0xbc0], R12 ;  /* 0x000bc00c01007387 */ /* 0x0001e20000100a00 */
[----:B------:R-:W-:Y:S02]  /*2b0c0*/  STL.64 [R1+0xbc8], R14 ;  /* 0x000bc80e01007387 */ /* 0x000fe40000100a00 */
[----:B0-----:R-:W-:Y:S02]  /*2b0d0*/  IMAD.MOV.U32 R12, RZ, RZ, R22 ;  /* 0x000000ffff0c7224 */ /* 0x001fe400078e0016 */
[----:B------:R-:W4:Y:S02]  /*2b0e0*/  LDL.LU.64 R22, [R1+0x1ad8] ;  /* 0x001ad80001167983 */ /* 0x000f240000300a00 */
[C---:B----4-:R-:W-:Y:S02]  /*2b0f0*/  HMMA.16816.F32.BF16 R20, R24.reuse, R22, R16 ;  /* 0x000000161814723c */ /* 0x050fe40000041810 */
[----:B------:R-:W3:Y:S01]  /*2b100*/  LDL.LU.64 R18, [R1+0x1ad0] ;  /* 0x001ad00001127983 */ /* 0x000ee20000300a00 */
[----:B------:R-:W3:Y:S11]  /*2b110*/  LDL.LU.64 R16, [R1+0x1ac8] ;  /* 0x001ac80001107983 */ /* 0x000ef60000300a00 */
[----:B------:R-:W-:Y:S09]  /*2b120*/  @!UPT UIADD3 URZ, URZ, URZ, URZ ;  /* 0x0000003f3f3ff290 */ /* 0x000ff2000fffe03f */
[----:B------:R-:W-:Y:S01]  /*2b130*/  STL.64 [R1+0x640], R20 ;  /* 0x0006401401007387 */ /* 0x000fe20000100a00 */
[----:B------:R0:W-:Y:S03]  /*2b140*/  STL.64 [R1+0x648], R22 ;  /* 0x0006481601007387 */ /* 0x0001e60000100a00 */
[----:B0-----:R-:W3:Y:S02]  /*2b150*/  LDL.LU.64 R22, [R1+0x1ac0] ;  /* 0x001ac00001167983 */ /* 0x001ee40000300a00 */
[C---:B---3--:R-:W-:Y:S02]  /*2b160*/  HMMA.16816.F32.BF16 R20, R24.reuse, R22, R16 ;  /* 0x000000161814723c */ /* 0x048fe40000041810 */
[----:B------:R-:W2:Y:S11]  /*2b170*/  LDL.LU.64 R18, [R1+0x1ab8] ;  /* 0x001ab80001127983 */ /* 0x000eb60000300a00 */
[----:B------:R-:W-:Y:S10]  /*2b180*/  @!UPT UIADD3 URZ, URZ, URZ, URZ ;  /* 0x0000003f3f3ff290 */ /* 0x000ff4000fffe03f */
[----:B------:R-:W-:Y:S01]  /*2b190*/  STL.64 [R1+0x650], R20 ;  /* 0x0006501401007387 */ /* 0x000fe20000100a00 */
[----:B------:R-:W-:Y:S02]  /*2b1a0*/  STL.64 [R1+0x658], R22 ;  /* 0x0006581601007387 */ /* 0x000fe40000100a00 */
[----:B------:R-:W0:Y:S02]  /*2b1b0*/  LDSM.16.MT88.4 R20, [R28+0xc180] ;  /* 0x00c180001c14783b */ /* 0x000e240000004200 */
[----:B0-----:R-:W-:Y:S02]  /*2b1c0*/  STL.64 [R1+0x1910], R22 ;  /* 0x0019101601007387 */ /* 0x001fe40000100a00 */
[----:B------:R0:W-:Y:S02]  /*2b1d0*/  STL.64 [R1+0x1908], R20 ;  /* 0x0019081401007387 */ /* 0x0001e40000100a00 */
[----:B0-----:R-:W3:Y:S01]  /*2b1e0*/  LDL.LU R20, [R1+0xb40] ;  /* 0x000b400001147983 */ /* 0x001ee20000300800 */
[----:B------:R-:W3:Y:S02]  /*2b1f0*/  LDL.LU R21, [R1+0xb44] ;  /* 0x000b440001157983 */ /* 0x000ee40000300800 */
[----:B------:R-:W3:Y:S02]  /*2b200*/  LDL.LU R22, [R1+0xb48] ;  /* 0x000b480001167983 */ /* 0x000ee40000300800 */
        /* <DEDUP_REMOVED lines=23> */
[----:B------:R-:W3:Y:S11]  /*2b380*/  LDL.LU.64 R10, [R1+0x1a68] ;  /* 0x001a6800010a7983 */ /* 0x000ef60000300a00 */
[----:B------:R-:W-:Y:S10]  /*2b390*/  @!UPT UIADD3 URZ, URZ, URZ, URZ ;  /* 0x0000003f3f3ff290 */ /* 0x000ff4000fffe03f */
[----:B------:R0:W-:Y:S01]  /*2b3a0*/  STL.64 [R1+0x6f0], R16 ;  /* 0x0006f01001007387 */ /* 0x0001e20000100a00 */
[----:B------:R-:W-:Y:S03]  /*2b3b0*/  STL.64 [R1+0x6f8], R18 ;  /* 0x0006f81201007387 */ /* 0x000fe60000100a00 */
[----:B0-----:R-:W2:Y:S01]  /*2b3c0*/  LDL.LU.64 R16, [R1+0x1a60] ;  /* 0x001a600001107983 */ /* 0x001ea20000300a00 */
[----:B---3--:R-:W-:Y:S03]  /*2b3d0*/  HMMA.16816.F32.BF16 R8, R24, R10, R20 ;  /* 0x0000000a1808723c */ /* 0x008fe60000041814 */
[----:B------:R-:W3:Y:S11]  /*2b3e0*/  LDL.LU R20, [R1+0xa70] ;  /* 0x000a700001147983 */ /* 0x000ef60000300800 */
[----:B------:R-:W-:Y:S09]  /*2b3f0*/  @!UPT UIADD3 URZ, URZ, URZ, URZ ;  /* 0x0000003f3f3ff290 */ /* 0x000ff2000fffe03f */
[----:B------:R-:W-:Y:S01]  /*2b400*/  STL.64 [R1+0x710], R8 ;  /* 0x0007100801007387 */ /* 0x000fe20000100a00 */
[----:B------:R-:W-:Y:S02]  /*2b410*/  STL.64 [R1+0x718], R10 ;  /* 0x0007180a01007387 */ /* 0x000fe40000100a00 */
[----:B------:R-:W3:Y:S02]  /*2b420*/  LDL.LU R21, [R1+0xa74] ;  /* 0x000a740001157983 */ /* 0x000ee40000300800 */
[----:B------:R-:W4:Y:S01]  /*2b430*/  LDL.LU R22, [R1+0xa78] ;  /* 0x000a780001167983 */ /* 0x000f220000300800 */
[----:B------:R-:W4:Y:S04]  /*2b440*/  LDL.LU R23, [R1+0xa7c] ;  /* 0x000a7c0001177983 */ /* 0x000f280000300800 */
[----:B----4-:R-:W-:Y:S01]  /*2b450*/  STL.64 [R1+0x1988], R22 ;  /* 0x0019881601007387 */ /* 0x010fe20000100a00 */
[----:B---3--:R0:W-:Y:S03]  /*2b460*/  STL.64 [R1+0x1980], R20 ;  /* 0x0019801401007387 */ /* 0x0081e60000100a00 */
[----:B0-----:R-:W3:Y:S01]  /*2b470*/  LDL.LU R20, [R1+0xa80] ;  /* 0x000a800001147983 */ /* 0x001ee20000300800 */
[----:B------:R-:W3:Y:S02]  /*2b480*/  LDL.LU R21, [R1+0xa84] ;  /* 0x000a840001157983 */ /* 0x000ee40000300800 */
[----:B------:R-:W4:Y:S02]  /*2b490*/  LDL.LU R22, [R1+0xa88] ;  /* 0x000a880001167983 */ /* 0x000f240000300800 */
[----:B------:R-:W4:Y:S01]  /*2b4a0*/  LDL.LU R23, [R1+0xa8c] ;  /* 0x000a8c0001177983 */ /* 0x000f220000300800 */
[----:B------:R-:W3:Y:S01]  /*2b4b0*/  LDL.LU R8, [R1+0xb10] ;  /* 0x000b100001087983 */ /* 0x000ee20000300800 */
[----:B------:R-:W3:Y:S02]  /*2b4c0*/  LDL.LU R9, [R1+0xb14] ;  /* 0x000b140001097983 */ /* 0x000ee40000300800 */
[----:B------:R-:W3:Y:S02]  /*2b4d0*/  LDL.LU R10, [R1+0xb18] ;  /* 0x000b1800010a7983 */ /* 0x000ee40000300800 */
[----:B------:R-:W3:Y:S02]  /*2b4e0*/  LDL.LU R11, [R1+0xb1c] ;  /* 0x000b1c00010b7983 */ /* 0x000ee40000300800 */
[----:B--2---:R-:W-:-:S02]  /*2b4f0*/  IMAD.MOV.U32 R14, RZ, RZ, R17 ;  /* 0x000000ffff0e7224 */ /* 0x004fc400078e0011 */
[----:B------:R-:W-:Y:S01]  /*2b500*/  IMAD.MOV.U32 R15, RZ, RZ, R16 ;  /* 0x000000ffff0f7224 */ /* 0x000fe200078e0010 */
[----:B---3--:R-:W-:Y:S01]  /*2b510*/  STL.64 [R1+0x1a40], R10 ;  /* 0x001a400a01007387 */ /* 0x008fe20000100a00 */
[----:B------:R-:W-:Y:S03]  /*2b520*/  STL.64 [R1+0x1a38], R8 ;  /* 0x001a380801007387 */ /* 0x000fe60000100a00 */
[----:B------:R0:W-:Y:S02]  /*2b530*/  STL.64 [R1+0x1a48], R14 ;  /* 0x001a480e01007387 */ /* 0x0001e40000100a00 */
[----:B0-----:R-:W2:Y:S01]  /*2b540*/  LDL.64 R14, [R1+0x18] ;  /* 0x00001800010e7983 */ /* 0x001ea20000100a00 */
[----:B------:R-:W3:Y:S02]  /*2b550*/  LDL.LU R8, [R1+0xb20] ;  /* 0x000b200001087983 */ /* 0x000ee40000300800 */
[----:B------:R-:W3:Y:S02]  /*2b560*/  LDL.LU R9, [R1+0xb24] ;  /* 0x000b240001097983 */ /* 0x000ee40000300800 */
[----:B------:R-:W2:Y:S01]  /*2b570*/  LDL.LU R10, [R1+0xb28] ;  /* 0x000b2800010a7983 */ /* 0x000ea20000300800 */
[----:B------:R-:W2:Y:S04]  /*2b580*/  LDL.LU R11, [R1+0xb2c] ;  /* 0x000b2c00010b7983 */ /* 0x000ea80000300800 */
[----:B--2---:R-:W-:Y:S01]  /*2b590*/  STL.64 [R1+0x1a58], R10 ;  /* 0x001a580a01007387 */ /* 0x004fe20000100a00 */
[----:B---3--:R0:W-:Y:S03]  /*2b5a0*/  STL.64 [R1+0x1a50], R8 ;  /* 0x001a500801007387 */ /* 0x0081e60000100a00 */
[----:B0-----:R-:W2:Y:S01]  /*2b5b0*/  LDL.LU R8, [R1+0xb30] ;  /* 0x000b300001087983 */ /* 0x001ea20000300800 */
[----:B------:R-:W2:Y:S02]  /*2b5c0*/  LDL.LU R9, [R1+0xb34] ;  /* 0x000b340001097983 */ /* 0x000ea40000300800 */
[----:B------:R-:W2:Y:S02]  /*2b5d0*/  LDL.LU R10, [R1+0xb38] ;  /* 0x000b3800010a7983 */ /* 0x000ea40000300800 */
[----:B------:R-:W2:Y:S01]  /*2b5e0*/  LDL.LU R11, [R1+0xb3c] ;  /* 0x000b3c00010b7983 */ /* 0x000ea20000300800 */
[----:B----4-:R-:W-:Y:S01]  /*2b5f0*/  STL.64 [R1+0x1998], R22 ;  /* 0x0019981601007387 */ /* 0x010fe20000100a00 */
[----:B------:R0:W-:Y:S03]  /*2b600*/  STL.64 [R1+0x1990], R20 ;  /* 0x0019901401007387 */ /* 0x0001e60000100a00 */
[----:B0-----:R-:W3:Y:S01]  /*2b610*/  LDL.LU R20, [R1+0xa90] ;  /* 0x000a900001147983 */ /* 0x001ee20000300800 */
[----:B------:R-:W3:Y:S02]  /*2b620*/  LDL.LU R21, [R1+0xa94] ;  /* 0x000a940001157983 */ /* 0x000ee40000300800 */
[----:B------:R-:W4:Y:S02]  /*2b630*/  LDL.LU R22, [R1+0xa98] ;  /* 0x000a980001167983 */ /* 0x000f240000300800 */
[----:B------:R-:W4:Y:S02]  /*2b640*/  LDL.LU R23, [R1+0xa9c] ;  /* 0x000a9c0001177983 */ /* 0x000f240000300800 */
[----:B----4-:R0:W-:Y:S01]  /*2b650*/  STL.64 [R1+0x19a8], R22 ;  /* 0x0019a81601007387 */ /* 0x0101e20000100a00 */
[----:B---3--:R-:W-:Y:S03]  /*2b660*/  STL.64 [R1+0x19a0], R20 ;  /* 0x0019a01401007387 */ /* 0x008fe60000100a00 */
[----:B0-----:R-:W3:Y:S01]  /*2b670*/  LDL.64 R22, [R1+0x88] ;  /* 0x0000880001167983 */ /* 0x001ee20000100a00 */
[----:B--2---:R-:W-:Y:S03]  /*2b680*/  HMMA.16816.F32.BF16 R8, R24, R14, R8 ;  /* 0x0000000e1808723c */ /* 0x004fe60000041808 */
[----:B---3--:R0:W-:Y:S02]  /*2b690*/  STL.64 [R1+0x19b0], R22 ;  /* 0x0019b01601007387 */ /* 0x0081e40000100a00 */
[----:B0-----:R-:W-:-:S02]  /*2b6a0*/  IMAD.MOV.U32 R22, RZ, RZ, R12 ;  /* 0x000000ffff167224 */ /* 0x001fc400078e000c */
[----:B------:R-:W-:-:S05]  /*2b6b0*/  IMAD.MOV.U32 R23, RZ, RZ, R7 ;  /* 0x000000ffff177224 */ /* 0x000fca00078e0007 */
[----:B------:R0:W-:Y:S02]  /*2b6c0*/  STL.64 [R1+0x19c0], R22 ;  /* 0x0019c01601007387 */ /* 0x0001e40000100a00 */
[----:B0-----:R-:W-:Y:S02]  /*2b6d0*/  IMAD.MOV.U32 R22, RZ, RZ, R6 ;  /* 0x000000ffff167224 */ /* 0x001fe400078e0006 */
[----:B------:R-:W-:-:S05]  /*2b6e0*/  IMAD.MOV.U32 R23, RZ, RZ, R5 ;  /* 0x000000ffff177224 */ /* 0x000fca00078e0005 */
[----:B------:R0:W-:Y:S02]  /*2b6f0*/  STL.64 [R1+0x19d8], R22 ;  /* 0x0019d81601007387 */ /* 0x0001e40000100a00 */
[----:B0-----:R-:W-:Y:S02]  /*2b700*/  IMAD.MOV.U32 R22, RZ, RZ, R4 ;  /* 0x000000ffff167224 */ /* 0x001fe400078e0004 */
[----:B------:R-:W-:-:S05]  /*2b710*/  IMAD.MOV.U32 R23, RZ, RZ, R3 ;  /* 0x000000ffff177224 */ /* 0x000fca00078e0003 */
[----:B------:R0:W-:Y:S01]  /*2b720*/  STL.64 [R1+0x19f0], R22 ;  /* 0x0019f01601007387 */ /* 0x0001e20000100a00 */
[----:B------:R-:W2:Y:S02]  /*2b730*/  LDL.LU R16, [R1+0xaf0] ;  /* 0x000af00001107983 */ /* 0x000ea40000300800 */
[----:B------:R-:W2:Y:S02]  /*2b740*/  LDL.LU R17, [R1+0xaf4] ;  /* 0x000af40001117983 */ /* 0x000ea40000300800 */
[----:B------:R-:W2:Y:S01]  /*2b750*/  LDL.LU R18, [R1+0xaf8] ;  /* 0x000af80001127983 */ /* 0x000ea20000300800 */
[----:B------:R-:W2:Y:S01]  /*2b760*/  LDL.LU R19, [R1+0xafc] ;  /* 0x000afc0001137983 */ /* 0x000ea20000300800 */
[----:B------:R-:W3:Y:S02]  /*2b770*/  LDL.LU R4, [R1+0xb00] ;  /* 0x000b000001047983 */ /* 0x000ee40000300800 */
[----:B------:R-:W3:Y:S02]  /*2b780*/  LDL.LU R5, [R1+0xb04] ;  /* 0x000b040001057983 */ /* 0x000ee40000300800 */
[----:B------:R-:W3:Y:S01]  /*2b790*/  LDL.LU R6, [R1+0xb08] ;  /* 0x000b080001067983 */ /* 0x000ee20000300800 */
[----:B------:R-:W3:Y:S01]  /*2b7a0*/  LDL.LU R7, [R1+0xb0c] ;  /* 0x000b0c0001077983 */ /* 0x000ee20000300800 */
[----:B------:R-:W-:Y:S02]  /*2b7b0*/  STL.64 [R1+0x720], R8 ;  /* 0x0007200801007387 */ /* 0x000fe40000100a00 */
[----:B------:R1:W-:Y:S02]  /*2b7c0*/  STL.64 [R1+0x728], R10 ;  /* 0x0007280a01007387 */ /* 0x0003e40000100a00 */
[----:B0-----:R-:W-:-:S02]  /*2b7d0*/  IMAD.MOV.U32 R22, RZ, RZ, R2 ;  /* 0x000000ffff167224 */ /* 0x001fc400078e0002 */
[----:B------:R-:W-:Y:S02]  /*2b7e0*/  IMAD.MOV.U32 R23, RZ, RZ, R0 ;  /* 0x000000ffff177224 */ /* 0x000fe400078e0000 */
[----:B------:R-:W-:Y:S02]  /*2b7f0*/  IMAD.MOV.U32 R2, RZ, RZ, R14 ;  /* 0x000000ffff027224 */ /* 0x000fe400078e000e */
[----:B------:R-:W-:Y:S01]  /*2b800*/  IMAD.MOV.U32 R0, RZ, RZ, R15 ;  /* 0x000000ffff007224 */ /* 0x000fe200078e000f */
[----:B-1----:R-:W4:Y:S01]  /*2b810*/  LDL.LU.64 R10, [R1+0x1a58] ;  /* 0x001a5800010a7983 */ /* 0x002f220000300a00 */
        /* <DEDUP_REMOVED lines=9> */
[C---:B----4-:R-:W-:Y:S11]  /*2b8b0*/  HMMA.16816.F32.BF16 R8, R24.reuse, R14, R8 ;  /* 0x0000000e1808723c */ /* 0x050ff60000041808 */
[----:B------:R-:W-:Y:S11]  /*2b8c0*/  @!UPT UIADD3 URZ, URZ, URZ, URZ ;  /* 0x0000003f3f3ff290 */ /* 0x000ff6000fffe03f */
[----:B------:R-:W-:Y:S01]  /*2b8d0*/  @!UPT UIADD3 URZ, URZ, URZ, URZ ;  /* 0x0000003f3f3ff290 */ /* 0x000fe2000fffe03f */
[----:B------:R-:W-:Y:S01]  /*2b8e0*/  STL.64 [R1+0x740], R8 ;  /* 0x0007400801007387 */ /* 0x000fe20000100a00 */
[----:B------:R0:W-:Y:S03]  /*2b8f0*/  STL.64 [R1+0x748], R10 ;  /* 0x0007480a01007387 */ /* 0x0001e60000100a00 */
[----:B0-----:R-:W3:Y:S01]  /*2b900*/  LDL.LU.64 R10, [R1+0x1a28] ;  /* 0x001a2800010a7983 */ /* 0x001ee20000300a00 */
[----:B------:R-:W4:Y:S02]  /*2b910*/  LDL.LU R8, [R1+0x1a20] ;  /* 0x001a200001087983 */ /* 0x000f240000300800 */
[----:B------:R0:W-:Y:S02]  /*2b920*/  STL.64 [R1+0x1970], R14 ;  /* 0x0019700e01007387 */ /* 0x0001e40000100a00 */
[----:B0-----:R-:W2:Y:S04]  /*2b930*/  LDL.64 R14, [R1+0x58] ;  /* 0x00005800010e7983 */ /* 0x001ea80000100a00 */
[----:B--2---:R0:W-:Y:S01]  /*2b940*/  STL.64 [R1+0x19b8], R14 ;  /* 0x0019b80e01007387 */ /* 0x0041e20000100a00 */
[----:B------:R-:W2:Y:S02]  /*2b950*/  LDL.LU R12, [R1+0xab0] ;  /* 0x000ab000010c7983 */ /* 0x000ea40000300800 */
[----:B------:R-:W2:Y:S01]  /*2b960*/  LDL.LU R13, [R1+0xab4] ;  /* 0x000ab400010d7983 */ /* 0x000ea20000300800 */
[----:B0-----:R-:W2:Y:S01]  /*2b970*/  LDL.LU R14, [R1+0xab8] ;  /* 0x000ab800010e7983 */ /* 0x001ea20000300800 */
[----:B------:R-:W2:Y:S03]  /*2b980*/  LDL.LU R15, [R1+0xabc] ;  /* 0x000abc00010f7983 */ /* 0x000ea60000300800 */
[----:B--2---:R-:W-:Y:S01]  /*2b990*/  STL.64 [R1+0x19d0], R14 ;  /* 0x0019d00e01007387 */ /* 0x004fe20000100a00 */
[----:B------:R0:W-:Y:S03]  /*2b9a0*/  STL.64 [R1+0x19c8], R12 ;  /* 0x0019c80c01007387 */ /* 0x0001e60000100a00 */
[----:B0-----:R-:W2:Y:S01]  /*2b9b0*/  LDL.LU R12, [R1+0xac0] ;  /* 0x000ac000010c7983 */ /* 0x001ea20000300800 */
[----:B------:R-:W2:Y:S02]  /*2b9c0*/  LDL.LU R13, [R1+0xac4] ;  /* 0x000ac400010d7983 */ /* 0x000ea40000300800 */
[----:B------:R-:W2:Y:S02]  /*2b9d0*/  LDL.LU R14, [R1+0xac8] ;  /* 0x000ac800010e7983 */ /* 0x000ea40000300800 */
[----:B------:R-:W2:Y:S01]  /*2b9e0*/  LDL.LU R15, [R1+0xacc] ;  /* 0x000acc00010f7983 */ /* 0x000ea20000300800 */
[C---:B---3--:R-:W-:Y:S01]  /*2b9f0*/  HMMA.16816.F32.BF16 R4, R24.reuse, R10, R4 ;  /* 0x0000000a1804723c */ /* 0x048fe20000041804 */
[----:B--2---:R-:W-:Y:S01]  /*2ba00*/  STL.64 [R1+0x19e8], R14 ;  /* 0x0019e80e01007387 */ /* 0x004fe20000100a00 */
[----:B------:R0:W-:Y:S03]  /*2ba10*/  STL.64 [R1+0x19e0], R12 ;  /* 0x0019e00c01007387 */ /* 0x0001e60000100a00 */
        /* <DEDUP_REMOVED lines=18> */
[----:B------:R0:W-:Y:S03]  /*2bb40*/  STL.64 [R1+0x768], R26 ;  /* 0x0007681a01007387 */ /* 0x0001e60000100a00 */
[----:B0-----:R-:W3:Y:S01]  /*2bb50*/  LDL.64 R26, [R1+0x78] ;  /* 0x00007800011a7983 */ /* 0x001ee20000100a00 */
[----:B------:R0:W-:Y:S02]  /*2bb60*/  STL.64 [R1+0x1918], R6 ;  /* 0x0019180601007387 */ /* 0x0001e40000100a00 */
[----:B------:R-:W3:Y:S02]  /*2bb70*/  LDL.LU R4, [R1+0xaa0] ;  /* 0x000aa00001047983 */ /* 0x000ee40000300800 */
[----:B------:R-:W3:Y:S01]  /*2bb80*/  LDL.LU R5, [R1+0xaa4] ;  /* 0x000aa40001057983 */ /* 0x000ee20000300800 */
        /* <DEDUP_REMOVED lines=15> */
[----:B0-----:R-:W2:Y:S01]  /*2bc80*/  LDL.LU.64 R22, [R1+0x19d8] ;  /* 0x0019d80001167983 */ /* 0x001ea20000300a00 */
[----:B------:R-:W-:-:S05]  /*2bc90*/  IMAD.MOV.U32 R9, RZ, RZ, R20 ;  /* 0x000000ffff097224 */ /* 0x000fca00078e0014 */
[----:B------:R-:W-:Y:S01]  /*2bca0*/  STL [R1+0x1298], R9 ;  /* 0x0012980901007387 */ /* 0x000fe20000100800 */
[C---:B--2---:R-:W-:Y:S03]  /*2bcb0*/  HMMA.16816.F32.BF16 R20, R16.reuse, R22, R12 ;  /* 0x000000161014723c */ /* 0x044fe6000004180c */
[----:B------:R-:W2:Y:S01]  /*2bcc0*/  LDL.LU.64 R14, [R1+0x19d0] ;  /* 0x0019d000010e7983 */ /* 0x000ea20000300a00 */
[----:B------:R-:W2:Y:S11]  /*2bcd0*/  LDL.LU.64 R12, [R1+0x19c8] ;  /* 0x0019c800010c7983 */ /* 0x000eb60000300a00 */
[----:B------:R-:W-:Y:S08]  /*2bce0*/  @!UPT UIADD3 URZ, URZ, URZ, URZ ;  /* 0x0000003f3f3ff290 */ /* 0x000ff0000fffe03f */
        /* <DEDUP_REMOVED lines=8> */
[----:B0-----:R-:W3:Y:S02]  /*2bd70*/  LDL.LU.64 R22, [R1+0x19b0] ;  /* 0x0019b00001167983 */ /* 0x001ee40000300a00 */
[C---:B---3--:R-:W-:Y:S01]  /*2bd80*/  HMMA.16816.F32.BF16 R4, R16.reuse, R22, R4 ;  /* 0x000000161004723c */ /* 0x048fe20000041804 */
[----:B------:R-:W-:Y:S11]  /*2bd90*/  IMAD.MOV.U32 R3, RZ, RZ, R23 ;  /* 0x000000ffff037224 */ /* 0x000ff600078e0017 */
[----:B------:R-:W-:Y:S11]  /*2bda0*/  @!UPT UIADD3 URZ, URZ, URZ, URZ ;  /* 0x0000003f3f3ff290 */ /* 0x000ff6000fffe03f */
[----:B------:R0:W-:Y:S01]  /*2bdb0*/  STL.64 [R1+0xae0], R4 ;  /* 0x000ae00401007387 */ /* 0x0001e20000100a00 */
[----:B------:R1:W-:Y:S02]  /*2bdc0*/  STL.64 [R1+0xae8], R6 ;  /* 0x000ae80601007387 */ /* 0x0003e40000100a00 */
[----:B0-----:R-:W-:Y:S02]  /*2bdd0*/  IMAD.MOV.U32 R4, RZ, RZ, R22 ;  /* 0x000000ffff047224 */ /* 0x001fe400078e0016 */
[----:B------:R-:W3:Y:S01]  /*2bde0*/  LDL.LU.64 R22, [R1+0x19a8] ;  /* 0x0019a80001167983 */ /* 0x000ee20000300a00 */
[----:B------:R-:W3:Y:S02]  /*2bdf0*/  LDL.LU.64 R20, [R1+0x19a0] ;  /* 0x0019a00001147983 */ /* 0x000ee40000300a00 */
[----:B-1----:R-:W-:Y:S02]  /*2be00*/  IMAD.MOV.U32 R6, RZ, RZ, R26 ;  /* 0x000000ffff067224 */ /* 0x002fe400078e001a */
[----:B------:R-:W-:Y:S01]  /*2be10*/  IMAD.MOV.U32 R5, RZ, RZ, R27 ;  /* 0x000000ffff057224 */ /* 0x000fe200078e001b */
[C---:B---3--:R-:W-:Y:S01]  /*2be20*/  HMMA.16816.F32.BF16 R20, R16.reuse, R26, R20 ;  /* 0x0000001a1014723c */ /* 0x048fe20000041814 */
[----:B------:R-:W0:Y:S11]  /*2be30*/  LDSM.16.MT88.4 R24, [R28+0xc200] ;  /* 0x00c200001c18783b */ /* 0x000e360000004200 */
[----:B------:R-:W-:Y:S11]  /*2be40*/  @!UPT UIADD3 URZ, URZ, URZ, URZ ;  /* 0x0000003f3f3ff290 */ /* 0x000ff6000fffe03f */
[----:B------:R-:W-:Y:S01]  /*2be50*/  STL.64 [R1+0xac0], R20 ;  /* 0x000ac01401007387 */ /* 0x000fe20000100a00 */
[----:B------:R1:W-:Y:S03]  /*2be60*/  STL.64 [R1+0xac8], R22 ;  /* 0x000ac81601007387 */ /* 0x0003e60000100a00 */
[----:B-1----:R-:W3:Y:S01]  /*2be70*/  LDL.LU.64 R22, [R1+0x1998] ;  /* 0x0019980001167983 */ /* 0x002ee20000300a00 */
[----:B------:R-:W3:Y:S03]  /*2be80*/  LDL.LU.64 R20, [R1+0x1990] ;  /* 0x0019900001147983 */ /* 0x000ee60000300a00 */
[----:B0-----:R0:W-:Y:S01]  /*2be90*/  STL.64 [R1+0x17d8], R26 ;  /* 0x0017d81a01007387 */ /* 0x0011e20000100a00 */
[----:B------:R-:W-:Y:S03]  /*2bea0*/  STL.64 [R1+0x17d0], R24 ;  /* 0x0017d01801007387 */ /* 0x000fe60000100a00 */
[----:B0-----:R-:W3:Y:S02]  /*2beb0*/  LDL.64 R26, [R1+0x68] ;  /* 0x00006800011a7983 */ /* 0x001ee40000100a00 */
[----:B---3--:R-:W-:Y:S11]  /*2bec0*/  HMMA.16816.F32.BF16 R20, R16, R26, R20 ;  /* 0x0000001a1014723c */ /* 0x008ff60000041814 */
[----:B------:R-:W-:Y:S11]  /*2bed0*/  @!UPT UIADD3 URZ, URZ, URZ, URZ ;  /* 0x0000003f3f3ff290 */ /* 0x000ff6000fffe03f */
[----:B------:R-:W-:Y:S01]  /*2bee0*/  @!UPT UIADD3 URZ, URZ, URZ, URZ ;  /* 0x0000003f3f3ff290 */ /* 0x000fe2000fffe03f */
[----:B------:R-:W-:Y:S01]  /*2bef0*/  STL.64 [R1+0xab0], R20 ;  /* 0x000ab01401007387 */ /* 0x000fe20000100a00 */
[----:B------:R0:W-:Y:S03]  /*2bf00*/  STL.64 [R1+0xab8], R22 ;  /* 0x000ab81601007387 */ /* 0x0001e60000100a00 */
[----:B0-----:R-:W2:Y:S01]  /*2bf10*/  LDL.LU.64 R22, [R1+0x1988] ;  /* 0x0019880001167983 */ /* 0x001ea20000300a00 */
[----:B------:R-:W2:Y:S02]  /*2bf20*/  LDL.LU.64 R20, [R1+0x1980] ;  /* 0x0019800001147983 */ /* 0x000ea40000300a00 */
[----:B------:R-:W-:-:S05]  /*2bf30*/  IMAD.MOV.U32 R7, RZ, RZ, R27 ;  /* 0x000000ffff077224 */ /* 0x000fca00078e001b */
[----:B------:R-:W-:Y:S01]  /*2bf40*/  STL.64 [R1+0x1938], R6 ;  /* 0x0019380601007387 */ /* 0x000fe20000100a00 */
[----:B------:R2:W-:Y:S02]  /*2bf50*/  STL.64 [R1+0x1930], R4 ;  /* 0x0019300401007387 */ /* 0x0005e40000100a00 */
[----:B------:R-:W-:Y:S02]  /*2bf60*/  IMAD.MOV.U32 R9, RZ, RZ, R26 ;  /* 0x000000ffff097224 */ /* 0x000fe400078e001a */
[----:B------:R-:W-:Y:S03]  /*2bf70*/  STL.64 [R1+0x1928], R10 ;  /* 0x0019280a01007387 */ /* 0x000fe60000100a00 */
[----:B----4-:R-:W-:Y:S01]  /*2bf80*/  STL.64 [R1+0x1920], R8 ;  /* 0x0019200801007387 */ /* 0x010fe20000100a00 */
[----:B--2---:R-:W-:Y:S07]  /*2bf90*/  HMMA.16816.F32.BF16 R4, R16, R14, R20 ;  /* 0x0000000e1004723c */ /* 0x004fee0000041814 */
[----:B------:R-:W-:-:S02]  /*2bfa0*/  IMAD.MOV.U32 R21, RZ, RZ, R14 ;  /* 0x000000ffff157224 */ /* 0x000fc400078e000e */
[----:B------:R-:W-:Y:S11]  /*2bfb0*/  IMAD.MOV.U32 R20, RZ, RZ, R15 ;  /* 0x000000ffff147224 */ /* 0x000ff600078e000f */
[----:B------:R-:W-:Y:S03]  /*2bfc0*/  @!UPT UIADD3 URZ, URZ, URZ, URZ ;  /* 0x0000003f3f3ff290 */ /* 0x000fe6000fffe03f */
[----:B------:R-:W-:Y:S01]  /*2bfd0*/  STL.64 [R1+0xaa0], R4 ;  /* 0x000aa00401007387 */ /* 0x000fe20000100a00 */
[----:B------:R-:W-:Y:S02]  /*2bfe0*/  STL.64 [R1+0xaa8], R6 ;  /* 0x000aa80601007387 */ /* 0x000fe40000100a00 */
[----:B------:R0:W-:Y:S02]  /*2bff0*/  STL.64 [R1+0x1978], R20 ;  /* 0x0019781401007387 */ /* 0x0001e40000100a00 */
[----:B0-----:R-:W2:Y:S01]  /*2c000*/  LDL.LU R20, [R1+0xa60] ;  /* 0x000a600001147983 */ /* 0x001ea20000300800 */
[----:B------:R-:W2:Y:S02]  /*2c010*/  LDL.LU R21, [R1+0xa64] ;  /* 0x000a640001157983 */ /* 0x000ea40000300800 */
[----:B------:R-:W2:Y:S02]  /*2c020*/  LDL.LU R22, [R1+0xa68] ;  /* 0x000a680001167983 */ /* 0x000ea40000300800 */
[----:B------:R-:W2:Y:S01]  /*2c030*/  LDL.LU R23, [R1+0xa6c] ;  /* 0x000a6c0001177983 */ /* 0x000ea20000300800 */
[----:B------:R-:W3:Y:S01]  /*2c040*/  LDL.LU R4, [R1+0xa20] ;  /* 0x000a200001047983 */ /* 0x000ee20000300800 */
[----:B------:R-:W3:Y:S02]  /*2c050*/  LDL.LU R5, [R1+0xa24] ;  /* 0x000a240001057983 */ /* 0x000ee40000300800 */
[----:B------:R-:W4:Y:S02]  /*2c060*/  LDL.LU R6, [R1+0xa28] ;  /* 0x000a280001067983 */ /* 0x000f240000300800 */
[----:B------:R-:W4:Y:S01]  /*2c070*/  LDL.LU R7, [R1+0xa2c] ;  /* 0x000a2c0001077983 */ /* 0x000f220000300800 */
[----:B------:R-:W2:Y:S01]  /*2c080*/  LDL.LU R12, [R1+0xa50] ;  /* 0x000a5000010c7983 */ /* 0x000ea20000300800 */
[----:B------:R-:W2:Y:S02]  /*2c090*/  LDL.LU R13, [R1+0xa54] ;  /* 0x000a5400010d7983 */ /* 0x000ea40000300800 */
[----:B------:R-:W2:Y:S02]  /*2c0a0*/  LDL.LU R14, [R1+0xa58] ;  /* 0x000a5800010e7983 */ /* 0x000ea40000300800 */
[----:B------:R-:W2:Y:S01]  /*2c0b0*/  LDL.LU R15, [R1+0xa5c] ;  /* 0x000a5c00010f7983 */ /* 0x000ea20000300800 */
[----:B----4-:R-:W-:Y:S01]  /*2c0c0*/  STL.64 [R1+0x1948], R6 ;  /* 0x0019480601007387 */ /* 0x010fe20000100a00 */
[----:B---3--:R0:W-:Y:S03]  /*2c0d0*/  STL.64 [R1+0x1940], R4 ;  /* 0x0019400401007387 */ /* 0x0081e60000100a00 */
[----:B0-----:R-:W3:Y:S01]  /*2c0e0*/  LDL.LU R4, [R1+0xa30] ;  /* 0x000a300001047983 */ /* 0x001ee20000300800 */
[----:B------:R-:W3:Y:S02]  /*2c0f0*/  LDL.LU R5, [R1+0xa34] ;  /* 0x000a340001057983 */ /* 0x000ee40000300800 */
[----:B------:R-:W4:Y:S02]  /*2c100*/  LDL.LU R6, [R1+0xa38] ;  /* 0x000a380001067983 */ /* 0x000f240000300800 */
[----:B------:R-:W4:Y:S02]  /*2c110*/  LDL.LU R7, [R1+0xa3c] ;  /* 0x000a3c0001077983 */ /* 0x000f240000300800 */
[----:B----4-:R0:W-:Y:S01]  /*2c120*/  STL.64 [R1+0x1958], R6 ;  /* 0x0019580601007387 */ /* 0x0101e20000100a00 */
[----:B---3--:R-:W-:Y:S03]  /*2c130*/  STL.64 [R1+0x1950], R4 ;  /* 0x0019500401007387 */ /* 0x008fe60000100a00 */
[----:B0-----:R-:W3:Y:S04]  /*2c140*/  LDL.64 R6, [R1+0x28] ;  /* 0x0000280001067983 */ /* 0x001ee80000100a00 */
[----:B---3--:R0:W-:Y:S01]  /*2c150*/  STL.64 [R1+0x1968], R6 ;  /* 0x0019680601007387 */ /* 0x0081e20000100a00 */
[----:B------:R-:W3:Y:S03]  /*2c160*/  LDL.64 R10, [R1+0x8] ;  /* 0x00000800010a7983 */ /* 0x000ee60000100a00 */
[----:B0-----:R-:W4:Y:S04]  /*2c170*/  LDL.64 R6, [R1+0x38] ;  /* 0x0000380001067983 */ /* 0x001f280000100a00 */
[----:B---3--:R0:W-:Y:S01]  /*2c180*/  STL.64 [R1+0x1960], R10 ;  /* 0x0019600a01007387 */ /* 0x0081e20000100a00 */
[----:B------:R-:W3:Y:S02]  /*2c190*/  LDL.LU R8, [R1+0xa40] ;  /* 0x000a400001087983 */ /* 0x000ee40000300800 */
[----:B------:R-:W3:Y:S01]  /*2c1a0*/  LDL.LU R9, [R1+0xa44] ;  /* 0x000a440001097983 */ /* 0x000ee20000300800 */
[----:B0-----:R-:W3:Y:S01]  /*2c1b0*/  LDL.LU R10, [R1+0xa48] ;  /* 0x000a4800010a7983 */ /* 0x001ee20000300800 */
[----:B------:R-:W3:Y:S02]  /*2c1c0*/  LDL.LU R11, [R1+0xa4c] ;  /* 0x000a4c00010b7983 */ /* 0x000ee40000300800 */
[----:B------:R-:W2:Y:S02]  /*2c1d0*/  LDL.LU R24, [R1+0x570] ;  /* 0x0005700001187983 */ /* 0x000ea40000300800 */
[----:B------:R-:W2:Y:S01]  /*2c1e0*/  LDL.LU R25, [R1+0x574] ;  /* 0x0005740001197983 */ /* 0x000ea20000300800 */
[----:B------:R-:W2:Y:S01]  /*2c1f0*/  LDL.LU R26, [R1+0x578] ;  /* 0x00057800011a7983 */ /* 0x000ea20000300800 */
[----:B------:R-:W2:Y:S03]  /*2c200*/  LDL.LU R27, [R1+0x57c] ;  /* 0x00057c00011b7983 */ /* 0x000ea60000300800 */
[----:B--2---:R0:W-:Y:S01]  /*2c210*/  STL.64 [R1+0x17f0], R26 ;  /* 0x0017f01a01007387 */ /* 0x0041e20000100a00 */
[----:B------:R-:W-:Y:S03]  /*2c220*/  STL.64 [R1+0x17e8], R24 ;  /* 0x0017e81801007387 */ /* 0x000fe60000100a00 */
[----:B0-----:R-:W2:Y:S02]  /*2c230*/  LDL.64 R26, [R1+0x48] ;  /* 0x00004800011a7983 */ /* 0x001ea40000100a00 */
[C---:B--2---:R-:W-:Y:S11]  /*2c240*/  HMMA.16816.F32.BF16 R20, R16.reuse, R26, R20 ;  /* 0x0000001a1014723c */ /* 0x044ff60000041814 */
[----:B------:R-:W-:Y:S11]  /*2c250*/  @!UPT UIADD3 URZ, URZ, URZ, URZ ;  /* 0x0000003f3f3ff290 */ /* 0x000ff6000fffe03f */
[----:B------:R-:W-:Y:S01]  /*2c260*/  @!UPT UIADD3 URZ, URZ, URZ, URZ ;  /* 0x0000003f3f3ff290 */ /* 0x000fe2000fffe03f */
[----:B------:R0:W-:Y:S01]  /*2c270*/  STL.64 [R1+0xa90], R20 ;  /* 0x000a901401007387 */ /* 0x0001e20000100a00 */
[----:B------:R1:W-:Y:S03]  /*2c280*/  STL.64 [R1+0xa98], R22 ;  /* 0x000a981601007387 */ /* 0x0003e60000100a00 */
[----:B0-----:R-:W2:Y:S01]  /*2c290*/  LDL.LU.64 R20, [R1+0x1978] ;  /* 0x0019780001147983 */ /* 0x001ea20000300a00 */
[----:B------:R-:W2:Y:S02]  /*2c2a0*/  LDL.LU R24, [R1+0x580] ;  /* 0x0005800001187983 */ /* 0x000ea40000300800 */
[----:B-1----:R-:W-:Y:S02]  /*2c2b0*/  IMAD.MOV.U32 R23, RZ, RZ, R26 ;  /* 0x000000ffff177224 */ /* 0x002fe400078e001a */
[----:B------:R-:W2:Y:S02]  /*2c2c0*/  LDL.LU R25, [R1+0x584] ;  /* 0x0005840001197983 */ /* 0x000ea40000300800 */
[----:B------:R-:W-:Y:S01]  /*2c2d0*/  IMAD.MOV.U32 R22, RZ, RZ, R27 ;  /* 0x000000ffff167224 */ /* 0x000fe200078e001b */
[----:B------:R-:W2:Y:S01]  /*2c2e0*/  LDL.LU R26, [R1+0x588] ;  /* 0x00058800011a7983 */ /* 0x000ea20000300800 */
[----:B------:R-:W2:Y:S01]  /*2c2f0*/  LDL.LU R27, [R1+0x58c] ;  /* 0x00058c00011b7983 */ /* 0x000ea20000300800 */
[----:B----4-:R-:W-:Y:S02]  /*2c300*/  HMMA.16816.F32.BF16 R12, R16, R6, R12 ;  /* 0x00000006100c723c */ /* 0x010fe4000004180c */
[----:B--2---:R-:W-:Y:S01]  /*2c310*/  STL.64 [R1+0x1800], R26 ;  /* 0x0018001a01007387 */ /* 0x004fe20000100a00 */
[----:B------:R-:W-:Y:S11]  /*2c320*/  STL.64 [R1+0x17f8], R24 ;  /* 0x0017f81801007387 */ /* 0x000ff60000100a00 */
[----:B------:R-:W-:Y:S09]  /*2c330*/  @!UPT UIADD3 URZ, URZ, URZ, URZ ;  /* 0x0000003f3f3ff290 */ /* 0x000ff2000fffe03f */
[----:B------:R0:W-:Y:S02]  /*2c340*/  STL.64 [R1+0xa80], R12 ;  /* 0x000a800c01007387 */ /* 0x0001e40000100a00 */
[----:B------:R1:W-:Y:S02]  /*2c350*/  STL.64 [R1+0xa88], R14 ;  /* 0x000a880e01007387 */ /* 0x0003e40000100a00 */
[----:B0-----:R-:W-:Y:S01]  /*2c360*/  IMAD.MOV.U32 R13, RZ, RZ, R6 ;  /* 0x000000ffff0d7224 */ /* 0x001fe200078e0006 */
[----:B-1----:R-:W2:Y:S01]  /*2c370*/  LDL.LU.64 R14, [R1+0x1970] ;  /* 0x00197000010e7983 */ /* 0x002ea20000300a00 */
[----:B------:R-:W-:Y:S02]  /*2c380*/  IMAD.MOV.U32 R12, RZ, RZ, R7 ;  /* 0x000000ffff0c7224 */ /* 0x000fe400078e0007 */
[----:B------:R-:W3:Y:S02]  /*2c390*/  LDL.LU.64 R6, [R1+0x1968] ;  /* 0x0019680001067983 */ /* 0x000ee40000300a00 */
[----:B------:R-:W-:-:S02]  /*2c3a0*/  IMAD.MOV.U32 R26, RZ, RZ, R2 ;  /* 0x000000ffff1a7224 */ /* 0x000fc400078e0002 */
[----:B------:R-:W-:Y:S01]  /*2c3b0*/  IMAD.MOV.U32 R27, RZ, RZ, R0 ;  /* 0x000000ffff1b7224 */ /* 0x000fe200078e0000 */
[C---:B---3--:R-:W-:Y:S01]  /*2c3c0*/  HMMA.16816.F32.BF16 R8, R16.reuse, R6, R8 ;  /* 0x000000061008723c */ /* 0x048fe20000041808 */
[----:B------:R-:W-:Y:S02]  /*2c3d0*/  IMAD.MOV.U32 R2, RZ, RZ, R6 ;  /* 0x000000ffff027224 */ /* 0x000fe400078e0006 */
[----:B------:R-:W-:Y:S11]  /*2c3e0*/  IMAD.MOV.U32 R0, RZ, RZ, R7 ;  /* 0x000000ffff007224 */ /* 0x000ff600078e0007 */
[----:B------:R-:W-:Y:S09]  /*2c3f0*/  @!UPT UIADD3 URZ, URZ, URZ, URZ ;  /* 0x0000003f3f3ff290 */ /* 0x000ff2000fffe03f */
[----:B------:R-:W-:Y:S01]  /*2c400*/  STL.64 [R1+0xa70], R8 ;  /* 0x000a700801007387 */ /* 0x000fe20000100a00 */
[----:B------:R0:W-:Y:S03]  /*2c410*/  STL.64 [R1+0xa78], R10 ;  /* 0x000a780a01007387 */ /* 0x0001e60000100a00 */
[----:B0-----:R-:W3:Y:S01]  /*2c420*/  LDL.LU.64 R10, [R1+0x1960] ;  /* 0x00196000010a7983 */ /* 0x001ee20000300a00 */
[----:B------:R-:W4:Y:S02]  /*2c430*/  LDL.LU.64 R6, [R1+0x1958] ;  /* 0x0019580001067983 */ /* 0x000f240000300a00 */
[----:B------:R-:W4:Y:S02]  /*2c440*/  LDL.LU.64 R4, [R1+0x1950] ;  /* 0x0019500001047983 */ /* 0x000f240000300a00 */
[----:B----4-:R-:W-:Y:S11]  /*2c450*/  HMMA.16816.F32.BF16 R4, R16, R26, R4 ;  /* 0x0000001a1004723c */ /* 0x010ff60000041804 */
[----:B------:R-:W-:Y:S11]  /*2c460*/  @!UPT UIADD3 URZ, URZ, URZ, URZ ;  /* 0x0000003f3f3ff290 */ /* 0x000ff6000fffe03f */
[----:B------:R-:W-:Y:S01]  /*2c470*/  @!UPT UIADD3 URZ, URZ, URZ, URZ ;  /* 0x0000003f3f3ff290 */ /* 0x000fe2000fffe03f */
[----:B------:R-:W-:Y:S01]  /*2c480*/  STL.64 [R1+0xa60], R4 ;  /* 0x000a600401007387 */ /* 0x000fe20000100a00 */
[----:B------:R0:W-:Y:S03]  /*2c490*/  STL.64 [R1+0xa68], R6 ;  /* 0x000a680601007387 */ /* 0x0001e60000100a00 */
[----:B0-----:R-:W4:Y:S01]  /*2c4a0*/  LDL.LU.64 R6, [R1+0x1948] ;  /* 0x0019480001067983 */ /* 0x001f220000300a00 */
[----:B------:R-:W4:Y:S02]  /*2c4b0*/  LDL.LU.64 R4, [R1+0x1940] ;  /* 0x0019400001047983 */ /* 0x000f240000300a00 */
[----:B------:R0:W-:Y:S02]  /*2c4c0*/  STL.64 [R1+0x1810], R26 ;  /* 0x0018101a01007387 */ /* 0x0001e40000100a00 */
[----:B0-----:R-:W-:Y:S02]  /*2c4d0*/  IMAD.MOV.U32 R26, RZ, RZ, R2 ;  /* 0x000000ffff1a7224 */ /* 0x001fe400078e0002 */
[----:B------:R-:W-:-:S05]  /*2c4e0*/  IMAD.MOV.U32 R27, RZ, RZ, R0 ;  /* 0x000000ffff1b7224 */ /* 0x000fca00078e0000 */
[----:B------:R0:W-:Y:S01]  /*2c4f0*/  STL.64 [R1+0x1828], R26 ;  /* 0x0018281a01007387 */ /* 0x0001e20000100a00 */
[----:B------:R-:W2:Y:S02]  /*2c500*/  LDL.LU R24, [R1+0xa10] ;  /* 0x000a100001187983 */ /* 0x000ea40000300800 */
[----:B------:R-:W2:Y:S01]  /*2c510*/  LDL.LU R25, [R1+0xa14] ;  /* 0x000a140001197983 */ /* 0x000ea20000300800 */
[----:B0-----:R-:W2:Y:S01]  /*2c520*/  LDL.LU R26, [R1+0xa18] ;  /* 0x000a1800011a7983 */ /* 0x001ea20000300800 */
[----:B------:R-:W2:Y:S02]  /*2c530*/  LDL.LU R27, [R1+0xa1c] ;  /* 0x000a1c00011b7983 */ /* 0x000ea40000300800 */
[----:B---3--:R-:W-:Y:S02]  /*2c540*/  IMAD.MOV.U32 R2, RZ, RZ, R10 ;  /* 0x000000ffff027224 */ /* 0x008fe400078e000a */
[----:B------:R-:W-:Y:S01]  /*2c550*/  IMAD.MOV.U32 R0, RZ, RZ, R11 ;  /* 0x000000ffff007224 */ /* 0x000fe200078e000b */
[C---:B----4-:R-:W-:Y:S08]  /*2c560*/  HMMA.16816.F32.BF16 R4, R16.reuse, R10, R4 ;  /* 0x0000000a1004723c */ /* 0x050ff00000041804 */
[----:B--2---:R-:W-:Y:S11]  /*2c570*/  HMMA.16816.F32.BF16 R24, R16, R14, R24 ;  /* 0x0000000e1018723c */ /* 0x004ff60000041818 */
[----:B------:R-:W-:Y:S04]  /*2c580*/  @!UPT UIADD3 URZ, URZ, URZ, URZ ;  /* 0x0000003f3f3ff290 */ /* 0x000fe8000fffe03f */
[----:B------:R-:W-:Y:S01]  /*2c590*/  STL.64 [R1+0xa50], R4 ;  /* 0x000a500401007387 */ /* 0x000fe20000100a00 */
[----:B------:R0:W-:Y:S03]  /*2c5a0*/  STL.64 [R1+0xa58], R6 ;  /* 0x000a580601007387 */ /* 0x0001e60000100a00 */
[----:B0-----:R-:W2:Y:S01]  /*2c5b0*/  LDL.LU.64 R6, [R1+0x1938] ;  /* 0x0019380001067983 */ /* 0x001ea20000300a00 */
[----:B------:R-:W3:Y:S02]  /*2c5c0*/  LDL.LU.64 R4, [R1+0x1930] ;  /* 0x0019300001047983 */ /* 0x000ee40000300a00 */
[----:B------:R-:W4:Y:S02]  /*2c5d0*/  LDL.LU.64 R10, [R1+0x1928] ;  /* 0x00192800010a7983 */ /* 0x000f240000300a00 */
[----:B------:R-:W2:Y:S01]  /*2c5e0*/  LDL.LU.64 R8, [R1+0x1920] ;  /* 0x0019200001087983 */ /* 0x000ea20000300a00 */
[----:B------:R-:W-:Y:S01]  /*2c5f0*/  STL.64 [R1+0xa40], R24 ;  /* 0x000a401801007387 */ /* 0x000fe20000100a00 */
[----:B------:R0:W-:Y:S02]  /*2c600*/  STL.64 [R1+0xa48], R26 ;  /* 0x000a481a01007387 */ /* 0x0001e40000100a00 */
[----:B0-----:R-:W-:-:S02]  /*2c610*/  IMAD.MOV.U32 R26, RZ, RZ, R13 ;  /* 0x000000ffff1a7224 */ /* 0x001fc400078e000d */
[----:B------:R-:W-:-:S05]  /*2c620*/  IMAD.MOV.U32 R27, RZ, RZ, R12 ;  /* 0x000000ffff1b7224 */ /* 0x000fca00078e000c */
[----:B------:R-:W-:Y:S01]  /*2c630*/  STL.64 [R1+0x1840], R26 ;  /* 0x0018401a01007387 */ /* 0x000fe20000100a00 */
[----:B------:R0:W-:Y:S02]  /*2c640*/  STL.64 [R1+0x1808], R14 ;  /* 0x0018080e01007387 */ /* 0x0001e40000100a00 */
[----:B------:R-:W2:Y:S02]  /*2c650*/  LDL.LU R12, [R1+0x590] ;  /* 0x00059000010c7983 */ /* 0x000ea40000300800 */
[----:B------:R-:W2:Y:S01]  /*2c660*/  LDL.LU R13, [R1+0x594] ;  /* 0x00059400010d7983 */ /* 0x000ea20000300800 */
[----:B0-----:R-:W2:Y:S01]  /*2c670*/  LDL.LU R14, [R1+0x598] ;  /* 0x00059800010e7983 */ /* 0x001ea20000300800 */
[----:B------:R-:W2:Y:S02]  /*2c680*/  LDL.LU R15, [R1+0x59c] ;  /* 0x00059c00010f7983 */ /* 0x000ea40000300800 */
[----:B------:R-:W-:Y:S02]  /*2c690*/  IMAD.MOV.U32 R26, RZ, RZ, R23 ;  /* 0x000000ffff1a7224 */ /* 0x000fe400078e0017 */
        /* <DEDUP_REMOVED lines=36> */
[----:B------:R-:W3:Y:S02]  /*2c8e0*/  LDL.LU R14, [R1+0x618] ;  /* 0x00061800010e7983 */ /* 0x000ee40000300800 */
[----:B------:R-:W3:Y:S01]  /*2c8f0*/  LDL.LU R15, [R1+0x61c] ;  /* 0x00061c00010f7983 */ /* 0x000ee20000300800 */
[----:B------:R-:W2:Y:S04]  /*2c900*/  LDL.64 R26, [R1+0x98] ;  /* 0x00009800011a7983 */ /* 0x000ea80000100a00 */
[----:B--2---:R0:W-:Y:S04]  /*2c910*/  STL.64 [R1+0x18d0], R26 ;  /* 0x0018d01a01007387 */ /* 0x0041e80000100a00 */
[----:B0-----:R-:W2:Y:S04]  /*2c920*/  LDL.64 R26, [R1+0xa8] ;  /* 0x0000a800011a7983 */ /* 0x001ea80000100a00 */
        /* <DEDUP_REMOVED lines=11> */
[----:B------:R-:W4:Y:S01]  /*2c9e0*/  LDL.LU R4, [R1+0xa00] ;  /* 0x000a000001047983 */ /* 0x000f220000300800 */
[----:B------:R-:W4:Y:S02]  /*2c9f0*/  LDL.LU R5, [R1+0xa04] ;  /* 0x000a040001057983 */ /* 0x000f240000300800 */
[----:B------:R-:W4:Y:S02]  /*2ca00*/  LDL.LU R6, [R1+0xa08] ;  /* 0x000a080001067983 */ /* 0x000f240000300800 */
[----:B------:R-:W4:Y:S01]  /*2ca10*/  LDL.LU R7, [R1+0xa0c] ;  /* 0x000a0c0001077983 */ /* 0x000f220000300800 */
[----:B------:R-:W2:Y:S04]  /*2ca20*/  LDL.64 R26, [R1+0xb8] ;  /* 0x0000b800011a7983 */ /* 0x000ea80000100a00 */
[----:B--2---:R0:W-:Y:S04]  /*2ca30*/  STL.64 [R1+0x18f0], R26 ;  /* 0x0018f01a01007387 */ /* 0x0041e80000100a00 */
[----:B0-----:R-:W2:Y:S01]  /*2ca40*/  LDL.64 R26, [R1+0xc8] ;  /* 0x0000c800011a7983 */ /* 0x001ea20000100a00 */
[----:B---3--:R-:W-:Y:S02]  /*2ca50*/  STL.64 [R1+0x1898], R14 ;  /* 0x0018980e01007387 */ /* 0x008fe40000100a00 */
[----:B------:R0:W-:Y:S02]  /*2ca60*/  STL.64 [R1+0x1890], R12 ;  /* 0x0018900c01007387 */ /* 0x0001e40000100a00 */
        /* <DEDUP_REMOVED lines=16> */
[C---:B----4-:R-:W-:Y:S01]  /*2cb70*/  HMMA.16816.F32.BF16 R4, R16.reuse, R10, R4 ;  /* 0x0000000a1004723c */ /* 0x050fe20000041804 */
        /* <DEDUP_REMOVED lines=25> */
[----:B------:R-:W3:Y:S02]  /*2cd10*/  LDL.LU R7, [R1+0x9bc] ;  /* 0x0009bc0001077983 */ /* 0x000ee40000300800 */
[----:B------:R-:W-:-:S02]  /*2cd20*/  IMAD.MOV.U32 R18, RZ, RZ, R2 ;  /* 0x000000ffff127224 */ /* 0x000fc400078e0002 */
[----:B------:R-:W-:Y:S02]  /*2cd30*/  IMAD.MOV.U32 R19, RZ, RZ, R0 ;  /* 0x000000ffff137224 */ /* 0x000fe400078e0000 */
[----:B------:R-:W-:Y:S02]  /*2cd40*/  IMAD.MOV.U32 R2, RZ, RZ, R26 ;  /* 0x000000ffff027224 */ /* 0x000fe400078e001a */
        /* <DEDUP_REMOVED lines=8> */
[----:B------:R-:W3:Y:S02]  /*2cdd0*/  LDL.LU.64 R26, [R1+0x18f0] ;  /* 0x0018f000011a7983 */ /* 0x000ee40000300a00 */
[C---:B---3--:R-:W-:Y:S01]  /*2cde0*/  HMMA.16816.F32.BF16 R4, R20.reuse, R26, R4 ;  /* 0x0000001a1404723c */ /* 0x048fe20000041804 */
[----:B------:R-:W-:Y:S11]  /*2cdf0*/  IMAD.MOV.U32 R3, RZ, RZ, R27 ;  /* 0x000000ffff037224 */ /* 0x000ff600078e001b */
[----:B------:R-:W-:Y:S11]  /*2ce00*/  @!UPT UIADD3 URZ, URZ, URZ, URZ ;  /* 0x0000003f3f3ff290 */ /* 0x000ff6000fffe03f */
[----:B------:R0:W-:Y:S01]  /*2ce10*/  STL.64 [R1+0xb60], R4 ;  /* 0x000b600401007387 */ /* 0x0001e20000100a00 */
[----:B------:R1:W-:Y:S02]  /*2ce20*/  STL.64 [R1+0xb68], R6 ;  /* 0x000b680601007387 */ /* 0x0003e40000100a00 */
[----:B0-----:R-:W-:Y:S02]  /*2ce30*/  IMAD.MOV.U32 R4, RZ, RZ, R26 ;  /* 0x000000ffff047224 */ /* 0x001fe400078e001a */
[----:B------:R-:W2:Y:S02]  /*2ce40*/  LDL.LU.64 R26, [R1+0x18e8] ;  /* 0x0018e800011a7983 */ /* 0x000ea40000300a00 */
[C---:B--2---:R-:W-:Y:S01]  /*2ce50*/  HMMA.16816.F32.BF16 R12, R20.reuse, R26, R12 ;  /* 0x0000001a140c723c */ /* 0x044fe2000004180c */
[----:B-1----:R-:W-:Y:S02]  /*2ce60*/  IMAD.MOV.U32 R6, RZ, RZ, R26 ;  /* 0x000000ffff067224 */ /* 0x002fe400078e001a */
        /* <DEDUP_REMOVED lines=70> */
[----:B0-----:R-:W3:Y:S01]  /*2d2d0*/  LDL.LU.64 R26, [R1+0x1800] ;  /* 0x00180000011a7983 */ /* 0x001ee20000300a00 */
[----:B------:R-:W3:Y:S02]  /*2d2e0*/  LDL.LU.64 R24, [R1+0x17f8] ;  /* 0x0017f80001187983 */ /* 0x000ee40000300a00 */
[C---:B---3--:R-:W-:Y:S01]  /*2d2f0*/  HMMA.16816.F32.BF16 R16, R20.reuse, R18, R24 ;  /* 0x000000121410723c */ /* 0x048fe20000041818 */
[----:B------:R-:W3:Y:S01]  /*2d300*/  LDL.LU.64 R26, [R1+0x17f0] ;  /* 0x0017f000011a7983 */ /* 0x000ee20000300a00 */
[----:B------:R-:W3:Y:S11]  /*2d310*/  LDL.LU.64 R24, [R1+0x17e8] ;  /* 0x0017e80001187983 */ /* 0x000ef60000300a00 */
[----:B------:R-:W-:Y:S10]  /*2d320*/  @!UPT UIADD3 URZ, URZ, URZ, URZ ;  /* 0x0000003f3f3ff290 */ /* 0x000ff4000fffe03f */
[----:B------:R-:W-:Y:S01]  /*2d330*/  STL.64 [R1+0x5e0], R16 ;  /* 0x0005e01001007387 */ /* 0x000fe20000100a00 */
[----:B------:R3:W-:Y:S02]  /*2d340*/  STL.64 [R1+0x5e8], R18 ;  /* 0x0005e81201007387 */ /* 0x0007e40000100a00 */
[----:B--2---:R0:W-:Y:S02]  /*2d350*/  STL.64 [R1+0x1750], R14 ;  /* 0x0017500e01007387 */ /* 0x0041e40000100a00 */
[----:B------:R-:W2:Y:S01]  /*2d360*/  LDL.LU R12, [R1+0x470] ;  /* 0x00047000010c7983 */ /* 0x000ea20000300800 */
[----:B---3--:R-:W-:Y:S11]  /*2d370*/  HMMA.16816.F32.BF16 R16, R20, R14, R24 ;  /* 0x0000000e1410723c */ /* 0x008ff60000041818 */
[----:B------:R-:W-:Y:S11]  /*2d380*/  @!UPT UIADD3 URZ, URZ, URZ, URZ ;  /* 0x0000003f3f3ff290 */ /* 0x000ff6000fffe03f */
[----:B------:R-:W-:Y:S01]  /*2d390*/  @!UPT UIADD3 URZ, URZ, URZ, URZ ;  /* 0x0000003f3f3ff290 */ /* 0x000fe2000fffe03f */
[----:B------:R-:W-:Y:S01]  /*2d3a0*/  STL.64 [R1+0x590], R16 ;  /* 0x0005901001007387 */ /* 0x000fe20000100a00 */
[----:B------:R-:W-:Y:S02]  /*2d3b0*/  STL.64 [R1+0x598], R18 ;  /* 0x0005981201007387 */ /* 0x000fe40000100a00 */
[----:B------:R-:W2:Y:S02]  /*2d3c0*/  LDL.LU R13, [R1+0x474] ;  /* 0x00047400010d7983 */ /* 0x000ea40000300800 */
[----:B0-----:R-:W3:Y:S01]  /*2d3d0*/  LDL.LU R14, [R1+0x478] ;  /* 0x00047800010e7983 */ /* 0x001ee20000300800 */
[----:B------:R-:W3:Y:S04]  /*2d3e0*/  LDL.LU R15, [R1+0x47c] ;  /* 0x00047c00010f7983 */ /* 0x000ee80000300800 */
[----:B------:R-:W0:Y:S04]  /*2d3f0*/  LDSM.16.MT88.4 R16, [R28+0xc280] ;  /* 0x00c280001c10783b */ /* 0x000e280000004200 */
[----:B---3--:R1:W-:Y:S01]  /*2d400*/  STL.64 [R1+0x1760], R14 ;  /* 0x0017600e01007387 */ /* 0x0083e20000100a00 */
[----:B--2---:R-:W-:Y:S03]  /*2d410*/  STL.64 [R1+0x1758], R12 ;  /* 0x0017580c01007387 */ /* 0x004fe60000100a00 */
[----:B-1----:R-:W2:Y:S04]  /*2d420*/  LDL.64 R14, [R1+0x88] ;  /* 0x00008800010e7983 */ /* 0x002ea80000100a00 */
[----:B--2---:R1:W-:Y:S02]  /*2d430*/  STL.64 [R1+0x1770], R14 ;  /* 0x0017700e01007387 */ /* 0x0043e40000100a00 */
[----:B-1----:R-:W-:-:S02]  /*2d440*/  IMAD.MOV.U32 R14, RZ, RZ, R9 ;  /* 0x000000ffff0e7224 */ /* 0x002fc400078e0009 */
[----:B------:R-:W-:-:S05]  /*2d450*/  IMAD.MOV.U32 R15, RZ, RZ, R7 ;  /* 0x000000ffff0f7224 */ /* 0x000fca00078e0007 */
[----:B------:R1:W-:Y:S02]  /*2d460*/  STL.64 [R1+0x1788], R14 ;  /* 0x0017880e01007387 */ /* 0x0003e40000100a00 */
[----:B-1----:R-:W-:Y:S02]  /*2d470*/  IMAD.MOV.U32 R14, RZ, RZ, R6 ;  /* 0x000000ffff0e7224 */ /* 0x002fe400078e0006 */
[----:B------:R-:W-:-:S05]  /*2d480*/  IMAD.MOV.U32 R15, RZ, RZ, R5 ;  /* 0x000000ffff0f7224 */ /* 0x000fca00078e0005 */
[----:B------:R1:W-:Y:S02]  /*2d490*/  STL.64 [R1+0x17a0], R14 ;  /* 0x0017a00e01007387 */ /* 0x0003e40000100a00 */
[----:B-1----:R-:W-:Y:S02]  /*2d4a0*/  IMAD.MOV.U32 R14, RZ, RZ, R4 ;  /* 0x000000ffff0e7224 */ /* 0x002fe400078e0004 */
[----:B------:R-:W-:-:S05]  /*2d4b0*/  IMAD.MOV.U32 R15, RZ, RZ, R3 ;  /* 0x000000ffff0f7224 */ /* 0x000fca00078e0003 */
[----:B------:R-:W-:Y:S01]  /*2d4c0*/  STL.64 [R1+0x17b8], R14 ;  /* 0x0017b80e01007387 */ /* 0x000fe20000100a00 */
        /* <DEDUP_REMOVED lines=8> */
[----:B0-----:R0:W-:Y:S02]  /*2d550*/  STL.64 [R1+0x16c8], R18 ;  /* 0x0016c81201007387 */ /* 0x0011e40000100a00 */
[----:B------:R1:W-:Y:S01]  /*2d560*/  STL.64 [R1+0x16c0], R16 ;  /* 0x0016c01001007387 */ /* 0x0003e20000100a00 */
[----:B0-----:R-:W4:Y:S04]  /*2d570*/  LDL.64 R18, [R1+0x68] ;  /* 0x0000680001127983 */ /* 0x001f280000100a00 */
[----:B----4-:R0:W-:Y:S01]  /*2d580*/  STL.64 [R1+0x1768], R18 ;  /* 0x0017681201007387 */ /* 0x0101e20000100a00 */
[----:B-1----:R-:W4:Y:S02]  /*2d590*/  LDL.LU R16, [R1+0x480] ;  /* 0x0004800001107983 */ /* 0x002f240000300800 */
[----:B------:R-:W4:Y:S01]  /*2d5a0*/  LDL.LU R17, [R1+0x484] ;  /* 0x0004840001117983 */ /* 0x000f220000300800 */
[----:B0-----:R-:W2:Y:S01]  /*2d5b0*/  LDL.LU R18, [R1+0x488] ;  /* 0x0004880001127983 */ /* 0x001ea20000300800 */
[----:B------:R-:W2:Y:S03]  /*2d5c0*/  LDL.LU R19, [R1+0x48c] ;  /* 0x00048c0001137983 */ /* 0x000ea60000300800 */
        /* <DEDUP_REMOVED lines=10> */
[----:B------:R-:W4:Y:S02]  /*2d670*/  LDL.LU R18, [R1+0x4b8] ;  /* 0x0004b80001127983 */ /* 0x000f240000300800 */
[----:B------:R-:W4:Y:S01]  /*2d680*/  LDL.LU R19, [R1+0x4bc] ;  /* 0x0004bc0001137983 */ /* 0x000f220000300800 */
[C---:B---3--:R-:W-:Y:S01]  /*2d690*/  HMMA.16816.F32.BF16 R4, R20.reuse, R10, R4 ;  /* 0x0000000a1404723c */ /* 0x048fe20000041804 */
[----:B----4-:R-:W-:Y:S01]  /*2d6a0*/  STL.64 [R1+0x17b0], R18 ;  /* 0x0017b01201007387 */ /* 0x010fe20000100a00 */
        /* <DEDUP_REMOVED lines=14> */
[----:B------:R0:W-:Y:S02]  /*2d790*/  STL.64 [R1+0x16f8], R10 ;  /* 0x0016f80a01007387 */ /* 0x0001e40000100a00 */
[----:B------:R-:W-:Y:S01]  /*2d7a0*/  STL [R1+0x16f0], R8 ;  /* 0x0016f00801007387 */ /* 0x000fe20000100800 */
[----:B0-----:R-:W4:Y:S01]  /*2d7b0*/  LDL.64 R10, [R1+0x78] ;  /* 0x00007800010a7983 */ /* 0x001f220000100a00 */
[----:B---3--:R-:W-:Y:S03]  /*2d7c0*/  HMMA.16816.F32.BF16 R20, R20, R6, R24 ;  /* 0x000000061414723c */ /* 0x008fe60000041818 */
[----:B------:R-:W2:Y:S01]  /*2d7d0*/  LDL.LU.64 R26, [R1+0x17d8] ;  /* 0x0017d800011a7983 */ /* 0x000ea20000300a00 */
[----:B------:R-:W2:Y:S02]  /*2d7e0*/  LDL.LU.64 R24, [R1+0x17d0] ;  /* 0x0017d00001187983 */ /* 0x000ea40000300a00 */
[----:B------:R-:W-:-:S02]  /*2d7f0*/  IMAD.MOV.U32 R14, RZ, RZ, R2 ;  /* 0x000000ffff0e7224 */ /* 0x000fc400078e0002 */
[----:B------:R-:W-:Y:S11]  /*2d800*/  IMAD.MOV.U32 R15, RZ, RZ, R0 ;  /* 0x000000ffff0f7224 */ /* 0x000ff600078e0000 */
[----:B------:R-:W-:Y:S04]  /*2d810*/  @!UPT UIADD3 URZ, URZ, URZ, URZ ;  /* 0x0000003f3f3ff290 */ /* 0x000fe8000fffe03f */
        /* <DEDUP_REMOVED lines=43> */
[C---:B----4-:R-:W-:Y:S11]  /*2dad0*/  HMMA.16816.F32.BF16 R12, R24.reuse, R10, R12 ;  /* 0x0000000a180c723c */ /* 0x050ff6000004180c */
[----:B------:R-:W-:Y:S11]  /*2dae0*/  @!UPT UIADD3 URZ, URZ, URZ, URZ ;  /* 0x0000003f3f3ff290 */ /* 0x000ff6000fffe03f */
[----:B------:R-:W-:Y:S01]  /*2daf0*/  @!UPT UIADD3 URZ, URZ, URZ, URZ ;  /* 0x0000003f3f3ff290 */ /* 0x000fe2000fffe03f */
[----:B------:R-:W-:Y:S01]  /*2db00*/  STL.64 [R1+0x990], R12 ;  /* 0x0009900c01007387 */ /* 0x000fe20000100a00 */
[----:B------:R0:W-:Y:S03]  /*2db10*/  STL.64 [R1+0x998], R14 ;  /* 0x0009980e01007387 */ /* 0x0001e60000100a00 */
[----:B0-----:R-:W2:Y:S01]  /*2db20*/  LDL.LU.64 R14, [R1+0x1750] ;  /* 0x00175000010e7983 */ /* 0x001ea20000300a00 */
[----:B---3--:R-:W-:Y:S01]  /*2db30*/  HMMA.16816.F32.BF16 R20, R24, R18, R20 ;  /* 0x000000121814723c */ /* 0x008fe20000041814 */
[----:B------:R-:W-:Y:S02]  /*2db40*/  IMAD.MOV.U32 R13, RZ, RZ, R11 ;  /* 0x000000ffff0d7224 */ /* 0x000fe400078e000b */
[----:B------:R-:W-:Y:S02]  /*2db50*/  IMAD.MOV.U32 R29, RZ, RZ, R10 ;  /* 0x000000ffff1d7224 */ /* 0x000fe400078e000a */
[----:B------:R-:W3:Y:S01]  /*2db60*/  LDL.64 R10, [R1+0x58] ;  /* 0x00005800010a7983 */ /* 0x000ee20000100a00 */
[----:B------:R0:W-:Y:S02]  /*2db70*/  STL [R1+0x166c], R13 ;  /* 0x00166c0d01007387 */ /* 0x0001e40000100800 */
[----:B------:R-:W-:-:S02]  /*2db80*/  IMAD.MOV.U32 R5, RZ, RZ, R18 ;  /* 0x000000ffff057224 */ /* 0x000fc400078e0012 */
[----:B------:R-:W-:Y:S01]  /*2db90*/  IMAD.MOV.U32 R4, RZ, RZ, R19 ;  /* 0x000000ffff047224 */ /* 0x000fe200078e0013 */
[----:B--2---:R1:W-:Y:S01]  /*2dba0*/  STL.64 [R1+0x1748], R14 ;  /* 0x0017480e01007387 */ /* 0x0043e20000100a00 */
[----:B------:R-:W3:Y:S02]  /*2dbb0*/  LDL.LU R12, [R1+0x450] ;  /* 0x00045000010c7983 */ /* 0x000ee40000300800 */
[----:B0-----:R-:W3:Y:S01]  /*2dbc0*/  LDL.LU R13, [R1+0x454] ;  /* 0x00045400010d7983 */ /* 0x001ee20000300800 */
[----:B-1----:R-:W3:Y:S01]  /*2dbd0*/  LDL.LU R14, [R1+0x458] ;  /* 0x00045800010e7983 */ /* 0x002ee20000300800 */
[----:B------:R-:W3:Y:S02]  /*2dbe0*/  LDL.LU R15, [R1+0x45c] ;  /* 0x00045c00010f7983 */ /* 0x000ee40000300800 */
[----:B------:R-:W-:Y:S05]  /*2dbf0*/  STL [R1+0x1668], R29 ;  /* 0x0016681d01007387 */ /* 0x000fea0000100800 */
[----:B------:R-:W-:Y:S01]  /*2dc00*/  STL.64 [R1+0x610], R20 ;  /* 0x0006101401007387 */ /* 0x000fe20000100a00 */
[----:B------:R-:W-:Y:S01]  /*2dc10*/  STL.64 [R1+0x618], R22 ;  /* 0x0006181601007387 */ /* 0x000fe20000100a00 */
[----:B------:R-:W2:Y:S02]  /*2dc20*/  LDL.64 R18, [R1+0x28] ;  /* 0x0000280001127983 */ /* 0x000ea40000100a00 */
[----:B------:R-:W0:Y:S01]  /*2dc30*/  LDSM.16.MT88.4 R20, [R28+0xc300] ;  /* 0x00c300001c14783b */ /* 0x000e220000004200 */
[----:B--2---:R1:W-:Y:S04]  /*2dc40*/  STL.64 [R1+0x1728], R18 ;  /* 0x0017281201007387 */ /* 0x0043e80000100a00 */
[----:B-1----:R-:W2:Y:S04]  /*2dc50*/  LDL.64 R18, [R1+0x38] ;  /* 0x0000380001127983 */ /* 0x002ea80000100a00 */
[----:B--2---:R1:W-:Y:S04]  /*2dc60*/  STL.64 [R1+0x1740], R18 ;  /* 0x0017401201007387 */ /* 0x0043e80000100a00 */
[----:B-1----:R-:W2:Y:S01]  /*2dc70*/  LDL.64 R18, [R1+0x48] ;  /* 0x0000480001127983 */ /* 0x002ea20000100a00 */
[----:B------:R1:W-:Y:S02]  /*2dc80*/  STL [R1+0x1674], R4 ;  /* 0x0016740401007387 */ /* 0x0003e40000100800 */
[----:B------:R4:W-:Y:S02]  /*2dc90*/  STL [R1+0x1670], R5 ;  /* 0x0016700501007387 */ /* 0x0009e40000100800 */
[----:B------:R0:W-:Y:S01]  /*2dca0*/  STL.64 [R1+0x1720], R6 ;  /* 0x0017200601007387 */ /* 0x0001e20000100a00 */
[----:B-1----:R-:W2:Y:S01]  /*2dcb0*/  LDL.LU R4, [R1+0x420] ;  /* 0x0004200001047983 */ /* 0x002ea20000300800 */
[----:B----4-:R-:W2:Y:S03]  /*2dcc0*/  LDL.LU R5, [R1+0x424] ;  /* 0x0004240001057983 */ /* 0x010ea60000300800 */
[----:B0-----:R-:W4:Y:S01]  /*2dcd0*/  LDL.LU R6, [R1+0x428] ;  /* 0x0004280001067983 */ /* 0x001f220000300800 */
[----:B------:R-:W4:Y:S01]  /*2dce0*/  LDL.LU R7, [R1+0x42c] ;  /* 0x00042c0001077983 */ /* 0x000f220000300800 */
[C---:B---3--:R-:W-:Y:S01]  /*2dcf0*/  HMMA.16816.F32.BF16 R12, R24.reuse, R10, R12 ;  /* 0x0000000a180c723c */ /* 0x048fe2000004180c */
[----:B------:R-:W-:Y:S01]  /*2dd00*/  IMAD.MOV.U32 R29, RZ, RZ, R11 ;  /* 0x000000ffff1d7224 */ /* 0x000fe200078e000b */
[----:B----4-:R-:W-:Y:S01]  /*2dd10*/  STL.64 [R1+0x1738], R6 ;  /* 0x0017380601007387 */ /* 0x010fe20000100a00 */
        /* <DEDUP_REMOVED lines=9> */
[----:B------:R-:W3:Y:S02]  /*2ddb0*/  LDL.LU R22, [R1+0x448] ;  /* 0x0004480001167983 */ /* 0x000ee40000300800 */
[----:B------:R-:W3:Y:S02]  /*2ddc0*/  LDL.LU R23, [R1+0x44c] ;  /* 0x00044c0001177983 */ /* 0x000ee40000300800 */
[----:B------:R0:W-:Y:S01]  /*2ddd0*/  STL.64 [R1+0x980], R12 ;  /* 0x0009800c01007387 */ /* 0x0001e20000100a00 */
[----:B------:R1:W-:Y:S02]  /*2dde0*/  STL.64 [R1+0x988], R14 ;  /* 0x0009880e01007387 */ /* 0x0003e40000100a00 */
[----:B0-----:R-:W-:Y:S01]  /*2ddf0*/  IMAD.MOV.U32 R13, RZ, RZ, R10 ;  /* 0x000000ffff0d7224 */ /* 0x001fe200078e000a */
[----:B-1----:R-:W4:Y:S01]  /*2de00*/  LDL.LU.64 R14, [R1+0x1748] ;  /* 0x00174800010e7983 */ /* 0x002f220000300a00 */
[----:B------:R-:W2:Y:S01]  /*2de10*/  LDL.64 R10, [R1+0x8] ;  /* 0x00000800010a7983 */ /* 0x000ea20000100a00 */
[----:B---3--:R-:W-:Y:S02]  /*2de20*/  HMMA.16816.F32.BF16 R20, R24, R18, R20 ;  /* 0x000000121814723c */ /* 0x008fe40000041814 */
[----:B--2---:R0:W-:Y:S04]  /*2de30*/  STL.64 [R1+0x1710], R10 ;  /* 0x0017100a01007387 */ /* 0x0041e80000100a00 */
[----:B0-----:R-:W2:Y:S01]  /*2de40*/  LDL.64 R10, [R1+0x18] ;  /* 0x00001800010a7983 */ /* 0x001ea20000100a00 */
[----:B------:R-:W-:Y:S02]  /*2de50*/  STL [R1+0x167c], R29 ;  /* 0x00167c1d01007387 */ /* 0x000fe40000100800 */
[----:B------:R0:W-:Y:S02]  /*2de60*/  STL [R1+0x1678], R13 ;  /* 0x0016780d01007387 */ /* 0x0001e40000100800 */
[----:B----4-:R1:W-:Y:S01]  /*2de70*/  STL.64 [R1+0x1718], R14 ;  /* 0x0017180e01007387 */ /* 0x0103e20000100a00 */
[----:B------:R-:W2:Y:S04]  /*2de80*/  LDL.LU R12, [R1+0x410] ;  /* 0x00041000010c7983 */ /* 0x000ea80000300800 */
[----:B0-----:R-:W2:Y:S01]  /*2de90*/  LDL.LU R13, [R1+0x414] ;  /* 0x00041400010d7983 */ /* 0x001ea20000300800 */
[----:B-1----:R-:W2:Y:S02]  /*2dea0*/  LDL.LU R14, [R1+0x418] ;  /* 0x00041800010e7983 */ /* 0x002ea40000300800 */
[----:B------:R-:W2:Y:S04]  /*2deb0*/  LDL.LU R15, [R1+0x41c] ;  /* 0x00041c00010f7983 */ /* 0x000ea80000300800 */
[----:B------:R0:W-:Y:S01]  /*2dec0*/  STL.64 [R1+0x970], R20 ;  /* 0x0009701401007387 */ /* 0x0001e20000100a00 */
[----:B------:R1:W-:Y:S01]  /*2ded0*/  STL.64 [R1+0x978], R22 ;  /* 0x0009781601007387 */ /* 0x0003e20000100a00 */
[----:B0-----:R-:W-:-:S02]  /*2dee0*/  IMAD.MOV.U32 R21, RZ, RZ, R18 ;  /* 0x000000ffff157224 */ /* 0x001fc400078e0012 */
[----:B------:R-:W-:Y:S02]  /*2def0*/  IMAD.MOV.U32 R20, RZ, RZ, R19 ;  /* 0x000000ffff147224 */ /* 0x000fe400078e0013 */
[----:B------:R-:W3:Y:S01]  /*2df00*/  LDL.LU.64 R18, [R1+0x1740] ;  /* 0x0017400001127983 */ /* 0x000ee20000300a00 */
[----:B------:R-:W-:Y:S01]  /*2df10*/  STL [R1+0x1680], R21 ;  /* 0x0016801501007387 */ /* 0x000fe20000100800 */
[C---:B---3--:R-:W-:Y:S01]  /*2df20*/  HMMA.16816.F32.BF16 R4, R24.reuse, R18, R4 ;  /* 0x000000121804723c */ /* 0x048fe20000041804 */
[----:B-1----:R-:W-:Y:S02]  /*2df30*/  IMAD.MOV.U32 R23, RZ, RZ, R18 ;  /* 0x000000ffff177224 */ /* 0x002fe400078e0012 */
[----:B------:R-:W-:Y:S11]  /*2df40*/  IMAD.MOV.U32 R22, RZ, RZ, R19 ;  /* 0x000000ffff167224 */ /* 0x000ff600078e0013 */
[----:B------:R-:W-:Y:S09]  /*2df50*/  @!UPT UIADD3 URZ, URZ, URZ, URZ ;  /* 0x0000003f3f3ff290 */ /* 0x000ff2000fffe03f */
[----:B------:R-:W-:Y:S01]  /*2df60*/  STL.64 [R1+0x960], R4 ;  /* 0x0009600401007387 */ /* 0x000fe20000100a00 */
[----:B------:R0:W-:Y:S03]  /*2df70*/  STL.64 [R1+0x968], R6 ;  /* 0x0009680601007387 */ /* 0x0001e60000100a00 */
[----:B0-----:R-:W3:Y:S01]  /*2df80*/  LDL.LU.64 R6, [R1+0x1738] ;  /* 0x0017380001067983 */ /* 0x001ee20000300a00 */
[----:B------:R-:W3:Y:S02]  /*2df90*/  LDL.LU.64 R4, [R1+0x1730] ;  /* 0x0017300001047983 */ /* 0x000ee40000300a00 */
[----:B------:R-:W3:Y:S02]  /*2dfa0*/  LDL.LU.64 R18, [R1+0x1728] ;  /* 0x0017280001127983 */ /* 0x000ee40000300a00 */
[----:B------:R-:W-:Y:S01]  /*2dfb0*/  STL.64 [R1+0x1708], R22 ;  /* 0x0017081601007387 */ /* 0x000fe20000100a00 */
[----:B------:R0:W-:Y:S04]  /*2dfc0*/  STL [R1+0x1700], R20 ;  /* 0x0017001401007387 */ /* 0x0001e80000100800 */
[----:B0-----:R-:W4:Y:S01]  /*2dfd0*/  LDL.LU R20, [R1+0x400] ;  /* 0x0004000001147983 */ /* 0x001f220000300800 */
[----:B------:R-:W4:Y:S02]  /*2dfe0*/  LDL.LU R21, [R1+0x404] ;  /* 0x0004040001157983 */ /* 0x000f240000300800 */
[----:B------:R-:W4:Y:S02]  /*2dff0*/  LDL.LU R22, [R1+0x408] ;  /* 0x0004080001167983 */ /* 0x000f240000300800 */
[----:B------:R-:W4:Y:S01]  /*2e000*/  LDL.LU R23, [R1+0x40c] ;  /* 0x00040c0001177983 */ /* 0x000f220000300800 */
[C---:B---3--:R-:W-:Y:S11]  /*2e010*/  HMMA.16816.F32.BF16 R4, R24.reuse, R18, R4 ;  /* 0x000000121804723c */ /* 0x048ff60000041804 */
[----:B------:R-:W-:Y:S11]  /*2e020*/  @!UPT UIADD3 URZ, URZ, URZ, URZ ;  /* 0x0000003f3f3ff290 */ /* 0x000ff6000fffe03f */
[----:B------:R-:W-:Y:S01]  /*2e030*/  @!UPT UIADD3 URZ, URZ, URZ, URZ ;  /* 0x0000003f3f3ff290 */ /* 0x000fe2000fffe03f */
[----:B------:R-:W-:Y:S01]  /*2e040*/  STL.64 [R1+0x950], R4 ;  /* 0x0009500401007387 */ /* 0x000fe20000100a00 */
[----:B------:R0:W-:Y:S03]  /*2e050*/  STL.64 [R1+0x958], R6 ;  /* 0x0009580601007387 */ /* 0x0001e60000100a00 */
[----:B0-----:R-:W3:Y:S01]  /*2e060*/  LDL.LU.64 R6, [R1+0x1720] ;  /* 0x0017200001067983 */ /* 0x001ee20000300a00 */
[----:B------:R-:W-:Y:S02]  /*2e070*/  IMAD.MOV.U32 R4, RZ, RZ, R18 ;  /* 0x000000ffff047224 */ /* 0x000fe400078e0012 */
[----:B------:R-:W-:Y:S01]  /*2e080*/  IMAD.MOV.U32 R5, RZ, RZ, R19 ;  /* 0x000000ffff057224 */ /* 0x000fe200078e0013 */
[C---:B--2---:R-:W-:Y:S01]  /*2e090*/  HMMA.16816.F32.BF16 R12, R24.reuse, R10, R12 ;  /* 0x0000000a180c723c */ /* 0x044fe2000004180c */
[----:B---3--:R-:W-:Y:S03]  /*2e0a0*/  STL.64 [R1+0x16d8], R6 ;  /* 0x0016d80601007387 */ /* 0x008fe60000100a00 */
[----:B------:R0:W-:Y:S02]  /*2e0b0*/  STL.64 [R1+0x16d0], R4 ;  /* 0x0016d00401007387 */ /* 0x0001e40000100a00 */
        /* <DEDUP_REMOVED lines=11> */
[----:B------:R-:W3:Y:S01]  /*2e170*/  LDL.LU R16, [R1+0x2e0] ;  /* 0x0002e00001107983 */ /* 0x000ee20000300800 */
[----:B------:R-:W3:Y:S02]  /*2e180*/  LDL.LU R17, [R1+0x2e4] ;  /* 0x0002e40001117983 */ /* 0x000ee40000300800 */
[----:B------:R-:W3:Y:S02]  /*2e190*/  LDL.LU R18, [R1+0x2e8] ;  /* 0x0002e80001127983 */ /* 0x000ee40000300800 */
[----:B------:R-:W3:Y:S01]  /*2e1a0*/  LDL.LU R19, [R1+0x2ec] ;  /* 0x0002ec0001137983 */ /* 0x000ee20000300800 */
[----:B------:R0:W-:Y:S01]  /*2e1b0*/  STL.64 [R1+0x940], R12 ;  /* 0x0009400c01007387 */ /* 0x0001e20000100a00 */
[----:B------:R1:W-:Y:S02]  /*2e1c0*/  STL.64 [R1+0x948], R14 ;  /* 0x0009480e01007387 */ /* 0x0003e40000100a00 */
[----:B0-----:R-:W-:Y:S01]  /*2e1d0*/  IMAD.MOV.U32 R13, RZ, RZ, R11 ;  /* 0x000000ffff0d7224 */ /* 0x001fe200078e000b */
[----:B-1----:R-:W2:Y:S01]  /*2e1e0*/  LDL.LU.64 R14, [R1+0x1718] ;  /* 0x00171800010e7983 */ /* 0x002ea20000300a00 */
[----:B------:R-:W4:Y:S02]  /*2e1f0*/  LDL.LU.64 R10, [R1+0x1710] ;  /* 0x00171000010a7983 */ /* 0x000f240000300a00 */
[C---:B----4-:R-:W-:Y:S11]  /*2e200*/  HMMA.16816.F32.BF16 R20, R24.reuse, R10, R20 ;  /* 0x0000000a1814723c */ /* 0x050ff60000041814 */
[----:B------:R-:W-:Y:S11]  /*2e210*/  @!UPT UIADD3 URZ, URZ, URZ, URZ ;  /* 0x0000003f3f3ff290 */ /* 0x000ff6000fffe03f */
[----:B------:R-:W-:Y:S01]  /*2e220*/  @!UPT UIADD3 URZ, URZ, URZ, URZ ;  /* 0x0000003f3f3ff290 */ /* 0x000fe2000fffe03f */
[----:B------:R-:W-:Y:S01]  /*2e230*/  STL.64 [R1+0x930], R20 ;  /* 0x0009301401007387 */ /* 0x000fe20000100a00 */
[----:B------:R0:W-:Y:S03]  /*2e240*/  STL.64 [R1+0x938], R22 ;  /* 0x0009381601007387 */ /* 0x0001e60000100a00 */
[----:B0-----:R-:W4:Y:S01]  /*2e250*/  LDL.LU.64 R22, [R1+0x1708] ;  /* 0x0017080001167983 */ /* 0x001f220000300a00 */
[----:B------:R-:W2:Y:S02]  /*2e260*/  LDL.LU R20, [R1+0x1700] ;  /* 0x0017000001147983 */ /* 0x000ea40000300800 */
[----:B------:R-:W-:Y:S02]  /*2e270*/  IMAD.MOV.U32 R21, RZ, RZ, R10 ;  /* 0x000000ffff157224 */ /* 0x000fe400078e000a */
[----:B------:R-:W-:Y:S02]  /*2e280*/  IMAD.MOV.U32 R9, RZ, RZ, R11 ;  /* 0x000000ffff097224 */ /* 0x000fe400078e000b */
[----:B------:R-:W3:Y:S01]  /*2e290*/  LDL.LU.64 R10, [R1+0x16f8] ;  /* 0x0016f800010a7983 */ /* 0x000ee20000300a00 */
[----:B------:R-:W3:Y:S03]  /*2e2a0*/  LDL.LU R8, [R1+0x16f0] ;  /* 0x0016f00001087983 */ /* 0x000ee60000300800 */
[----:B----4-:R-:W-:Y:S01]  /*2e2b0*/  STL.64 [R1+0x1690], R22 ;  /* 0x0016901601007387 */ /* 0x010fe20000100a00 */
[----:B--2---:R0:W-:Y:S03]  /*2e2c0*/  STL.64 [R1+0x1688], R20 ;  /* 0x0016881401007387 */ /* 0x0041e60000100a00 */
[----:B0-----:R-:W2:Y:S01]  /*2e2d0*/  LDL.LU R20, [R1+0x3b0] ;  /* 0x0003b00001147983 */ /* 0x001ea20000300800 */
[----:B------:R-:W2:Y:S02]  /*2e2e0*/  LDL.LU R21, [R1+0x3b4] ;  /* 0x0003b40001157983 */ /* 0x000ea40000300800 */
[----:B------:R-:W4:Y:S02]  /*2e2f0*/  LDL.LU R22, [R1+0x3b8] ;  /* 0x0003b80001167983 */ /* 0x000f240000300800 */
[----:B------:R-:W4:Y:S01]  /*2e300*/  LDL.LU R23, [R1+0x3bc] ;  /* 0x0003bc0001177983 */ /* 0x000f220000300800 */
[C---:B------:R-:W-:Y:S01]  /*2e310*/  HMMA.16816.F32.BF16 R4, R24.reuse, R14, R4 ;  /* 0x0000000e1804723c */ /* 0x040fe20000041804 */
[----:B----4-:R0:W-:Y:S01]  /*2e320*/  STL.64 [R1+0x16a0], R22 ;  /* 0x0016a01601007387 */ /* 0x0101e20000100a00 */
[----:B--2---:R-:W-:Y:S03]  /*2e330*/  STL.64 [R1+0x1698], R20 ;  /* 0x0016981401007387 */ /* 0x004fe60000100a00 */
[----:B0-----:R-:W2:Y:S04]  /*2e340*/  LDL.64 R22, [R1+0xb8] ;  /* 0x0000b80001167983 */ /* 0x001ea80000100a00 */
[----:B--2---:R0:W-:Y:S04]  /*2e350*/  STL.64 [R1+0x16b0], R22 ;  /* 0x0016b01601007387 */ /* 0x0041e80000100a00 */
[----:B0-----:R-:W2:Y:S10]  /*2e360*/  LDL.64 R22, [R1+0xc8] ;  /* 0x0000c80001167983 */ /* 0x001eb40000100a00 */
[----:B------:R-:W-:Y:S02]  /*2e370*/  STL.64 [R1+0x920], R4 ;  /* 0x0009200401007387 */ /* 0x000fe40000100a00 */
[----:B------:R0:W-:Y:S02]  /*2e380*/  STL.64 [R1+0x928], R6 ;  /* 0x0009280601007387 */ /* 0x0001e40000100a00 */
[----:B0-----:R-:W3:Y:S01]  /*2e390*/  LDL.LU.64 R6, [R1+0x16e8] ;  /* 0x0016e80001067983 */ /* 0x001ee20000300a00 */
[----:B------:R-:W3:Y:S02]  /*2e3a0*/  LDL.LU.64 R4, [R1+0x16e0] ;  /* 0x0016e00001047983 */ /* 0x000ee40000300a00 */
[----:B------:R-:W-:Y:S02]  /*2e3b0*/  STL.64 [R1+0x15a8], R14 ;  /* 0x0015a80e01007387 */ /* 0x000fe40000100a00 */
[----:B------:R0:W-:Y:S01]  /*2e3c0*/  STL [R1+0x16b8], R13 ;  /* 0x0016b80d01007387 */ /* 0x0001e20000100800 */
[----:B------:R-:W4:Y:S04]  /*2e3d0*/  LDL.LU R12, [R1+0x3d0] ;  /* 0x0003d000010c7983 */ /* 0x000f280000300800 */
[----:B0-----:R-:W4:Y:S01]  /*2e3e0*/  LDL.LU R13, [R1+0x3d4] ;  /* 0x0003d400010d7983 */ /* 0x001f220000300800 */
        /* <DEDUP_REMOVED lines=10> */
[----:B------:R0:W-:Y:S01]  /*2e490*/  STL [R1+0x1598], R8 ;  /* 0x0015980801007387 */ /* 0x0001e20000100800 */
[----:B------:R1:W-:Y:S04]  /*2e4a0*/  STL [R1+0x16a8], R9 ;  /* 0x0016a80901007387 */ /* 0x0003e80000100800 */
[----:B0-----:R-:W2:Y:S01]  /*2e4b0*/  LDL.LU R8, [R1+0x3c0] ;  /* 0x0003c00001087983 */ /* 0x001ea20000300800 */
[----:B-1----:R-:W2:Y:S02]  /*2e4c0*/  LDL.LU R9, [R1+0x3c4] ;  /* 0x0003c40001097983 */ /* 0x002ea40000300800 */
[----:B------:R-:W2:Y:S02]  /*2e4d0*/  LDL.LU R10, [R1+0x3c8] ;  /* 0x0003c800010a7983 */ /* 0x000ea40000300800 */
[----:B------:R-:W2:Y:S01]  /*2e4e0*/  LDL.LU R11, [R1+0x3cc] ;  /* 0x0003cc00010b7983 */ /* 0x000ea20000300800 */
[----:B---3--:R-:W-:Y:S01]  /*2e4f0*/  HMMA.16816.F32.BF16 R24, R24, R6, R16 ;  /* 0x000000061818723c */ /* 0x008fe20000041810 */
[----:B------:R-:W4:Y:S01]  /*2e500*/  LDL.LU.64 R18, [R1+0x16c8] ;  /* 0x0016c80001127983 */ /* 0x000f220000300a00 */
[----:B------:R-:W4:Y:S02]  /*2e510*/  LDL.LU.64 R16, [R1+0x16c0] ;  /* 0x0016c00001107983 */ /* 0x000f240000300a00 */
[----:B------:R-:W-:Y:S11]  /*2e520*/  STL.64 [R1+0x1590], R6 ;  /* 0x0015900601007387 */ /* 0x000ff60000100a00 */
[----:B------:R-:W-:Y:S08]  /*2e530*/  @!UPT UIADD3 URZ, URZ, URZ, URZ ;  /* 0x0000003f3f3ff290 */ /* 0x000ff0000fffe03f */
[----:B------:R-:W-:Y:S01]  /*2e540*/  STL.64 [R1+0x900], R24 ;  /* 0x0009001801007387 */ /* 0x000fe20000100a00 */
[----:B------:R-:W-:Y:S02]  /*2e550*/  STL.64 [R1+0x908], R26 ;  /* 0x0009081a01007387 */ /* 0x000fe40000100a00 */
[----:B------:R-:W0:Y:S04]  /*2e560*/  LDSM.16.MT88.4 R24, [R28+0xc380] ;  /* 0x00c380001c18783b */ /* 0x000e280000004200 */
[----:B--2---:R-:W-:Y:S01]  /*2e570*/  IMAD.MOV.U32 R3, RZ, RZ, R23 ;  /* 0x000000ffff037224 */ /* 0x004fe200078e0017 */
[----:B0-----:R-:W-:Y:S01]  /*2e580*/  STL [R1+0x1480], R24 ;  /* 0x0014801801007387 */ /* 0x001fe20000100800 */
[----:B------:R-:W-:Y:S02]  /*2e590*/  STL [R1+0x147c], R25 ;  /* 0x00147c1901007387 */ /* 0x000fe40000100800 */
[----:B------:R0:W-:Y:S02]  /*2e5a0*/  STL [R1+0x1478], R26 ;  /* 0x0014781a01007387 */ /* 0x0001e40000100800 */
[----:B------:R1:W-:Y:S02]  /*2e5b0*/  STL [R1+0x1474], R27 ;  /* 0x0014741b01007387 */ /* 0x0003e40000100800 */
[----:B0-----:R-:W-:-:S02]  /*2e5c0*/  IMAD.MOV.U32 R26, RZ, RZ, R2 ;  /* 0x000000ffff1a7224 */ /* 0x001fc400078e0002 */
[----:B-1----:R-:W-:-:S05]  /*2e5d0*/  IMAD.MOV.U32 R27, RZ, RZ, R0 ;  /* 0x000000ffff1b7224 */ /* 0x002fca00078e0000 */
[----:B------:R0:W-:Y:S04]  /*2e5e0*/  STL.64 [R1+0x1650], R26 ;  /* 0x0016501a01007387 */ /* 0x0001e80000100a00 */
[----:B0-----:R-:W2:Y:S01]  /*2e5f0*/  LDL.64 R26, [R1+0xa8] ;  /* 0x0000a800011a7983 */ /* 0x001ea20000100a00 */
[----:B------:R-:W-:Y:S01]  /*2e600*/  STL [R1+0x129c], R28 ;  /* 0x00129c1c01007387 */ /* 0x000fe20000100800 */
[C---:B----4-:R-:W-:Y:S11]  /*2e610*/  HMMA.16816.F32.BF16 R12, R16.reuse, R22, R12 ;  /* 0x00000016100c723c */ /* 0x050ff6000004180c */
[----:B------:R-:W-:Y:S11]  /*2e620*/  @!UPT UIADD3 URZ, URZ, URZ, URZ ;  /* 0x0000003f3f3ff290 */ /* 0x000ff6000fffe03f */
[----:B------:R-:W-:Y:S01]  /*2e630*/  @!UPT UIADD3 URZ, URZ, URZ, URZ ;  /* 0x0000003f3f3ff290 */ /* 0x000fe2000fffe03f */
[----:B------:R0:W-:Y:S01]  /*2e640*/  STL.64 [R1+0xaf0], R12 ;  /* 0x000af00c01007387 */ /* 0x0001e20000100a00 */
[----:B------:R-:W-:Y:S03]  /*2e650*/  STL.64 [R1+0xaf8], R14 ;  /* 0x000af80e01007387 */ /* 0x000fe60000100a00 */
[----:B0-----:R-:W3:Y:S01]  /*2e660*/  LDL.LU R13, [R1+0x16b8] ;  /* 0x0016b800010d7983 */ /* 0x001ee20000300800 */
[----:B------:R-:W-:Y:S02]  /*2e670*/  IMAD.MOV.U32 R12, RZ, RZ, R22 ;  /* 0x000000ffff0c7224 */ /* 0x000fe400078e0016 */
[----:B------:R-:W4:Y:S02]  /*2e680*/  LDL.LU.64 R22, [R1+0x16b0] ;  /* 0x0016b00001167983 */ /* 0x000f240000300a00 */
[C---:B----4-:R-:W-:Y:S01]  /*2e690*/  HMMA.16816.F32.BF16 R8, R16.reuse, R22, R8 ;  /* 0x000000161008723c */ /* 0x050fe20000041808 */
[----:B------:R-:W-:Y:S11]  /*2e6a0*/  IMAD.MOV.U32 R28, RZ, RZ, R23 ;  /* 0x000000ffff1c7224 */ /* 0x000ff600078e0017 */
[----:B------:R-:W-:Y:S11]  /*2e6b0*/  @!UPT UIADD3 URZ, URZ, URZ, URZ ;  /* 0x0000003f3f3ff290 */ /* 0x000ff6000fffe03f */
[----:B------:R0:W-:Y:S01]  /*2e6c0*/  STL.64 [R1+0x8f0], R8 ;  /* 0x0008f00801007387 */ /* 0x0001e20000100a00 */
[----:B------:R-:W-:Y:S03]  /*2e6d0*/  STL.64 [R1+0x8f8], R10 ;  /* 0x0008f80a01007387 */ /* 0x000fe60000100a00 */
[----:B0-----:R-:W4:Y:S01]  /*2e6e0*/  LDL.LU R9, [R1+0x16a8] ;  /* 0x0016a80001097983 */ /* 0x001f220000300800 */
        /* <DEDUP_REMOVED lines=9> */
[----:B----4-:R-:W-:Y:S02]  /*2e780*/  IMAD.MOV.U32 R15, RZ, RZ, R9 ;  /* 0x000000ffff0f7224 */ /* 0x010fe400078e0009 */
[----:B--2---:R-:W-:Y:S02]  /*2e790*/  IMAD.MOV.U32 R14, RZ, RZ, R21 ;  /* 0x000000ffff0e7224 */ /* 0x004fe400078e0015 */
[----:B------:R-:W2:Y:S03]  /*2e7a0*/  LDL.LU R21, [R1+0x1680] ;  /* 0x0016800001157983 */ /* 0x000ea60000300800 */
[----:B------:R0:W-:Y:S02]  /*2e7b0*/  STL.64 [R1+0x15c0], R14 ;  /* 0x0015c00e01007387 */ /* 0x0001e40000100a00 */
[----:B------:R-:W4:Y:S02]  /*2e7c0*/  LDL.LU R8, [R1+0x300] ;  /* 0x0003000001087983 */ /* 0x000f240000300800 */
[----:B------:R-:W4:Y:S01]  /*2e7d0*/  LDL.LU R9, [R1+0x304] ;  /* 0x0003040001097983 */ /* 0x000f220000300800 */
[----:B------:R-:W2:Y:S01]  /*2e7e0*/  LDL.LU R10, [R1+0x308] ;  /* 0x00030800010a7983 */ /* 0x000ea20000300800 */
[----:B------:R-:W2:Y:S02]  /*2e7f0*/  LDL.LU R11, [R1+0x30c] ;  /* 0x00030c00010b7983 */ /* 0x000ea40000300800 */
[----:B0-----:R-:W-:-:S02]  /*2e800*/  IMAD.MOV.U32 R14, RZ, RZ, R29 ;  /* 0x000000ffff0e7224 */ /* 0x001fc400078e001d */
[----:B---3--:R-:W-:Y:S01]  /*2e810*/  IMAD.MOV.U32 R15, RZ, RZ, R13 ;  /* 0x000000ffff0f7224 */ /* 0x008fe200078e000d */
        /* <DEDUP_REMOVED lines=21> */
[----:B------:R-:W-:Y:S02]  /*2e970*/  IMAD.MOV.U32 R15, RZ, RZ, R22 ;  /* 0x000000ffff0f7224 */ /* 0x000fe400078e0016 */
[----:B---3--:R-:W-:Y:S02]  /*2e980*/  IMAD.MOV.U32 R22, RZ, RZ, R5 ;  /* 0x000000ffff167224 */ /* 0x008fe400078e0005 */
[----:B------:R-:W-:Y:S01]  /*2e990*/  IMAD.MOV.U32 R23, RZ, RZ, R4 ;  /* 0x000000ffff177224 */ /* 0x000fe200078e0004 */
[----:B------:R-:W-:Y:S04]  /*2e9a0*/  STL.64 [R1+0x1608], R14 ;  /* 0x0016080e01007387 */ /* 0x000fe80000100a00 */
[----:B----4-:R-:W-:Y:S01]  /*2e9b0*/  STL.64 [R1+0x15e8], R10 ;  /* 0x0015e80a01007387 */ /* 0x010fe20000100a00 */
[----:B--2---:R0:W-:Y:S03]  /*2e9c0*/  STL.64 [R1+0x15e0], R8 ;  /* 0x0015e00801007387 */ /* 0x0041e60000100a00 */
[----:B0-----:R-:W2:Y:S01]  /*2e9d0*/  LDL.LU R8, [R1+0x330] ;  /* 0x0003300001087983 */ /* 0x001ea20000300800 */
[----:B------:R-:W2:Y:S02]  /*2e9e0*/  LDL.LU R9, [R1+0x334] ;  /* 0x0003340001097983 */ /* 0x000ea40000300800 */
[----:B------:R-:W3:Y:S02]  /*2e9f0*/  LDL.LU R10, [R1+0x338] ;  /* 0x00033800010a7983 */ /* 0x000ee40000300800 */
[----:B------:R-:W3:Y:S01]  /*2ea00*/  LDL.LU R11, [R1+0x33c] ;  /* 0x00033c00010b7983 */ /* 0x000ee20000300800 */
[----:B------:R-:W-:Y:S01]  /*2ea10*/  STL.64 [R1+0x1638], R22 ;  /* 0x0016381601007387 */ /* 0x000fe20000100a00 */
[----:B------:R-:W4:Y:S02]  /*2ea20*/  LDL.LU R4, [R1+0x370] ;  /* 0x0003700001047983 */ /* 0x000f240000300800 */
[----:B------:R-:W4:Y:S02]  /*2ea30*/  LDL.LU R5, [R1+0x374] ;  /* 0x0003740001057983 */ /* 0x000f240000300800 */
[----:B------:R-:W2:Y:S01]  /*2ea40*/  LDL.LU R6, [R1+0x378] ;  /* 0x0003780001067983 */ /* 0x000ea20000300800 */
[----:B------:R-:W2:Y:S01]  /*2ea50*/  LDL.LU R7, [R1+0x37c] ;  /* 0x00037c0001077983 */ /* 0x000ea20000300800 */
[----:B------:R-:W-:-:S02]  /*2ea60*/  IMAD.MOV.U32 R2, RZ, RZ, R26 ;  /* 0x000000ffff027224 */ /* 0x000fc400078e001a */
[----:B------:R-:W-:Y:S02]  /*2ea70*/  IMAD.MOV.U32 R0, RZ, RZ, R27 ;  /* 0x000000ffff007224 */ /* 0x000fe400078e001b */
[----:B------:R-:W3:Y:S01]  /*2ea80*/  LDL R26, [R1+0x98] ;  /* 0x00009800011a7983 */ /* 0x000ee20000100800 */
[----:B------:R-:W3:Y:S04]  /*2ea90*/  LDL R27, [R1+0x9c] ;  /* 0x00009c00011b7983 */ /* 0x000ee80000100800 */
        /* <DEDUP_REMOVED lines=8> */
[----:B----4-:R-:W-:Y:S01]  /*2eb20*/  STL.64 [R1+0x1660], R6 ;  /* 0x0016600601007387 */ /* 0x010fe20000100a00 */
[----:B--2---:R0:W-:Y:S03]  /*2eb30*/  STL.64 [R1+0x1658], R4 ;  /* 0x0016580401007387 */ /* 0x0041e60000100a00 */
        /* <DEDUP_REMOVED lines=19> */
[----:B--2---:R-:W-:Y:S01]  /*2ec70*/  STL.64 [R1+0x1618], R10 ;  /* 0x0016180a01007387 */ /* 0x004fe20000100a00 */
[----:B---3--:R0:W-:Y:S03]  /*2ec80*/  STL.64 [R1+0x1610], R8 ;  /* 0x0016100801007387 */ /* 0x0081e60000100a00 */
        /* <DEDUP_REMOVED lines=9> */
[----:B------:R-:W2:Y:S02]  /*2ed20*/  LDL.LU R10, [R1+0x368] ;  /* 0x00036800010a7983 */ /* 0x000ea40000300800 */
[----:B------:R-:W2:Y:S01]  /*2ed30*/  LDL.LU R11, [R1+0x36c] ;  /* 0x00036c00010b7983 */ /* 0x000ea20000300800 */
[----:B------:R-:W3:Y:S01]  /*2ed40*/  LDL.LU.64 R6, [R1+0x1660] ;  /* 0x0016600001067983 */ /* 0x000ee20000300a00 */
[----:B------:R-:W3:Y:S11]  /*2ed50*/  LDL.LU.64 R4, [R1+0x1658] ;  /* 0x0016580001047983 */ /* 0x000ef60000300a00 */
[----:B------:R-:W-:Y:S02]  /*2ed60*/  STL.64 [R1+0x8c0], R24 ;  /* 0x0008c01801007387 */ /* 0x000fe40000100a00 */
[----:B------:R0:W-:Y:S02]  /*2ed70*/  STL.64 [R1+0x8c8], R26 ;  /* 0x0008c81a01007387 */ /* 0x0001e40000100a00 */
[----:B0-----:R-:W3:Y:S02]  /*2ed80*/  LDL.LU.64 R26, [R1+0x1650] ;  /* 0x00165000011a7983 */ /* 0x001ee40000300a00 */
[----:B---3--:R-:W-:Y:S11]  /*2ed90*/  HMMA.16816.F32.BF16 R4, R16, R26, R4 ;  /* 0x0000001a1004723c */ /* 0x008ff60000041804 */
[----:B------:R-:W-:Y:S11]  /*2eda0*/  @!UPT UIADD3 URZ, URZ, URZ, URZ ;  /* 0x0000003f3f3ff290 */ /* 0x000ff6000fffe03f */
[----:B------:R-:W-:Y:S01]  /*2edb0*/  @!UPT UIADD3 URZ, URZ, URZ, URZ ;  /* 0x0000003f3f3ff290 */ /* 0x000fe2000fffe03f */
[----:B------:R-:W-:Y:S01]  /*2edc0*/  STL.64 [R1+0x8b0], R4 ;  /* 0x0008b00401007387 */ /* 0x000fe20000100a00 */
[----:B------:R0:W-:Y:S03]  /*2edd0*/  STL.64 [R1+0x8b8], R6 ;  /* 0x0008b80601007387 */ /* 0x0001e60000100a00 */
[----:B0-----:R-:W3:Y:S01]  /*2ede0*/  LDL.LU.64 R6, [R1+0x1648] ;  /* 0x0016480001067983 */ /* 0x001ee20000300a00 */
[----:B------:R-:W3:Y:S02]  /*2edf0*/  LDL.LU.64 R4, [R1+0x1640] ;  /* 0x0016400001047983 */ /* 0x000ee40000300a00 */
[----:B------:R0:W-:Y:S02]  /*2ee00*/  STL.64 [R1+0x1540], R26 ;  /* 0x0015401a01007387 */ /* 0x0001e40000100a00 */
[----:B------:R-:W2:Y:S01]  /*2ee10*/  LDL.LU R24, [R1+0x2a0] ;  /* 0x0002a00001187983 */ /* 0x000ea20000300800 */
[----:B------:R-:W2:Y:S04]  /*2ee20*/  LDL.LU R25, [R1+0x2a4] ;  /* 0x0002a40001197983 */ /* 0x000ea80000300800 */
[----:B0-----:R-:W2:Y:S01]  /*2ee30*/  LDL.LU R26, [R1+0x2a8] ;  /* 0x0002a800011a7983 */ /* 0x001ea20000300800 */
[----:B------:R-:W2:Y:S03]  /*2ee40*/  LDL.LU R27, [R1+0x2ac] ;  /* 0x0002ac00011b7983 */ /* 0x000ea60000300800 */
[----:B--2---:R0:W-:Y:S01]  /*2ee50*/  STL.64 [R1+0x1550], R26 ;  /* 0x0015501a01007387 */ /* 0x0041e20000100a00 */
[----:B------:R-:W-:Y:S03]  /*2ee60*/  STL.64 [R1+0x1548], R24 ;  /* 0x0015481801007387 */ /* 0x000fe60000100a00 */
[----:B0-----:R-:W2:Y:S01]  /*2ee70*/  LDL R26, [R1+0xb8] ;  /* 0x0000b800011a7983 */ /* 0x001ea20000100800 */
[----:B------:R-:W-:-:S05]  /*2ee80*/  IMAD.MOV.U32 R27, RZ, RZ, R28 ;  /* 0x000000ffff1b7224 */ /* 0x000fca00078e001c */
[----:B--2---:R4:W-:Y:S02]  /*2ee90*/  STL.64 [R1+0x1568], R26 ;  /* 0x0015681a01007387 */ /* 0x0049e40000100a00 */
[----:B----4-:R-:W-:Y:S02]  /*2eea0*/  IMAD.MOV.U32 R26, RZ, RZ, R29 ;  /* 0x000000ffff1a7224 */ /* 0x010fe400078e001d */
[----:B------:R-:W-:-:S07]  /*2eeb0*/  IMAD.MOV.U32 R27, RZ, RZ, R13 ;  /* 0x000000ffff1b7224 */ /* 0x000fce00078e000d */
[C---:B------:R-:W-:Y:S01]  /*2eec0*/  HMMA.16816.F32.BF16 R24, R16.reuse, R26, R20 ;  /* 0x0000001a1018723c */ /* 0x040fe20000041814 */
[----:B------:R-:W3:Y:S07]  /*2eed0*/  LDL.LU.64 R22, [R1+0x1638] ;  /* 0x0016380001167983 */ /* 0x000eee0000300a00 */
[C---:B---3--:R-:W-:Y:S01]  /*2eee0*/  HMMA.16816.F32.BF16 R20, R16.reuse, R22, R4 ;  /* 0x000000161014723c */ /* 0x048fe20000041804 */
[----:B------:R-:W2:Y:S11]  /*2eef0*/  LDL.LU R4, [R1+0x2f0] ;  /* 0x0002f00001047983 */ /* 0x000eb60000300800 */
[----:B------:R-:W-:Y:S03]  /*2ef00*/  @!UPT UIADD3 URZ, URZ, URZ, URZ ;  /* 0x0000003f3f3ff290 */ /* 0x000fe6000fffe03f */
[----:B------:R-:W-:Y:S02]  /*2ef10*/  STL.64 [R1+0x8a0], R24 ;  /* 0x0008a01801007387 */ /* 0x000fe40000100a00 */
[----:B------:R0:W-:Y:S02]  /*2ef20*/  STL.64 [R1+0x8a8], R26 ;  /* 0x0008a81a01007387 */ /* 0x0001e40000100a00 */
[----:B0-----:R-:W-:Y:S02]  /*2ef30*/  IMAD.MOV.U32 R26, RZ, RZ, R12 ;  /* 0x000000ffff1a7224 */ /* 0x001fe400078e000c */
[C---:B------:R-:W-:Y:S02]  /*2ef40*/  HMMA.16816.F32.BF16 R12, R16.reuse, R14, R8 ;  /* 0x0000000e100c723c */ /* 0x040fe40000041808 */
[----:B------:R0:W-:Y:S01]  /*2ef50*/  STL.64 [R1+0x890], R20 ;  /* 0x0008901401007387 */ /* 0x0001e20000100a00 */
[----:B------:R1:W-:Y:S02]  /*2ef60*/  STL.64 [R1+0x898], R22 ;  /* 0x0008981601007387 */ /* 0x0003e40000100a00 */
[----:B------:R-:W2:Y:S02]  /*2ef70*/  LDL.LU R5, [R1+0x2f4] ;  /* 0x0002f40001057983 */ /* 0x000ea40000300800 */
[----:B------:R-:W2:Y:S01]  /*2ef80*/  LDL.LU R6, [R1+0x2f8] ;  /* 0x0002f80001067983 */ /* 0x000ea20000300800 */
[----:B------:R-:W2:Y:S04]  /*2ef90*/  LDL.LU R7, [R1+0x2fc] ;  /* 0x0002fc0001077983 */ /* 0x000ea80000300800 */
[----:B0-----:R-:W3:Y:S01]  /*2efa0*/  LDL.LU R20, [R1+0x2d0] ;  /* 0x0002d00001147983 */ /* 0x001ee20000300800 */
[----:B------:R-:W3:Y:S02]  /*2efb0*/  LDL.LU R21, [R1+0x2d4] ;  /* 0x0002d40001157983 */ /* 0x000ee40000300800 */
[----:B-1----:R-:W3:Y:S02]  /*2efc0*/  LDL.LU R22, [R1+0x2d8] ;  /* 0x0002d80001167983 */ /* 0x002ee40000300800 */
[----:B------:R-:W3:Y:S01]  /*2efd0*/  LDL.LU R23, [R1+0x2dc] ;  /* 0x0002dc0001177983 */ /* 0x000ee20000300800 */
[----:B------:R-:W4:Y:S01]  /*2efe0*/  LDL.LU.64 R10, [R1+0x1630] ;  /* 0x00163000010a7983 */ /* 0x000f220000300a00 */
[----:B------:R-:W4:Y:S04]  /*2eff0*/  LDL.LU.64 R8, [R1+0x1628] ;  /* 0x0016280001087983 */ /* 0x000f280000300a00 */
[----:B------:R-:W-:Y:S02]  /*2f000*/  STL.64 [R1+0x880], R12 ;  /* 0x0008800c01007387 */ /* 0x000fe40000100a00 */
[----:B------:R0:W-:Y:S02]  /*2f010*/  STL.64 [R1+0x888], R14 ;  /* 0x0008880e01007387 */ /* 0x0001e40000100a00 */
[----:B0-----:R-:W4:Y:S02]  /*2f020*/  LDL.LU.64 R14, [R1+0x1620] ;  /* 0x00162000010e7983 */ /* 0x001f240000300a00 */
[C---:B----4-:R-:W-:Y:S02]  /*2f030*/  HMMA.16816.F32.BF16 R12, R16.reuse, R14, R8 ;  /* 0x0000000e100c723c */ /* 0x050fe40000041808 */
[----:B------:R-:W4:Y:S01]  /*2f040*/  LDL.LU.64 R10, [R1+0x1618] ;  /* 0x00161800010a7983 */ /* 0x000f220000300a00 */
[----:B------:R-:W4:Y:S11]  /*2f050*/  LDL.LU.64 R8, [R1+0x1610] ;  /* 0x0016100001087983 */ /* 0x000f360000300a00 */
[----:B------:R-:W-:Y:S09]  /*2f060*/  @!UPT UIADD3 URZ, URZ, URZ, URZ ;  /* 0x0000003f3f3ff290 */ /* 0x000ff2000fffe03f */
[----:B------:R-:W-:Y:S01]  /*2f070*/  STL.64 [R1+0x870], R12 ;  /* 0x0008700c01007387 */ /* 0x000fe20000100a00 */
[----:B------:R0:W-:Y:S03]  /*2f080*/  STL.64 [R1+0x878], R14 ;  /* 0x0008780e01007387 */ /* 0x0001e60000100a00 */
        /* <DEDUP_REMOVED lines=34> */
[----:B0-----:R-:W2:Y:S01]  /*2f2b0*/  LDL.LU.64 R10, [R1+0x15a0] ;  /* 0x0015a000010a7983 */ /* 0x001ea20000300a00 */
[----:B------:R-:W4:Y:S02]  /*2f2c0*/  LDL.LU R8, [R1+0x1598] ;  /* 0x0015980001087983 */ /* 0x000f240000300800 */
[----:B------:R0:W-:Y:S02]  /*2f2d0*/  STL.64 [R1+0x1528], R14 ;  /* 0x0015280e01007387 */ /* 0x0001e40000100a00 */
[----:B------:R-:W2:Y:S01]  /*2f2e0*/  LDL.LU R12, [R1+0x280] ;  /* 0x00028000010c7983 */ /* 0x000ea20000300800 */
[----:B------:R-:W2:Y:S04]  /*2f2f0*/  LDL.LU R13, [R1+0x284] ;  /* 0x00028400010d7983 */ /* 0x000ea80000300800 */
        /* <DEDUP_REMOVED lines=8> */
[C---:B------:R-:W-:Y:S01]  /*2f380*/  HMMA.16816.F32.BF16 R4, R16.reuse, R10, R4 ;  /* 0x0000000a1004723c */ /* 0x040fe20000041804 */
[----:B--2---:R-:W-:Y:S01]  /*2f390*/  STL.64 [R1+0x1578], R14 ;  /* 0x0015780e01007387 */ /* 0x004fe20000100a00 */
[----:B------:R0:W-:Y:S03]  /*2f3a0*/  STL.64 [R1+0x1570], R12 ;  /* 0x0015700c01007387 */ /* 0x0001e60000100a00 */
[----:B0-----:R-:W2:Y:S01]  /*2f3b0*/  LDL.LU R12, [R1+0x2c0] ;  /* 0x0002c000010c7983 */ /* 0x001ea20000300800 */
[----:B------:R-:W2:Y:S02]  /*2f3c0*/  LDL.LU R13, [R1+0x2c4] ;  /* 0x0002c400010d7983 */ /* 0x000ea40000300800 */
[----:B------:R-:W2:Y:S02]  /*2f3d0*/  LDL.LU R14, [R1+0x2c8] ;  /* 0x0002c800010e7983 */ /* 0x000ea40000300800 */
[----:B------:R-:W2:Y:S11]  /*2f3e0*/  LDL.LU R15, [R1+0x2cc] ;  /* 0x0002cc00010f7983 */ /* 0x000eb60000300800 */
[----:B------:R-:W-:Y:S02]  /*2f3f0*/  @!UPT UIADD3 URZ, URZ, URZ, URZ ;  /* 0x0000003f3f3ff290 */ /* 0x000fe4000fffe03f */
[----:B------:R-:W-:Y:S01]  /*2f400*/  STL.64 [R1+0x810], R4 ;  /* 0x0008100401007387 */ /* 0x000fe20000100a00 */
[----:B------:R0:W-:Y:S03]  /*2f410*/  STL.64 [R1+0x818], R6 ;  /* 0x0008180601007387 */ /* 0x0001e60000100a00 */
[----:B0-----:R-:W3:Y:S01]  /*2f420*/  LDL.LU.64 R6, [R1+0x1590] ;  /* 0x0015900001067983 */ /* 0x001ee20000300a00 */
[----:B------:R0:W-:Y:S02]  /*2f430*/  STL.64 [R1+0x14f8], R10 ;  /* 0x0014f80a01007387 */ /* 0x0001e40000100a00 */
[----:B----4-:R-:W-:Y:S01]  /*2f440*/  STL [R1+0x14f0], R8 ;  /* 0x0014f00801007387 */ /* 0x010fe20000100800 */
[----:B0-----:R-:W4:Y:S01]  /*2f450*/  LDL.64 R10, [R1+0x98] ;  /* 0x00009800010a7983 */ /* 0x001f220000100a00 */
[----:B---3--:R-:W-:Y:S03]  /*2f460*/  HMMA.16816.F32.BF16 R16, R16, R6, R20 ;  /* 0x000000061010723c */ /* 0x008fe60000041814 */
[----:B------:R-:W2:Y:S01]  /*2f470*/  LDL.LU.64 R22, [R1+0x1588] ;  /* 0x0015880001167983 */ /* 0x000ea20000300a00 */
[----:B------:R-:W2:Y:S02]  /*2f480*/  LDL.LU.64 R20, [R1+0x1580] ;  /* 0x0015800001147983 */ /* 0x000ea40000300a00 */
[----:B------:R-:W-:Y:S11]  /*2f490*/  IMAD.MOV.U32 R27, RZ, RZ, R3 ;  /* 0x000000ffff1b7224 */ /* 0x000ff600078e0003 */
[----:B------:R-:W-:Y:S06]  /*2f4a0*/  @!UPT UIADD3 URZ, URZ, URZ, URZ ;  /* 0x0000003f3f3ff290 */ /* 0x000fec000fffe03f */
[----:B------:R0:W-:Y:S01]  /*2f4b0*/  STL.64 [R1+0x800], R16 ;  /* 0x0008001001007387 */ /* 0x0001e20000100a00 */
[----:B------:R1:W-:Y:S03]  /*2f4c0*/  STL.64 [R1+0x808], R18 ;  /* 0x0008081201007387 */ /* 0x0003e60000100a00 */
[----:B0-----:R-:W3:Y:S01]  /*2f4d0*/  LDL.LU R16, [R1+0x290] ;  /* 0x0002900001107983 */ /* 0x001ee20000300800 */
[----:B------:R-:W3:Y:S02]  /*2f4e0*/  LDL.LU R17, [R1+0x294] ;  /* 0x0002940001117983 */ /* 0x000ee40000300800 */
[----:B-1----:R-:W3:Y:S02]  /*2f4f0*/  LDL.LU R18, [R1+0x298] ;  /* 0x0002980001127983 */ /* 0x002ee40000300800 */
[----:B------:R-:W3:Y:S01]  /*2f500*/  LDL.LU R19, [R1+0x29c] ;  /* 0x00029c0001137983 */ /* 0x000ee20000300800 */
[----:B------:R-:W-:Y:S01]  /*2f510*/  STL.64 [R1+0x1488], R6 ;  /* 0x0014880601007387 */ /* 0x000fe20000100a00 */
[C---:B--2---:R-:W-:Y:S03]  /*2f520*/  HMMA.16816.F32.BF16 R24, R20.reuse, R26, R12 ;  /* 0x0000001a1418723c */ /* 0x044fe6000004180c */
[----:B------:R-:W2:Y:S01]  /*2f530*/  LDL.LU.64 R14, [R1+0x1578] ;  /* 0x00157800010e7983 */ /* 0x000ea20000300a00 */
[----:B------:R-:W2:Y:S11]  /*2f540*/  LDL.LU.64 R12, [R1+0x1570] ;  /* 0x00157000010c7983 */ /* 0x000eb60000300a00 */
[----:B------:R-:W-:Y:S08]  /*2f550*/  @!UPT UIADD3 URZ, URZ, URZ, URZ ;  /* 0x0000003f3f3ff290 */ /* 0x000ff0000fffe03f */
        /* <DEDUP_REMOVED lines=10> */
[----:B------:R-:W2:Y:S02]  /*2f600*/  LDL.LU.64 R24, [R1+0x1548] ;  /* 0x0015480001187983 */ /* 0x000ea40000300a00 */
[----:B------:R-:W-:Y:S02]  /*2f610*/  IMAD.MOV.U32 R6, RZ, RZ, R2 ;  /* 0x000000ffff067224 */ /* 0x000fe400078e0002 */
[----:B------:R-:W-:-:S07]  /*2f620*/  IMAD.MOV.U32 R7, RZ, RZ, R0 ;  /* 0x000000ffff077224 */ /* 0x000fce00078e0000 */
[C---:B--2---:R-:W-:Y:S01]  /*2f630*/  HMMA.16816.F32.BF16 R4, R20.reuse, R6, R24 ;  /* 0x000000061404723c */ /* 0x044fe20000041818 */
[----:B------:R-:W2:Y:S01]  /*2f640*/  LDL.LU.64 R26, [R1+0x1540] ;  /* 0x00154000011a7983 */ /* 0x000ea20000300a00 */
[----:B----4-:R-:W-:Y:S11]  /*2f650*/  IMAD.MOV.U32 R3, RZ, RZ, R11 ;  /* 0x000000ffff037224 */ /* 0x010ff600078e000b */
[----:B------:R-:W-:Y:S10]  /*2f660*/  @!UPT UIADD3 URZ, URZ, URZ, URZ ;  /* 0x0000003f3f3ff290 */ /* 0x000ff4000fffe03f */
[----:B------:R-:W-:Y:S01]  /*2f670*/  STL.64 [R1+0x7d0], R4 ;  /* 0x0007d00401007387 */ /* 0x000fe20000100a00 */
[----:B------:R3:W-:Y:S02]  /*2f680*/  STL.64 [R1+0x7d8], R6 ;  /* 0x0007d80601007387 */ /* 0x0007e40000100a00 */
[C---:B---3--:R-:W-:Y:S01]  /*2f690*/  HMMA.16816.F32.BF16 R4, R20.reuse, R10, R16 ;  /* 0x0000000a1404723c */ /* 0x048fe20000041810 */
[----:B------:R-:W-:Y:S11]  /*2f6a0*/  STL [R1+0x1484], R3 ;  /* 0x0014840301007387 */ /* 0x000ff60000100800 */
[----:B------:R-:W-:Y:S11]  /*2f6b0*/  @!UPT UIADD3 URZ, URZ, URZ, URZ ;  /* 0x0000003f3f3ff290 */ /* 0x000ff6000fffe03f */
[----:B------:R0:W-:Y:S01]  /*2f6c0*/  STL.64 [R1+0x7c0], R4 ;  /* 0x0007c00401007387 */ /* 0x0001e20000100a00 */
[----:B------:R1:W-:Y:S03]  /*2f6d0*/  STL.64 [R1+0x7c8], R6 ;  /* 0x0007c80601007387 */ /* 0x0003e60000100a00 */
[----:B0-----:R-:W3:Y:S01]  /*2f6e0*/  LDL.LU R4, [R1+0x1e0] ;  /* 0x0001e00001047983 */ /* 0x001ee20000300800 */
[C---:B--2---:R-:W-:Y:S11]  /*2f6f0*/  HMMA.16816.F32.BF16 R8, R20.reuse, R26, R12 ;  /* 0x0000001a1408723c */ /* 0x044ff6000004180c */
[----:B------:R-:W-:Y:S11]  /*2f700*/  @!UPT UIADD3 URZ, URZ, URZ, URZ ;  /* 0x0000003f3f3ff290 */ /* 0x000ff6000fffe03f */
[----:B------:R-:W-:Y:S01]  /*2f710*/  @!UPT UIADD3 URZ, URZ, URZ, URZ ;  /* 0x0000003f3f3ff290 */ /* 0x000fe2000fffe03f */
[----:B------:R-:W-:Y:S01]  /*2f720*/  STL.64 [R1+0x7b0], R8 ;  /* 0x0007b00801007387 */ /* 0x000fe20000100a00 */
[----:B------:R-:W-:Y:S02]  /*2f730*/  STL.64 [R1+0x7b8], R10 ;  /* 0x0007b80a01007387 */ /* 0x000fe40000100a00 */
[----:B------:R-:W3:Y:S02]  /*2f740*/  LDL.LU R5, [R1+0x1e4] ;  /* 0x0001e40001057983 */ /* 0x000ee40000300800 */
[----:B-1----:R-:W2:Y:S01]  /*2f750*/  LDL.LU R6, [R1+0x1e8] ;  /* 0x0001e80001067983 */ /* 0x002ea20000300800 */
[----:B------:R-:W2:Y:S04]  /*2f760*/  LDL.LU R7, [R1+0x1ec] ;  /* 0x0001ec0001077983 */ /* 0x000ea80000300800 */
[----:B--2---:R-:W-:Y:S01]  /*2f770*/  STL.64 [R1+0x1498], R6 ;  /* 0x0014980601007387 */ /* 0x004fe20000100a00 */
[----:B---3--:R0:W-:Y:S03]  /*2f780*/  STL.64 [R1+0x1490], R4 ;  /* 0x0014900401007387 */ /* 0x0081e60000100a00 */
        /* <DEDUP_REMOVED lines=18> */
[----:B------:R-:W2:Y:S01]  /*2f8b0*/  LDL.LU.64 R14, [R1+0x78] ;  /* 0x00007800010e7983 */ /* 0x000ea20000300a00 */
[----:B------:R-:W2:Y:S03]  /*2f8c0*/  LDL.LU.64 R10, [R1+0x48] ;  /* 0x00004800010a7983 */ /* 0x000ea60000300a00 */
[----:B--2---:R0:W-:Y:S04]  /*2f8d0*/  STL.64 [R1+0x1508], R10 ;  /* 0x0015080a01007387 */ /* 0x0041e80000100a00 */
[----:B0-----:R-:W2:Y:S04]  /*2f8e0*/  LDL.LU.64 R10, [R1+0x58] ;  /* 0x00005800010a7983 */ /* 0x001ea80000300a00 */
[----:B--2---:R0:W-:Y:S04]  /*2f8f0*/  STL.64 [R1+0x1520], R10 ;  /* 0x0015200a01007387 */ /* 0x0041e80000100a00 */
[----:B0-----:R-:W2:Y:S01]  /*2f900*/  LDL.LU.64 R10, [R1+0x68] ;  /* 0x00006800010a7983 */ /* 0x001ea20000300a00 */
[----:B------:R0:W-:Y:S02]  /*2f910*/  STL.64 [R1+0x14c8], R26 ;  /* 0x0014c81a01007387 */ /* 0x0001e40000100a00 */
[----:B----4-:R-:W-:Y:S01]  /*2f920*/  STL.64 [R1+0x14c0], R24 ;  /* 0x0014c01801007387 */ /* 0x010fe20000100a00 */
[----:B0-----:R-:W4:Y:S04]  /*2f930*/  LDL.LU.64 R26, [R1+0x28] ;  /* 0x00002800011a7983 */ /* 0x001f280000300a00 */
[----:B----4-:R0:W-:Y:S04]  /*2f940*/  STL.64 [R1+0x14d8], R26 ;  /* 0x0014d81a01007387 */ /* 0x0101e80000100a00 */
[----:B0-----:R-:W4:Y:S04]  /*2f950*/  LDL.LU.64 R26, [R1+0x38] ;  /* 0x00003800011a7983 */ /* 0x001f280000300a00 */
[----:B----4-:R0:W-:Y:S01]  /*2f960*/  STL.64 [R1+0x1500], R26 ;  /* 0x0015001a01007387 */ /* 0x0101e20000100a00 */
[----:B------:R-:W4:Y:S02]  /*2f970*/  LDL.LU R24, [R1+0x240] ;  /* 0x0002400001187983 */ /* 0x000f240000300800 */
[----:B------:R-:W4:Y:S01]  /*2f980*/  LDL.LU R25, [R1+0x244] ;  /* 0x0002440001197983 */ /* 0x000f220000300800 */
[----:B0-----:R-:W2:Y:S01]  /*2f990*/  LDL.LU R26, [R1+0x248] ;  /* 0x00024800011a7983 */ /* 0x001ea20000300800 */
[----:B------:R-:W2:Y:S03]  /*2f9a0*/  LDL.LU R27, [R1+0x24c] ;  /* 0x00024c00011b7983 */ /* 0x000ea60000300800 */
[----:B--2---:R-:W-:Y:S01]  /*2f9b0*/  STL.64 [R1+0x1518], R26 ;  /* 0x0015181a01007387 */ /* 0x004fe20000100a00 */
[----:B----4-:R0:W-:Y:S03]  /*2f9c0*/  STL.64 [R1+0x1510], R24 ;  /* 0x0015101801007387 */ /* 0x0101e60000100a00 */
[----:B0-----:R-:W2:Y:S01]  /*2f9d0*/  LDL.LU R24, [R1+0x250] ;  /* 0x0002500001187983 */ /* 0x001ea20000300800 */
[----:B------:R-:W2:Y:S02]  /*2f9e0*/  LDL.LU R25, [R1+0x254] ;  /* 0x0002540001197983 */ /* 0x000ea40000300800 */
[----:B------:R-:W2:Y:S02]  /*2f9f0*/  LDL.LU R26, [R1+0x258] ;  /* 0x00025800011a7983 */ /* 0x000ea40000300800 */
[----:B------:R-:W2:Y:S01]  /*2fa00*/  LDL.LU R27, [R1+0x25c] ;  /* 0x00025c00011b7983 */ /* 0x000ea20000300800 */
[----:B---3--:R0:W-:Y:S01]  /*2fa10*/  STL.64 [R1+0x14a8], R6 ;  /* 0x0014a80601007387 */ /* 0x0081e20000100a00 */
[----:B------:R-:W-:Y:S03]  /*2fa20*/  STL.64 [R1+0x14a0], R4 ;  /* 0x0014a00401007387 */ /* 0x000fe60000100a00 */
[----:B0-----:R-:W3:Y:S04]  /*2fa30*/  LDL.LU.64 R6, [R1+0x8] ;  /* 0x0000080001067983 */ /* 0x001ee80000300a00 */
[----:B---3--:R0:W-:Y:S04]  /*2fa40*/  STL.64 [R1+0x14b8], R6 ;  /* 0x0014b80601007387 */ /* 0x0081e80000100a00 */
[----:B0-----:R-:W3:Y:S01]  /*2fa50*/  LDL.LU.64 R6, [R1+0x18] ;  /* 0x0000180001067983 */ /* 0x001ee20000300a00 */
[----:B------:R-:W-:Y:S03]  /*2fa60*/  HMMA.16816.F32.BF16 R16, R20, R14, R16 ;  /* 0x0000000e1410723c */ /* 0x000fe60000041810 */
[----:B---3--:R0:W-:Y:S01]  /*2fa70*/  STL.64 [R1+0x14d0], R6 ;  /* 0x0014d00601007387 */ /* 0x0081e20000100a00 */
[----:B------:R-:W3:Y:S02]  /*2fa80*/  LDL.LU R4, [R1+0x220] ;  /* 0x0002200001047983 */ /* 0x000ee40000300800 */
[----:B------:R-:W3:Y:S01]  /*2fa90*/  LDL.LU R5, [R1+0x224] ;  /* 0x0002240001057983 */ /* 0x000ee20000300800 */
[----:B0-----:R-:W4:Y:S01]  /*2faa0*/  LDL.LU R6, [R1+0x228] ;  /* 0x0002280001067983 */ /* 0x001f220000300800 */
[----:B------:R-:W4:Y:S03]  /*2fab0*/  LDL.LU R7, [R1+0x22c] ;  /* 0x00022c0001077983 */ /* 0x000f260000300800 */
[----:B----4-:R-:W-:Y:S01]  /*2fac0*/  STL.64 [R1+0x14e8], R6 ;  /* 0x0014e80601007387 */ /* 0x010fe20000100a00 */
[----:B---3--:R0:W-:Y:S03]  /*2fad0*/  STL.64 [R1+0x14e0], R4 ;  /* 0x0014e00401007387 */ /* 0x0081e60000100a00 */
[----:B0-----:R-:W3:Y:S01]  /*2fae0*/  LDL.LU R4, [R1+0x230] ;  /* 0x0002300001047983 */ /* 0x001ee20000300800 */
[----:B------:R-:W3:Y:S02]  /*2faf0*/  LDL.LU R5, [R1+0x234] ;  /* 0x0002340001057983 */ /* 0x000ee40000300800 */
[----:B------:R-:W3:Y:S02]  /*2fb00*/  LDL.LU R6, [R1+0x238] ;  /* 0x0002380001067983 */ /* 0x000ee40000300800 */
[----:B------:R-:W3:Y:S03]  /*2fb10*/  LDL.LU R7, [R1+0x23c] ;  /* 0x00023c0001077983 */ /* 0x000ee60000300800 */
[----:B------:R-:W-:Y:S01]  /*2fb20*/  STL.64 [R1+0x7a0], R16 ;  /* 0x0007a01001007387 */ /* 0x000fe20000100a00 */
[----:B------:R0:W-:Y:S03]  /*2fb30*/  STL.64 [R1+0x7a8], R18 ;  /* 0x0007a81201007387 */ /* 0x0001e60000100a00 */
[----:B0-----:R-:W4:Y:S01]  /*2fb40*/  LDL.LU.64 R18, [R1+0x1538] ;  /* 0x0015380001127983 */ /* 0x001f220000300a00 */
[----:B------:R-:W4:Y:S02]  /*2fb50*/  LDL.LU.64 R16, [R1+0x1530] ;  /* 0x0015300001107983 */ /* 0x000f240000300a00 */
[----:B------:R-:W-:-:S02]  /*2fb60*/  IMAD.MOV.U32 R3, RZ, RZ, R14 ;  /* 0x000000ffff037224 */ /* 0x000fc400078e000e */
[----:B------:R-:W-:Y:S02]  /*2fb70*/  IMAD.MOV.U32 R13, RZ, RZ, R15 ;  /* 0x000000ffff0d7224 */ /* 0x000fe400078e000f */
[----:B------:R-:W2:Y:S01]  /*2fb80*/  LDL.LU.64 R14, [R1+0x1528] ;  /* 0x00152800010e7983 */ /* 0x000ea20000300a00 */
[C---:B----4-:R-:W-:Y:S11]  /*2fb90*/  HMMA.16816.F32.BF16 R16, R20.reuse, R10, R16 ;  /* 0x0000000a1410723c */ /* 0x050ff60000041810 */
[----:B------:R-:W-:Y:S11]  /*2fba0*/  @!UPT UIADD3 URZ, URZ, URZ, URZ ;  /* 0x0000003f3f3ff290 */ /* 0x000ff6000fffe03f */
[----:B------:R-:W-:Y:S01]  /*2fbb0*/  @!UPT UIADD3 URZ, URZ, URZ, URZ ;  /* 0x0000003f3f3ff290 */ /* 0x000fe2000fffe03f */
[----:B------:R0:W-:Y:S01]  /*2fbc0*/  STL.64 [R1+0x790], R16 ;  /* 0x0007901001007387 */ /* 0x0001e20000100a00 */
[----:B------:R-:W-:Y:S02]  /*2fbd0*/  STL.64 [R1+0x798], R18 ;  /* 0x0007981201007387 */ /* 0x000fe40000100a00 */
[----:B0-----:R-:W-:Y:S02]  /*2fbe0*/  IMAD.MOV.U32 R17, RZ, RZ, R10 ;  /* 0x000000ffff117224 */ /* 0x001fe400078e000a */
[----:B------:R-:W-:Y:S02]  /*2fbf0*/  IMAD.MOV.U32 R16, RZ, RZ, R11 ;  /* 0x000000ffff107224 */ /* 0x000fe400078e000b */
[----:B------:R-:W2:Y:S03]  /*2fc00*/  LDL.LU.64 R10, [R1+0x1520] ;  /* 0x00152000010a7983 */ /* 0x000ea60000300a00 */
[----:B------:R0:W-:Y:S02]  /*2fc10*/  STL.64 [R1+0x14b0], R16 ;  /* 0x0014b01001007387 */ /* 0x0001e40000100a00 */
[----:B0-----:R-:W4:Y:S01]  /*2fc20*/  LDL.LU R16, [R1+0x200] ;  /* 0x0002000001107983 */ /* 0x001f220000300800 */
[----:B------:R-:W4:Y:S02]  /*2fc30*/  LDL.LU R17, [R1+0x204] ;  /* 0x0002040001117983 */ /* 0x000f240000300800 */
[----:B------:R-:W4:Y:S02]  /*2fc40*/  LDL.LU R18, [R1+0x208] ;  /* 0x0002080001127983 */ /* 0x000f240000300800 */
[----:B------:R-:W4:Y:S01]  /*2fc50*/  LDL.LU R19, [R1+0x20c] ;  /* 0x00020c0001137983 */ /* 0x000f220000300800 */
        /* <DEDUP_REMOVED lines=9> */
[----:B------:R-:W-:Y:S01]  /*2fcf0*/  STL [R1+0x1470], R29 ;  /* 0x0014701d01007387 */ /* 0x000fe20000100800 */
[----:B------:R-:W-:Y:S01]  /*2fd00*/  STL [R1+0x146c], R0 ;  /* 0x00146c0001007387 */ /* 0x000fe20000100800 */
[C---:B--2---:R-:W-:Y:S11]  /*2fd10*/  HMMA.16816.F32.BF16 R24, R20.reuse, R10, R24 ;  /* 0x0000000a1418723c */ /* 0x044ff60000041818 */
[----:B------:R-:W-:Y:S11]  /*2fd20*/  @!UPT UIADD3 URZ, URZ, URZ, URZ ;  /* 0x0000003f3f3ff290 */ /* 0x000ff6000fffe03f */
[----:B------:R-:W-:Y:S01]  /*2fd30*/  @!UPT UIADD3 URZ, URZ, URZ, URZ ;  /* 0x0000003f3f3ff290 */ /* 0x000fe2000fffe03f */
[----:B------:R-:W-:Y:S01]  /*2fd40*/  STL.64 [R1+0x750], R24 ;  /* 0x0007501801007387 */ /* 0x000fe20000100a00 */
[----:B------:R0:W-:Y:S03]  /*2fd50*/  STL.64 [R1+0x758], R26 ;  /* 0x0007581a01007387 */ /* 0x0001e60000100a00 */
[----:B0-----:R-:W3:Y:S01]  /*2fd60*/  LDL.LU.64 R26, [R1+0x1500] ;  /* 0x00150000011a7983 */ /* 0x001ee20000300a00 */
[----:B------:R-:W-:Y:S02]  /*2fd70*/  IMAD.MOV.U32 R12, RZ, RZ, R10 ;  /* 0x000000ffff0c7224 */ /* 0x000fe400078e000a */
[----:B------:R-:W-:Y:S02]  /*2fd80*/  IMAD.MOV.U32 R9, RZ, RZ, R11 ;  /* 0x000000ffff097224 */ /* 0x000fe400078e000b */
[----:B------:R-:W2:Y:S01]  /*2fd90*/  LDL.LU.64 R10, [R1+0x14f8] ;  /* 0x0014f800010a7983 */ /* 0x000ea20000300a00 */
        /* <DEDUP_REMOVED lines=31> */
[----:B------:R0:W-:Y:S01]  /*2ff90*/  STL.64 [R1+0x6a0], R16 ;  /* 0x0006a01001007387 */ /* 0x0001e20000100a00 */
[----:B------:R-:W-:Y:S03]  /*2ffa0*/  STL.64 [R1+0x6a8], R18 ;  /* 0x0006a81201007387 */ /* 0x000fe60000100a00 */
        /* <DEDUP_REMOVED lines=9> */
[----:B------:R-:W2:Y:S02]  /*30040*/  LDL.LU.64 R4, [R1+0x1490] ;  /* 0x0014900001047983 */ /* 0x000ea40000300a00 */
[----:B------:R-:W-:Y:S02]  /*30050*/  STL.64 [R1+0x13d0], R14 ;  /* 0x0013d00e01007387 */ /* 0x000fe40000100a00 */
[----:B------:R-:W-:Y:S01]  /*30060*/  STL [R1+0x13c8], R12 ;  /* 0x0013c80c01007387 */ /* 0x000fe20000100800 */
[----:B------:R-:W4:Y:S01]  /*30070*/  LDL.LU R18, [R1+0xc68] ;  /* 0x000c680001127983 */ /* 0x000f220000300800 */
[----:B--2---:R-:W-:Y:S03]  /*30080*/  HMMA.16816.F32.BF16 R4, R20, R10, R4 ;  /* 0x0000000a1404723c */ /* 0x004fe60000041804 */
[----:B----4-:R-:W-:Y:S11]  /*30090*/  STL [R1+0x13d8], R18 ;  /* 0x0013d81201007387 */ /* 0x010ff60000100800 */
[----:B------:R-:W-:Y:S09]  /*300a0*/  @!UPT UIADD3 URZ, URZ, URZ, URZ ;  /* 0x0000003f3f3ff290 */ /* 0x000ff2000fffe03f */
[----:B------:R-:W-:Y:S01]  /*300b0*/  STL.64 [R1+0x680], R4 ;  /* 0x0006800401007387 */ /* 0x000fe20000100a00 */
[----:B------:R0:W-:Y:S03]  /*300c0*/  STL.64 [R1+0x688], R6 ;  /* 0x0006880601007387 */ /* 0x0001e60000100a00 */
[----:B0-----:R-:W2:Y:S01]  /*300d0*/  LDL.LU.64 R6, [R1+0x1488] ;  /* 0x0014880001067983 */ /* 0x001ea20000300a00 */
[----:B------:R-:W-:Y:S02]  /*300e0*/  STL.64 [R1+0x13e8], R10 ;  /* 0x0013e80a01007387 */ /* 0x000fe40000100a00 */
[----:B------:R0:W-:Y:S02]  /*300f0*/  STL.64 [R1+0x13e0], R8 ;  /* 0x0013e00801007387 */ /* 0x0001e40000100a00 */
[----:B0-----:R-:W2:Y:S01]  /*30100*/  LDL.LU R8, [R1+0x1d0] ;  /* 0x0001d00001087983 */ /* 0x001ea20000300800 */
[----:B------:R-:W2:Y:S02]  /*30110*/  LDL.LU R9, [R1+0x1d4] ;  /* 0x0001d40001097983 */ /* 0x000ea40000300800 */
[----:B------:R-:W2:Y:S02]  /*30120*/  LDL.LU R10, [R1+0x1d8] ;  /* 0x0001d800010a7983 */ /* 0x000ea40000300800 */
[----:B------:R-:W2:Y:S02]  /*30130*/  LDL.LU R11, [R1+0x1dc] ;  /* 0x0001dc00010b7983 */ /* 0x000ea40000300800 */
[----:B---3--:R-:W-:-:S02]  /*30140*/  IMAD.MOV.U32 R14, RZ, RZ, R17 ;  /* 0x000000ffff0e7224 */ /* 0x008fc400078e0011 */
[----:B------:R-:W-:Y:S01]  /*30150*/  IMAD.MOV.U32 R15, RZ, RZ, R16 ;  /* 0x000000ffff0f7224 */ /* 0x000fe200078e0010 */
[----:B--2---:R-:W-:Y:S01]  /*30160*/  HMMA.16816.F32.BF16 R8, R20, R6, R8 ;  /* 0x000000061408723c */ /* 0x004fe20000041808 */
[----:B------:R0:W-:Y:S01]  /*30170*/  STL.64 [R1+0x1330], R6 ;  /* 0x0013300601007387 */ /* 0x0001e20000100a00 */
[----:B------:R-:W2:Y:S11]  /*30180*/  LDL.LU R4, [R1+0xe0] ;  /* 0x0000e00001047983 */ /* 0x000eb60000300800 */
[----:B------:R-:W-:Y:S10]  /*30190*/  @!UPT UIADD3 URZ, URZ, URZ, URZ ;  /* 0x0000003f3f3ff290 */ /* 0x000ff4000fffe03f */
[----:B------:R-:W-:Y:S01]  /*301a0*/  STL.64 [R1+0x670], R8 ;  /* 0x0006700801007387 */ /* 0x000fe20000100a00 */
[----:B------:R1:W-:Y:S02]  /*301b0*/  STL.64 [R1+0x678], R10 ;  /* 0x0006780a01007387 */ /* 0x0003e40000100a00 */
[----:B------:R-:W2:Y:S02]  /*301c0*/  LDL.LU R5, [R1+0xe4] ;  /* 0x0000e40001057983 */ /* 0x000ea40000300800 */
[----:B0-----:R-:W3:Y:S01]  /*301d0*/  LDL.LU R6, [R1+0xe8] ;  /* 0x0000e80001067983 */ /* 0x001ee20000300800 */
[----:B------:R-:W3:Y:S01]  /*301e0*/  LDL.LU R7, [R1+0xec] ;  /* 0x0000ec0001077983 */ /* 0x000ee20000300800 */
[----:B------:R0:W-:Y:S02]  /*301f0*/  STL.64 [R1+0x13f0], R14 ;  /* 0x0013f00e01007387 */ /* 0x0001e40000100a00 */
[----:B------:R-:W4:Y:S02]  /*30200*/  LDL.LU R16, [R1+0x160] ;  /* 0x0001600001107983 */ /* 0x000f240000300800 */
[----:B------:R-:W4:Y:S01]  /*30210*/  LDL.LU R17, [R1+0x164] ;  /* 0x0001640001117983 */ /* 0x000f220000300800 */
[----:B------:R-:W2:Y:S01]  /*30220*/  LDL.LU R18, [R1+0x168] ;  /* 0x0001680001127983 */ /* 0x000ea20000300800 */
[----:B------:R-:W2:Y:S02]  /*30230*/  LDL.LU R19, [R1+0x16c] ;  /* 0x00016c0001137983 */ /* 0x000ea40000300800 */
[----:B-1----:R-:W-:-:S02]  /*30240*/  IMAD.MOV.U32 R10, RZ, RZ, R3 ;  /* 0x000000ffff0a7224 */ /* 0x002fc400078e0003 */
[----:B------:R-:W-:Y:S01]  /*30250*/  IMAD.MOV.U32 R11, RZ, RZ, R13 ;  /* 0x000000ffff0b7224 */ /* 0x000fe200078e000d */
[----:B--2---:R1:W-:Y:S01]  /*30260*/  STL.64 [R1+0x1400], R18 ;  /* 0x0014001201007387 */ /* 0x0043e20000100a00 */
[----:B----4-:R-:W-:Y:S02]  /*30270*/  STL.64 [R1+0x13f8], R16 ;  /* 0x0013f81001007387 */ /* 0x010fe40000100a00 */
[----:B------:R-:W2:Y:S02]  /*30280*/  LDL.LU R3, [R1+0x1484] ;  /* 0x0014840001037983 */ /* 0x000ea40000300800 */
[----:B------:R-:W-:Y:S01]  /*30290*/  STL.64 [R1+0x1408], R10 ;  /* 0x0014080a01007387 */ /* 0x000fe20000100a00 */
[----:B------:R-:W4:Y:S01]  /*302a0*/  LDL.LU R12, [R1+0x170] ;  /* 0x00017000010c7983 */ /* 0x000f220000300800 */
[----:B------:R-:W4:Y:S02]  /*302b0*/  LDL.LU R13, [R1+0x174] ;  /* 0x00017400010d7983 */ /* 0x000f240000300800 */
[----:B0-----:R-:W2:Y:S02]  /*302c0*/  LDL.LU R14, [R1+0x178] ;  /* 0x00017800010e7983 */ /* 0x001ea40000300800 */
[----:B------:R-:W2:Y:S02]  /*302d0*/  LDL.LU R15, [R1+0x17c] ;  /* 0x00017c00010f7983 */ /* 0x000ea40000300800 */
[----:B--2---:R-:W-:Y:S01]  /*302e0*/  STL.64 [R1+0x1420], R14 ;  /* 0x0014200e01007387 */ /* 0x004fe20000100a00 */
[----:B----4-:R-:W-:Y:S02]  /*302f0*/  STL.64 [R1+0x1418], R12 ;  /* 0x0014180c01007387 */ /* 0x010fe40000100a00 */
[----:B-1----:R-:W2:Y:S02]  /*30300*/  LDL.LU R18, [R1+0x88] ;  /* 0x0000880001127983 */ /* 0x002ea40000300800 */
[----:B------:R-:W2:Y:S02]  /*30310*/  LDL.LU R19, [R1+0x8c] ;  /* 0x00008c0001137983 */ /* 0x000ea40000300800 */
[----:B--2---:R0:W-:Y:S04]  /*30320*/  STL.64 [R1+0x1428], R18 ;  /* 0x0014281201007387 */ /* 0x0041e80000100a00 */
[----:B0-----:R-:W2:Y:S01]  /*30330*/  LDL.LU R18, [R1+0xa8] ;  /* 0x0000a80001127983 */ /* 0x001ea20000300800 */
[----:B------:R-:W2:Y:S03]  /*30340*/  LDL.LU R19, [R1+0xac] ;  /* 0x0000ac0001137983 */ /* 0x000ea60000300800 */
[----:B--2---:R-:W-:Y:S01]  /*30350*/  STL.64 [R1+0x1448], R18 ;  /* 0x0014481201007387 */ /* 0x004fe20000100a00 */
[----:B------:R-:W2:Y:S02]  /*30360*/  LDL.LU R12, [R1+0x190] ;  /* 0x00019000010c7983 */ /* 0x000ea40000300800 */
[----:B------:R-:W2:Y:S02]  /*30370*/  LDL.LU R13, [R1+0x194] ;  /* 0x00019400010d7983 */ /* 0x000ea40000300800 */
[----:B------:R-:W4:Y:S01]  /*30380*/  LDL.LU R14, [R1+0x198] ;  /* 0x00019800010e7983 */ /* 0x000f220000300800 */
[----:B------:R-:W4:Y:S01]  /*30390*/  LDL.LU R15, [R1+0x19c] ;  /* 0x00019c00010f7983 */ /* 0x000f220000300800 */
[----:B------:R-:W2:Y:S02]  /*303a0*/  LDL.LU R22, [R1+0xb8] ;  /* 0x0000b80001167983 */ /* 0x000ea40000300800 */
[----:B------:R-:W2:Y:S02]  /*303b0*/  LDL.LU R23, [R1+0xbc] ;  /* 0x0000bc0001177983 */ /* 0x000ea40000300800 */
[----:B--2---:R0:W-:Y:S04]  /*303c0*/  STL.64 [R1+0x1450], R22 ;  /* 0x0014501601007387 */ /* 0x0041e80000100a00 */
[----:B0-----:R-:W2:Y:S01]  /*303d0*/  LDL.LU R22, [R1+0xc8] ;  /* 0x0000c80001167983 */ /* 0x001ea20000300800 */
[----:B------:R-:W2:Y:S02]  /*303e0*/  LDL.LU R23, [R1+0xcc] ;  /* 0x0000cc0001177983 */ /* 0x000ea40000300800 */
        /* <DEDUP_REMOVED lines=9> */
[----:B------:R-:W2:Y:S01]  /*30480*/  LDL.LU R19, [R1+0x1cc] ;  /* 0x0001cc0001137983 */ /* 0x000ea20000300800 */
[----:B----4-:R-:W-:Y:S01]  /*30490*/  STL.64 [R1+0x1438], R14 ;  /* 0x0014380e01007387 */ /* 0x010fe20000100a00 */
[----:B------:R0:W-:Y:S03]  /*304a0*/  STL.64 [R1+0x1430], R12 ;  /* 0x0014300c01007387 */ /* 0x0001e60000100a00 */
[----:B0-----:R-:W4:Y:S01]  /*304b0*/  LDL.LU R12, [R1+0x1a0] ;  /* 0x0001a000010c7983 */ /* 0x001f220000300800 */
[----:B------:R-:W4:Y:S02]  /*304c0*/  LDL.LU R13, [R1+0x1a4] ;  /* 0x0001a400010d7983 */ /* 0x000f240000300800 */
[----:B------:R-:W4:Y:S02]  /*304d0*/  LDL.LU R14, [R1+0x1a8] ;  /* 0x0001a800010e7983 */ /* 0x000f240000300800 */
[----:B------:R-:W4:Y:S01]  /*304e0*/  LDL.LU R15, [R1+0x1ac] ;  /* 0x0001ac00010f7983 */ /* 0x000f220000300800 */
[----:B------:R-:W2:Y:S01]  /*304f0*/  LDL.LU R8, [R1+0x180] ;  /* 0x0001800001087983 */ /* 0x000ea20000300800 */
[----:B------:R-:W2:Y:S02]  /*30500*/  LDL.LU R9, [R1+0x184] ;  /* 0x0001840001097983 */ /* 0x000ea40000300800 */
[----:B------:R-:W2:Y:S02]  /*30510*/  LDL.LU R10, [R1+0x188] ;  /* 0x00018800010a7983 */ /* 0x000ea40000300800 */
[----:B------:R-:W2:Y:S01]  /*30520*/  LDL.LU R11, [R1+0x18c] ;  /* 0x00018c00010b7983 */ /* 0x000ea20000300800 */
[----:B---3--:R-:W-:Y:S01]  /*30530*/  STL.64 [R1+0x1348], R6 ;  /* 0x0013480601007387 */ /* 0x008fe20000100a00 */
[----:B------:R0:W-:Y:S03]  /*30540*/  STL.64 [R1+0x1340], R4 ;  /* 0x0013400401007387 */ /* 0x0001e60000100a00 */
[----:B0-----:R-:W3:Y:S01]  /*30550*/  LDL.LU R4, [R1+0xf0] ;  /* 0x0000f00001047983 */ /* 0x001ee20000300800 */
[----:B------:R-:W3:Y:S02]  /*30560*/  LDL.LU R5, [R1+0xf4] ;  /* 0x0000f40001057983 */ /* 0x000ee40000300800 */
[----:B------:R-:W2:Y:S02]  /*30570*/  LDL.LU R6, [R1+0xf8] ;  /* 0x0000f80001067983 */ /* 0x000ea40000300800 */
[----:B------:R-:W2:Y:S02]  /*30580*/  LDL.LU R7, [R1+0xfc] ;  /* 0x0000fc0001077983 */ /* 0x000ea40000300800 */
[----:B--2---:R0:W-:Y:S01]  /*30590*/  STL.64 [R1+0x1358], R6 ;  /* 0x0013580601007387 */ /* 0x0041e20000100a00 */
[----:B---3--:R-:W-:Y:S02]  /*305a0*/  STL.64 [R1+0x1350], R4 ;  /* 0x0013500401007387 */ /* 0x008fe40000100a00 */
[----:B0-----:R-:W-:-:S02]  /*305b0*/  IMAD.MOV.U32 R6, RZ, RZ, R24 ;  /* 0x000000ffff067224 */ /* 0x001fc400078e0018 */
[----:B------:R-:W-:Y:S01]  /*305c0*/  IMAD.MOV.U32 R7, RZ, RZ, R25 ;  /* 0x000000ffff077224 */ /* 0x000fe200078e0019 */
[----:B------:R-:W2:Y:S01]  /*305d0*/  LDL.LU R24, [R1+0x1480] ;  /* 0x0014800001187983 */ /* 0x000ea20000300800 */
[----:B------:R-:W2:Y:S03]  /*305e0*/  LDL.LU R25, [R1+0x147c] ;  /* 0x00147c0001197983 */ /* 0x000ea60000300800 */
[----:B------:R0:W-:Y:S02]  /*305f0*/  STL.64 [R1+0x1368], R6 ;  /* 0x0013680601007387 */ /* 0x0001e40000100a00 */
[----:B0-----:R-:W-:Y:S02]  /*30600*/  IMAD.MOV.U32 R6, RZ, RZ, R26 ;  /* 0x000000ffff067224 */ /* 0x001fe400078e001a */
[----:B------:R-:W-:Y:S01]  /*30610*/  IMAD.MOV.U32 R7, RZ, RZ, R27 ;  /* 0x000000ffff077224 */ /* 0x000fe200078e001b */
[----:B------:R-:W2:Y:S01]  /*30620*/  LDL.LU R26, [R1+0x1478] ;  /* 0x00147800011a7983 */ /* 0x000ea20000300800 */
[----:B------:R-:W2:Y:S03]  /*30630*/  LDL.LU R27, [R1+0x1474] ;  /* 0x00147400011b7983 */ /* 0x000ea60000300800 */
[----:B------:R0:W-:Y:S02]  /*30640*/  STL.64 [R1+0x1380], R6 ;  /* 0x0013800601007387 */ /* 0x0001e40000100a00 */
[----:B0-----:R-:W-:-:S02]  /*30650*/  IMAD.MOV.U32 R6, RZ, RZ, R29 ;  /* 0x000000ffff067224 */ /* 0x001fc400078e001d */
[----:B------:R-:W-:Y:S01]  /*30660*/  IMAD.MOV.U32 R7, RZ, RZ, R0 ;  /* 0x000000ffff077224 */ /* 0x000fe200078e0000 */
[----:B------:R-:W3:Y:S01]  /*30670*/  LDL.LU R29, [R1+0x1470] ;  /* 0x00147000011d7983 */ /* 0x000ee20000300800 */
[----:B------:R-:W3:Y:S03]  /*30680*/  LDL.LU R0, [R1+0x146c] ;  /* 0x00146c0001007983 */ /* 0x000ee60000300800 */
[----:B------:R0:W-:Y:S04]  /*30690*/  STL.64 [R1+0x1398], R6 ;  /* 0x0013980601007387 */ /* 0x0001e80000100a00 */
[----:B0-----:R-:W3:Y:S01]  /*306a0*/  LDL.LU R6, [R1+0x98] ;  /* 0x0000980001067983 */ /* 0x001ee20000300800 */
[----:B------:R-:W-:-:S02]  /*306b0*/  IMAD.MOV.U32 R7, RZ, RZ, R3 ;  /* 0x000000ffff077224 */ /* 0x000fc400078e0003 */
        /* <DEDUP_REMOVED lines=9> */
[----:B------:R-:W4:Y:S11]  /*30750*/  LDL.LU.64 R18, [R1+0x1448] ;  /* 0x0014480001127983 */ /* 0x000f360000300a00 */
[----:B------:R-:W-:Y:S10]  /*30760*/  @!UPT UIADD3 URZ, URZ, URZ, URZ ;  /* 0x0000003f3f3ff290 */ /* 0x000ff4000fffe03f */
[----:B------:R0:W-:Y:S01]  /*30770*/  STL.64 [R1+0x5d0], R20 ;  /* 0x0005d01401007387 */ /* 0x0001e20000100a00 */
[----:B------:R3:W-:Y:S03]  /*30780*/  STL.64 [R1+0x5d8], R22 ;  /* 0x0005d81601007387 */ /* 0x0007e60000100a00 */
[----:B0-----:R-:W2:Y:S01]  /*30790*/  LDL.LU.64 R20, [R1+0xc40] ;  /* 0x000c400001147983 */ /* 0x001ea20000300a00 */
[----:B---3--:R-:W-:Y:S02]  /*307a0*/  IMAD.MOV.U32 R22, RZ, RZ, R0 ;  /* 0x000000ffff167224 */ /* 0x008fe400078e0000 */
[----:B------:R-:W-:Y:S01]  /*307b0*/  IMAD.MOV.U32 R23, RZ, RZ, R29 ;  /* 0x000000ffff177224 */ /* 0x000fe200078e001d */
[C---:B----4-:R-:W-:Y:S01]  /*307c0*/  HMMA.16816.F32.BF16 R16, R24.reuse, R18, R12 ;  /* 0x000000121810723c */ /* 0x050fe2000004180c */
[----:B--2---:R-:W-:Y:S01]  /*307d0*/  STL.64 [R1+0x13b0], R20 ;  /* 0x0013b01401007387 */ /* 0x004fe20000100a00 */
[----:B------:R-:W2:Y:S02]  /*307e0*/  LDL.LU R0, [R1+0x1444] ;  /* 0x0014440001007983 */ /* 0x000ea40000300800 */
[----:B------:R-:W3:Y:S02]  /*307f0*/  LDL.LU R29, [R1+0x1440] ;  /* 0x00144000011d7983 */ /* 0x000ee40000300800 */
[----:B------:R-:W4:Y:S01]  /*30800*/  LDL.LU.64 R14, [R1+0x1438] ;  /* 0x00143800010e7983 */ /* 0x000f220000300a00 */
[----:B------:R-:W4:Y:S11]  /*30810*/  LDL.LU.64 R12, [R1+0x1430] ;  /* 0x00143000010c7983 */ /* 0x000f360000300a00 */
[----:B------:R-:W-:Y:S05]  /*30820*/  @!UPT UIADD3 URZ, URZ, URZ, URZ ;  /* 0x0000003f3f3ff290 */ /* 0x000fea000fffe03f */
[----:B------:R-:W-:Y:S02]  /*30830*/  STL.64 [R1+0x5a0], R16 ;  /* 0x0005a01001007387 */ /* 0x000fe40000100a00 */
[----:B------:R0:W-:Y:S02]  /*30840*/  STL.64 [R1+0x5a8], R18 ;  /* 0x0005a81201007387 */ /* 0x0001e40000100a00 */
[----:B0-----:R-:W2:Y:S01]  /*30850*/  LDL.LU.64 R18, [R1+0x1428] ;  /* 0x0014280001127983 */ /* 0x001ea20000300a00 */
[C---:B----4-:R-:W-:Y:S03]  /*30860*/  HMMA.16816.F32.BF16 R4, R24.reuse, R6, R12 ;  /* 0x000000061804723c */ /* 0x050fe6000004180c */
[----:B------:R-:W4:Y:S01]  /*30870*/  LDL.LU.64 R14, [R1+0x1420] ;  /* 0x00142000010e7983 */ /* 0x000f220000300a00 */
[----:B------:R-:W4:Y:S11]  /*30880*/  LDL.LU.64 R12, [R1+0x1418] ;  /* 0x00141800010c7983 */ /* 0x000f360000300a00 */
[----:B------:R-:W-:Y:S08]  /*30890*/  @!UPT UIADD3 URZ, URZ, URZ, URZ ;  /* 0x0000003f3f3ff290 */ /* 0x000ff0000fffe03f */
[----:B------:R-:W-:Y:S01]  /*308a0*/  STL.64 [R1+0x530], R4 ;  /* 0x0005300401007387 */ /* 0x000fe20000100a00 */
[----:B------:R0:W-:Y:S01]  /*308b0*/  STL.64 [R1+0x538], R6 ;  /* 0x0005380601007387 */ /* 0x0001e20000100a00 */
[C---:B--2---:R-:W-:Y:S01]  /*308c0*/  HMMA.16816.F32.BF16 R16, R24.reuse, R18, R8 ;  /* 0x000000121810723c */ /* 0x044fe20000041808 */
[----:B0-----:R-:W-:Y:S02]  /*308d0*/  IMAD.MOV.U32 R6, RZ, RZ, R2 ;  /* 0x000000ffff067224 */ /* 0x001fe400078e0002 */
[----:B------:R-:W-:Y:S01]  /*308e0*/  IMAD.MOV.U32 R7, RZ, RZ, R28 ;  /* 0x000000ffff077224 */ /* 0x000fe200078e001c */
[----:B------:R-:W2:Y:S04]  /*308f0*/  LDL.LU R2, [R1+0x1410] ;  /* 0x0014100001027983 */ /* 0x000ea80000300800 */
[----:B------:R0:W-:Y:S01]  /*30900*/  STL.64 [R1+0x13b8], R6 ;  /* 0x0013b80601007387 */ /* 0x0001e20000100a00 */
[----:B------:R-:W2:Y:S02]  /*30910*/  LDL.LU R4, [R1+0x150] ;  /* 0x0001500001047983 */ /* 0x000ea40000300800 */
[----:B------:R-:W2:Y:S01]  /*30920*/  LDL.LU R5, [R1+0x154] ;  /* 0x0001540001057983 */ /* 0x000ea20000300800 */
[----:B0-----:R-:W2:Y:S01]  /*30930*/  LDL.LU R6, [R1+0x158] ;  /* 0x0001580001067983 */ /* 0x001ea20000300800 */
[----:B------:R-:W2:Y:S02]  /*30940*/  LDL.LU R7, [R1+0x15c] ;  /* 0x00015c0001077983 */ /* 0x000ea40000300800 */
[----:B------:R-:W4:Y:S08]  /*30950*/  LDL.LU.64 R10, [R1+0x1408] ;  /* 0x00140800010a7983 */ /* 0x000f300000300a00 */
[----:B------:R-:W-:Y:S01]  /*30960*/  STL.64 [R1+0x4f0], R16 ;  /* 0x0004f01001007387 */ /* 0x000fe20000100a00 */
[----:B------:R0:W-:Y:S04]  /*30970*/  STL.64 [R1+0x4f8], R18 ;  /* 0x0004f81201007387 */ /* 0x0001e80000100a00 */
[----:B0-----:R-:W3:Y:S01]  /*30980*/  LDL.LU.64 R18, [R1+0x1400] ;  /* 0x0014000001127983 */ /* 0x001ee20000300a00 */
[----:B------:R-:W3:Y:S01]  /*30990*/  LDL.LU.64 R16, [R1+0x13f8] ;  /* 0x0013f80001107983 */ /* 0x000ee20000300a00 */
[C---:B----4-:R-:W-:Y:S02]  /*309a0*/  HMMA.16816.F32.BF16 R8, R24.reuse, R10, R12 ;  /* 0x0000000a1808723c */ /* 0x050fe4000004180c */
[----:B------:R-:W3:Y:S06]  /*309b0*/  LDL.LU.64 R14, [R1+0x13f0] ;  /* 0x0013f000010e7983 */ /* 0x000eec0000300a00 */
[C---:B--2---:R-:W-:Y:S11]  /*309c0*/  HMMA.16816.F32.BF16 R4, R24.reuse, R22, R4 ;  /* 0x000000161804723c */ /* 0x044ff60000041804 */
[----:B------:R-:W-:Y:S04]  /*309d0*/  @!UPT UIADD3 URZ, URZ, URZ, URZ ;  /* 0x0000003f3f3ff290 */ /* 0x000fe8000fffe03f */
[----:B------:R-:W-:Y:S01]  /*309e0*/  STL.64 [R1+0x4d0], R8 ;  /* 0x0004d00801007387 */ /* 0x000fe20000100a00 */
[----:B------:R0:W-:Y:S03]  /*309f0*/  STL.64 [R1+0x4d8], R10 ;  /* 0x0004d80a01007387 */ /* 0x0001e60000100a00 */
[----:B0-----:R-:W2:Y:S01]  /*30a00*/  LDL.LU.64 R10, [R1+0x13e8] ;  /* 0x0013e800010a7983 */ /* 0x001ea20000300a00 */
[----:B------:R-:W4:Y:S01]  /*30a10*/  LDL.LU.64 R8, [R1+0x13e0] ;  /* 0x0013e00001087983 */ /* 0x000f220000300a00 */
[----:B---3--:R-:W-:Y:S02]  /*30a20*/  HMMA.16816.F32.BF16 R12, R24, R14, R16 ;  /* 0x0000000e180c723c */ /* 0x008fe40000041810 */
[----:B------:R-:W3:Y:S11]  /*30a30*/  LDL.LU R18, [R1+0x13d8] ;  /* 0x0013d80001127983 */ /* 0x000ef60000300800 */
[----:B------:R-:W-:Y:S10]  /*30a40*/  @!UPT UIADD3 URZ, URZ, URZ, URZ ;  /* 0x0000003f3f3ff290 */ /* 0x000ff4000fffe03f */
[----:B------:R-:W-:Y:S01]  /*30a50*/  STL.64 [R1+0x490], R12 ;  /* 0x0004900c01007387 */ /* 0x000fe20000100a00 */
[----:B------:R0:W-:Y:S03]  /*30a60*/  STL.64 [R1+0x498], R14 ;  /* 0x0004980e01007387 */ /* 0x0001e60000100a00 */
[----:B0-----:R-:W2:Y:S01]  /*30a70*/  LDL.LU.64 R14, [R1+0x13d0] ;  /* 0x0013d000010e7983 */ /* 0x001ea20000300a00 */
[----:B------:R-:W2:Y:S02]  /*30a80*/  LDL.LU R12, [R1+0x13c8] ;  /* 0x0013c800010c7983 */ /* 0x000ea40000300800 */
[----:B------:R0:W-:Y:S02]  /*30a90*/  STL.64 [R1+0x480], R4 ;  /* 0x0004800401007387 */ /* 0x0001e40000100a00 */
[----:B------:R1:W-:Y:S01]  /*30aa0*/  STL.64 [R1+0x488], R6 ;  /* 0x0004880601007387 */ /* 0x0003e20000100a00 */
[----:B0-----:R-:W2:Y:S01]  /*30ab0*/  LDL.LU R4, [R1+0x140] ;  /* 0x0001400001047983 */ /* 0x001ea20000300800 */
[----:B------:R-:W2:Y:S02]  /*30ac0*/  LDL.LU R5, [R1+0x144] ;  /* 0x0001440001057983 */ /* 0x000ea40000300800 */
[----:B-1----:R-:W2:Y:S02]  /*30ad0*/  LDL.LU R6, [R1+0x148] ;  /* 0x0001480001067983 */ /* 0x002ea40000300800 */
[----:B------:R-:W2:Y:S01]  /*30ae0*/  LDL.LU R7, [R1+0x14c] ;  /* 0x00014c0001077983 */ /* 0x000ea20000300800 */
[----:B------:R-:W3:Y:S04]  /*30af0*/  LDL.LU R19, [R1+0xf60] ;  /* 0x000f600001137983 */ /* 0x000ee80000300800 */
[----:B---3--:R0:W-:Y:S01]  /*30b00*/  STL.64 [R1+0x1360], R18 ;  /* 0x0013601201007387 */ /* 0x0081e20000100a00 */
[----:B------:R-:W3:Y:S02]  /*30b10*/  LDL.LU R16, [R1+0x100] ;  /* 0x0001000001107983 */ /* 0x000ee40000300800 */
[----:B------:R-:W3:Y:S01]  /*30b20*/  LDL.LU R17, [R1+0x104] ;  /* 0x0001040001117983 */ /* 0x000ee20000300800 */
[----:B0-----:R-:W2:Y:S01]  /*30b30*/  LDL.LU R18, [R1+0x108] ;  /* 0x0001080001127983 */ /* 0x001ea20000300800 */
[----:B------:R-:W2:Y:S03]  /*30b40*/  LDL.LU R19, [R1+0x10c] ;  /* 0x00010c0001137983 */ /* 0x000ea60000300800 */
[----:B--2---:R-:W-:Y:S01]  /*30b50*/  STL.64 [R1+0x1378], R18 ;  /* 0x0013781201007387 */ /* 0x004fe20000100a00 */
[----:B---3--:R0:W-:Y:S03]  /*30b60*/  STL.64 [R1+0x1370], R16 ;  /* 0x0013701001007387 */ /* 0x0081e60000100a00 */
[----:B0-----:R-:W2:Y:S01]  /*30b70*/  LDL.LU R16, [R1+0x110] ;  /* 0x0001100001107983 */ /* 0x001ea20000300800 */
[----:B------:R-:W2:Y:S02]  /*30b80*/  LDL.LU R17, [R1+0x114] ;  /* 0x0001140001117983 */ /* 0x000ea40000300800 */
[----:B------:R-:W-:-:S02]  /*30b90*/  IMAD.MOV.U32 R18, RZ, RZ, R2 ;  /* 0x000000ffff127224 */ /* 0x000fc400078e0002 */
[----:B------:R-:W-:Y:S01]  /*30ba0*/  IMAD.MOV.U32 R19, RZ, RZ, R29 ;  /* 0x000000ffff137224 */ /* 0x000fe200078e001d */
[----:B------:R-:W3:Y:S01]  /*30bb0*/  LDL.LU R2, [R1+0x13c4] ;  /* 0x0013c40001027983 */ /* 0x000ee20000300800 */
[----:B------:R-:W3:Y:S03]  /*30bc0*/  LDL.LU R29, [R1+0x13c0] ;  /* 0x0013c000011d7983 */ /* 0x000ee60000300800 */
[----:B------:R-:W-:Y:S04]  /*30bd0*/  STL.64 [R1+0x1390], R18 ;  /* 0x0013901201007387 */ /* 0x000fe80000100a00 */
[----:B--2---:R0:W-:Y:S04]  /*30be0*/  STL.64 [R1+0x1388], R16 ;  /* 0x0013881001007387 */ /* 0x0041e80000100a00 */
[----:B0-----:R-:W2:Y:S01]  /*30bf0*/  LDL.LU R16, [R1+0x120] ;  /* 0x0001200001107983 */ /* 0x001ea20000300800 */
[----:B------:R-:W2:Y:S02]  /*30c00*/  LDL.LU R17, [R1+0x124] ;  /* 0x0001240001117983 */ /* 0x000ea40000300800 */
[----:B------:R-:W2:Y:S02]  /*30c10*/  LDL.LU R18, [R1+0x128] ;  /* 0x0001280001127983 */ /* 0x000ea40000300800 */
[----:B------:R-:W2:Y:S02]  /*30c20*/  LDL.LU R19, [R1+0x12c] ;  /* 0x00012c0001137983 */ /* 0x000ea40000300800 */
[----:B------:R-:W-:-:S02]  /*30c30*/  IMAD.MOV.U32 R22, RZ, RZ, R12 ;  /* 0x000000ffff167224 */ /* 0x000fc400078e000c */
[----:B----4-:R-:W-:-:S07]  /*30c40*/  IMAD.MOV.U32 R23, RZ, RZ, R9 ;  /* 0x000000ffff177224 */ /* 0x010fce00078e0009 */
[----:B------:R-:W-:Y:S01]  /*30c50*/  HMMA.16816.F32.BF16 R20, R24, R22, R4 ;  /* 0x000000161814723c */ /* 0x000fe20000041804 */
[----:B--2---:R-:W-:Y:S01]  /*30c60*/  STL.64 [R1+0x13a8], R18 ;  /* 0x0013a81201007387 */ /* 0x004fe20000100a00 */
[----:B------:R0:W-:Y:S03]  /*30c70*/  STL.64 [R1+0x13a0], R16 ;  /* 0x0013a01001007387 */ /* 0x0001e60000100a00 */
[----:B0-----:R-:W2:Y:S01]  /*30c80*/  LDL.LU R16, [R1+0x130] ;  /* 0x0001300001107983 */ /* 0x001ea20000300800 */
[----:B------:R-:W2:Y:S02]  /*30c90*/  LDL.LU R17, [R1+0x134] ;  /* 0x0001340001117983 */ /* 0x000ea40000300800 */
[----:B------:R-:W4:Y:S02]  /*30ca0*/  LDL.LU R28, [R1+0xf58] ;  /* 0x000f5800011c7983 */ /* 0x000f240000300800 */
[----:B------:R-:W2:Y:S01]  /*30cb0*/  LDL.LU R9, [R1+0xf50] ;  /* 0x000f500001097983 */ /* 0x000ea20000300800 */
[----:B------:R-:W2:Y:S01]  /*30cc0*/  LDL.LU R13, [R1+0xf48] ;  /* 0x000f4800010d7983 */ /* 0x000ea20000300800 */
[----:B---3--:R-:W-:-:S02]  /*30cd0*/  IMAD.MOV.U32 R19, RZ, RZ, R2 ;  /* 0x000000ffff137224 */ /* 0x008fc400078e0002 */
[----:B------:R-:W3:Y:S02]  /*30ce0*/  LDL.LU R12, [R1+0xf40] ;  /* 0x000f4000010c7983 */ /* 0x000ee40000300800 */
[----:B------:R-:W-:Y:S01]  /*30cf0*/  IMAD.MOV.U32 R18, RZ, RZ, R29 ;  /* 0x000000ffff127224 */ /* 0x000fe200078e001d */
[----:B------:R-:W2:Y:S01]  /*30d00*/  LDL.LU R2, [R1+0xf38] ;  /* 0x000f380001027983 */ /* 0x000ea20000300800 */
[----:B------:R-:W2:Y:S02]  /*30d10*/  LDL.LU R29, [R1+0xf5c] ;  /* 0x000f5c00011d7983 */ /* 0x000ea40000300800 */
[----:B------:R-:W2:Y:S03]  /*30d20*/  LDL.LU.64 R6, [R1+0x13b8] ;  /* 0x0013b80001067983 */ /* 0x000ea60000300a00 */
[----:B------:R0:W-:Y:S01]  /*30d30*/  STL.64 [R1+0x460], R20 ;  /* 0x0004601401007387 */ /* 0x0001e20000100a00 */
[----:B------:R-:W-:Y:S04]  /*30d40*/  STL.64 [R1+0x468], R22 ;  /* 0x0004681601007387 */ /* 0x000fe80000100a00 */
[----:B0-----:R-:W3:Y:S01]  /*30d50*/  LDL.LU.64 R20, [R1+0x13b0] ;  /* 0x0013b00001147983 */ /* 0x001ee20000300a00 */
        /* <DEDUP_REMOVED lines=35> */
[----:B---3--:R0:W-:Y:S02]  /*30f90*/  STL.64 [R1+0x1328], R12 ;  /* 0x0013280c01007387 */ /* 0x0081e40000100a00 */
[----:B0-----:R-:W3:Y:S01]  /*30fa0*/  LDL.LU R12, [R1+0xd0] ;  /* 0x0000d000010c7983 */ /* 0x001ee20000300800 */
[----:B------:R-:W-:-:S02]  /*30fb0*/  IMAD.MOV.U32 R13, RZ, RZ, R0 ;  /* 0x000000ffff0d7224 */ /* 0x000fc400078e0000 */
[----:B------:R-:W3:Y:S02]  /*30fc0*/  LDL.LU R0, [R1+0x1338] ;  /* 0x0013380001007983 */ /* 0x000ee40000300800 */
[----:B------:R-:W3:Y:S01]  /*30fd0*/  LDL R16, [R1+0x1260] ;  /* 0x0012600001107983 */ /* 0x000ee20000100800 */
[----:B--2---:R-:W-:Y:S11]  /*30fe0*/  HMMA.16816.F32.BF16 R4, R24, R10, R4 ;  /* 0x0000000a1804723c */ /* 0x004ff60000041804 */
[----:B------:R-:W-:Y:S11]  /*30ff0*/  @!UPT UIADD3 URZ, URZ, URZ, URZ ;  /* 0x0000003f3f3ff290 */ /* 0x000ff6000fffe03f */
[----:B------:R-:W-:Y:S01]  /*31000*/  @!UPT UIADD3 URZ, URZ, URZ, URZ ;  /* 0x0000003f3f3ff290 */ /* 0x000fe2000fffe03f */
[----:B------:R-:W-:Y:S01]  /*31010*/  STL.64 [R1+0x210], R4 ;  /* 0x0002100401007387 */ /* 0x000fe20000100a00 */
[----:B------:R0:W-:Y:S03]  /*31020*/  STL.64 [R1+0x218], R6 ;  /* 0x0002180601007387 */ /* 0x0001e60000100a00 */
[----:B0-----:R-:W2:Y:S01]  /*31030*/  LDL.LU.64 R6, [R1+0x1330] ;  /* 0x0013300001067983 */ /* 0x001ea20000300a00 */
[----:B------:R-:W2:Y:S02]  /*31040*/  LDL.LU.64 R10, [R1+0xc48] ;  /* 0x000c4800010a7983 */ /* 0x000ea40000300a00 */
[----:B------:R-:W-:-:S04]  /*31050*/  IMAD.MOV.U32 R23, RZ, RZ, c[0x0][0x188] ;  /* 0x00006200ff177624 */ /* 0x000fc800078e00ff */
[----:B------:R-:W-:-:S04]  /*31060*/  IMAD.SHL.U32 R22, R23, 0x40, RZ ;  /* 0x0000004017167824 */ /* 0x000fc800078e00ff */
[----:B------:R-:W-:Y:S02]  /*31070*/  IMAD.SHL.U32 R22, R22, 0x2, RZ ;  /* 0x0000000216167824 */ /* 0x000fe400078e00ff */
[----:B------:R-:W-:Y:S02]  /*31080*/  IMAD.MOV.U32 R14, RZ, RZ, R8 ;  /* 0x000000ffff0e7224 */ /* 0x000fe400078e0008 */
[----:B------:R-:W-:Y:S01]  /*31090*/  IMAD.MOV.U32 R15, RZ, RZ, R3 ;  /* 0x000000ffff0f7224 */ /* 0x000fe200078e0003 */
[----:B------:R-:W-:Y:S02]  /*310a0*/  IADD3 R8, P1, R20, R22, RZ ;  /* 0x0000001614087210 */ /* 0x000fe40007f3e0ff */
[----:B------:R-:W-:-:S03]  /*310b0*/  IADD3 R18, R18, 0x1, RZ ;  /* 0x0000000112127810 */ /* 0x000fc60007ffe0ff */
[----:B---3--:R-:W-:Y:S01]  /*310c0*/  IMAD.X R4, R21, 0x1, R0, P1 ;  /* 0x0000000115047824 */ /* 0x008fe200008e0600 */
[----:B--2---:R-:W-:-:S05]  /*310d0*/  IADD3 R5, P0, R10, R22, RZ ;  /* 0x000000160a057210 */ /* 0x004fca0007f1e0ff */
[----:B------:R-:W-:Y:S01]  /*310e0*/  IMAD.X R3, R11, 0x1, R0, P0 ;  /* 0x000000010b037824 */ /* 0x000fe200000e0600 */
[----:B------:R-:W-:Y:S01]  /*310f0*/  STL [R1+0x12a0], R5 ;  /* 0x0012a00501007387 */ /* 0x000fe20000100800 */
[----:B------:R-:W-:Y:S01]  /*31100*/  STL [R1+0x12a4], R8 ;  /* 0x0012a40801007387 */ /* 0x000fe20000100800 */
[----:B------:R-:W-:Y:S02]  /*31110*/  HMMA.16816.F32.BF16 R24, R24, R6, R12 ;  /* 0x000000061818723c */ /* 0x000fe4000004180c */
[----:B------:R-:W-:Y:S01]  /*31120*/  STL [R1+0x12a8], R3 ;  /* 0x0012a80301007387 */ /* 0x000fe20000100800 */
[----:B------:R-:W-:Y:S02]  /*31130*/  STL [R1+0xc68], R18 ;  /* 0x000c681201007387 */ /* 0x000fe40000100800 */
[----:B------:R-:W-:Y:S02]  /*31140*/  STL [R1+0x12ac], R4 ;  /* 0x0012ac0401007387 */ /* 0x000fe40000100800 */
[----:B------:R-:W2:Y:S01]  /*31150*/  LDL.LU.64 R12, [R1+0x1328] ;  /* 0x00132800010c7983 */ /* 0x000ea20000300a00 */
[----:B------:R-:W-:-:S02]  /*31160*/  IADD3 R19, P5, R19, R22, RZ ;  /* 0x0000001613137210 */ /* 0x000fc40007fbe0ff */
[-C--:B----4-:R-:W-:Y:S02]  /*31170*/  IADD3 R28, P6, R28, R22.reuse, RZ ;  /* 0x000000161c1c7210 */ /* 0x090fe40007fde0ff */
[-C--:B------:R-:W-:Y:S02]  /*31180*/  IADD3 R9, P1, R9, R22.reuse, RZ ;  /* 0x0000001609097210 */ /* 0x080fe40007f3e0ff */
[----:B------:R-:W-:Y:S01]  /*31190*/  IADD3 R2, P4, R2, R22, RZ ;  /* 0x0000001602027210 */ /* 0x000fe20007f9e0ff */
[----:B------:R-:W-:-:S09]  /*311a0*/  IMAD.X R29, R29, 0x1, R0, P5 ;  /* 0x000000011d1d7824 */ /* 0x000fd200028e0600 */
[----:B------:R-:W-:Y:S02]  /*311b0*/  IMAD.MOV.U32 R6, RZ, RZ, R27 ;  /* 0x000000ffff067224 */ /* 0x000fe400078e001b */
[----:B------:R-:W-:Y:S01]  /*311c0*/  IMAD.MOV.U32 R7, RZ, RZ, R26 ;  /* 0x000000ffff077224 */ /* 0x000fe200078e001a */
[----:B------:R-:W-:Y:S01]  /*311d0*/  STL.64 [R1+0xc0], R24 ;  /* 0x0000c01801007387 */ /* 0x000fe20000100a00 */
[----:B------:R-:W-:Y:S02]  /*311e0*/  STL.64 [R1+0xc8], R26 ;  /* 0x0000c81a01007387 */ /* 0x000fe40000100a00 */
[----:B------:R-:W-:Y:S01]  /*311f0*/  STL [R1+0x12b4], R6 ;  /* 0x0012b40601007387 */ /* 0x000fe20000100800 */
[----:B------:R-:W-:Y:S01]  /*31200*/  STL [R1+0x12b0], R7 ;  /* 0x0012b00701007387 */ /* 0x000fe20000100800 */
[----:B------:R-:W-:Y:S02]  /*31210*/  STL [R1+0xf60], R19 ;  /* 0x000f601301007387 */ /* 0x000fe40000100800 */
[----:B------:R-:W-:Y:S02]  /*31220*/  STL [R1+0xf58], R28 ;  /* 0x000f581c01007387 */ /* 0x000fe40000100800 */
[----:B------:R-:W-:Y:S01]  /*31230*/  STL [R1+0xf50], R9 ;  /* 0x000f500901007387 */ /* 0x000fe20000100800 */
[----:B--2---:R-:W-:-:S02]  /*31240*/  IADD3 R13, P2, R13, R22, RZ ;  /* 0x000000160d0d7210 */ /* 0x004fc40007f5e0ff */
[----:B------:R-:W-:-:S03]  /*31250*/  IADD3 R12, P3, R12, R22, RZ ;  /* 0x000000160c0c7210 */ /* 0x000fc60007f7e0ff */
[----:B------:R-:W-:Y:S01]  /*31260*/  STL [R1+0xf48], R13 ;  /* 0x000f480d01007387 */ /* 0x000fe20000100800 */
[----:B------:R0:W-:Y:S02]  /*31270*/  STL [R1+0x1324], R0 ;  /* 0x0013240001007387 */ /* 0x0001e40000100800 */
[----:B------:R-:W-:Y:S01]  /*31280*/  STL [R1+0xf40], R12 ;  /* 0x000f400c01007387 */ /* 0x000fe20000100800 */
[----:B0-----:R-:W2:Y:S01]  /*31290*/  LDL.LU R0, [R1+0xf30] ;  /* 0x000f300001007983 */ /* 0x001ea20000300800 */
[----:B------:R-:W-:Y:S02]  /*312a0*/  STL [R1+0xf38], R2 ;  /* 0x000f380201007387 */ /* 0x000fe40000100800 */
[----:B------:R-:W3:Y:S02]  /*312b0*/  LDL.LU R7, [R1+0xf20] ;  /* 0x000f200001077983 */ /* 0x000ee40000300800 */
[----:B------:R-:W-:Y:S01]  /*312c0*/  STL [R1+0xf5c], R29 ;  /* 0x000f5c1d01007387 */ /* 0x000fe20000100800 */
[----:B---3--:R0:W-:Y:S04]  /*312d0*/  STL [R1+0x1318], R7 ;  /* 0x0013180701007387 */ /* 0x0081e80000100800 */
[----:B0-----:R-:W3:Y:S04]  /*312e0*/  LDL.LU R7, [R1+0xf4c] ;  /* 0x000f4c0001077983 */ /* 0x001ee80000300800 */
[----:B---3--:R0:W-:Y:S04]  /*312f0*/  STL [R1+0x131c], R7 ;  /* 0x00131c0701007387 */ /* 0x0081e80000100800 */
[----:B0-----:R-:W3:Y:S01]  /*31300*/  LDL.LU R7, [R1+0xf28] ;  /* 0x000f280001077983 */ /* 0x001ee20000300800 */
[----:B------:R-:W-:-:S02]  /*31310*/  ISETP.NE.U32.AND P0, PT, R18, R16, PT ;  /* 0x000000101200720c */ /* 0x000fc40003f05070 */
[----:B--2---:R-:W-:Y:S01]  /*31320*/  IADD3 R0, P5, R0, R22, RZ ;  /* 0x0000001600007210 */ /* 0x004fe20007fbe0ff */
[----:B---3--:R0:W-:Y:S04]  /*31330*/  STL [R1+0x1320], R7 ;  /* 0x0013200701007387 */ /* 0x0081e80000100800 */
[----:B0-----:R-:W2:Y:S01]  /*31340*/  LDL.LU R7, [R1+0xf54] ;  /* 0x000f540001077983 */ /* 0x001ea20000300800 */
[----:B------:R-:W3:Y:S02]  /*31350*/  LDL.LU R6, [R1+0xf44] ;  /* 0x000f440001067983 */ /* 0x000ee40000300800 */
[----:B------:R-:W4:Y:S02]  /*31360*/  LDL.LU R24, [R1+0xf18] ;  /* 0x000f180001187983 */ /* 0x000f240000300800 */
        /* <DEDUP_REMOVED lines=24> */
[----:B------:R0:W-:Y:S02]  /*314f0*/  STL [R1+0xf30], R0 ;  /* 0x000f300001007387 */ /* 0x0001e40000100800 */
[----:B0-----:R-:W2:Y:S02]  /*31500*/  LDL.LU R0, [R1+0x1324] ;  /* 0x0013240001007983 */ /* 0x001ea40000300800 */
[----:B--2---:R-:W-:-:S05]  /*31510*/  IMAD.X R7, R7, 0x1, R0, P6 ;  /* 0x0000000107077824 */ /* 0x004fca00030e0600 */
[----:B------:R0:W-:Y:S04]  /*31520*/  STL [R1+0xf54], R7 ;  /* 0x000f540701007387 */ /* 0x0001e80000100800 */
[----:B0-----:R-:W2:Y:S02]  /*31530*/  LDL.LU R7, [R1+0x1320] ;  /* 0x0013200001077983 */ /* 0x001ea40000300800 */
[----:B--2---:R-:W-:-:S05]  /*31540*/  IADD3 R7, P6, R7, R22, RZ ;  /* 0x0000001607077210 */ /* 0x004fca0007fde0ff */
[----:B------:R0:W-:Y:S04]  /*31550*/  STL [R1+0xf28], R7 ;  /* 0x000f280701007387 */ /* 0x0001e80000100800 */
[----:B0-----:R-:W2:Y:S02]  /*31560*/  LDL.LU R7, [R1+0x131c] ;  /* 0x00131c0001077983 */ /* 0x001ea40000300800 */
[----:B--2---:R-:W-:-:S05]  /*31570*/  IMAD.X R7, R7, 0x1, R0, P1 ;  /* 0x0000000107077824 */ /* 0x004fca00008e0600 */
[----:B------:R0:W-:Y:S04]  /*31580*/  STL [R1+0xf4c], R7 ;  /* 0x000f4c0701007387 */ /* 0x0001e80000100800 */
[----:B0-----:R-:W2:Y:S01]  /*31590*/  LDL.LU R7, [R1+0x1318] ;  /* 0x0013180001077983 */ /* 0x001ea20000300800 */
[--C-:B---3--:R-:W-:Y:S01]  /*315a0*/  IMAD.X R6, R6, 0x1, R0.reuse, P2 ;  /* 0x0000000106067824 */ /* 0x108fe200010e0600 */
[-C--:B----4-:R-:W-:Y:S01]  /*315b0*/  IADD3 R24, P2, R24, R22.reuse, RZ ;  /* 0x0000001618187210 */ /* 0x090fe20007f5e0ff */
[--C-:B------:R-:W-:Y:S01]  /*315c0*/  IMAD.X R25, R25, 0x1, R0.reuse, P3 ;  /* 0x0000000119197824 */ /* 0x100fe200018e0600 */
[-C--:B------:R-:W-:Y:S01]  /*315d0*/  IADD3 R26, P3, R26, R22.reuse, RZ ;  /* 0x000000161a1a7210 */ /* 0x080fe20007f7e0ff */
        /* <DEDUP_REMOVED lines=16> */
[----:B------:R-:W-:Y:S01]  /*316e0*/  IMAD.X R2, R2, 0x1, R0, P2 ;  /* 0x0000000102027824 */ /* 0x000fe200010e0600 */
[----:B------:R-:W-:-:S02]  /*316f0*/  IADD3 R29, P2, R29, R22, RZ ;  /* 0x000000161d1d7210 */ /* 0x000fc40007f5e0ff */
[----:B--2---:R-:W-:-:S05]  /*31700*/  IADD3 R7, P1, R7, R22, RZ ;  /* 0x0000001607077210 */ /* 0x004fca0007f3e0ff */
[----:B------:R-:W-:Y:S01]  /*31710*/  STL [R1+0xf20], R7 ;  /* 0x000f200701007387 */ /* 0x000fe20000100800 */
[----:B------:R-:W-:Y:S02]  /*31720*/  STL [R1+0xf44], R6 ;  /* 0x000f440601007387 */ /* 0x000fe40000100800 */
[----:B------:R-:W-:Y:S02]  /*31730*/  STL [R1+0xf18], R24 ;  /* 0x000f181801007387 */ /* 0x000fe40000100800 */
[----:B------:R-:W-:Y:S01]  /*31740*/  STL [R1+0xf3c], R25 ;  /* 0x000f3c1901007387 */ /* 0x000fe20000100800 */
[----:B------:R-:W-:Y:S01]  /*31750*/  STL [R1+0xf10], R26 ;  /* 0x000f101a01007387 */ /* 0x000fe20000100800 */
[----:B------:R-:W-:Y:S02]  /*31760*/  STL [R1+0xf34], R27 ;  /* 0x000f341b01007387 */ /* 0x000fe40000100800 */
[----:B------:R-:W-:Y:S02]  /*31770*/  STL [R1+0xf08], R4 ;  /* 0x000f080401007387 */ /* 0x000fe40000100800 */
[--C-:B------:R-:W-:Y:S01]  /*31780*/  IMAD.X R11, R11, 0x1, R0.reuse, P1 ;  /* 0x000000010b0b7824 */ /* 0x100fe200008e0600 */
[----:B------:R-:W-:Y:S01]  /*31790*/  STL [R1+0xf2c], R3 ;  /* 0x000f2c0301007387 */ /* 0x000fe20000100800 */
[----:B------:R-:W-:Y:S01]  /*317a0*/  IADD3 R14, P1, R14, R22, RZ ;  /* 0x000000160e0e7210 */ /* 0x000fe20007f3e0ff */
[----:B------:R-:W-:Y:S02]  /*317b0*/  STL [R1+0xf00], R8 ;  /* 0x000f000801007387 */ /* 0x000fe40000100800 */
[----:B------:R-:W-:Y:S01]  /*317c0*/  STL [R1+0xf24], R5 ;  /* 0x000f240501007387 */ /* 0x000fe20000100800 */
[----:B------:R-:W-:Y:S01]  /*317d0*/  STL [R1+0xef8], R10 ;  /* 0x000ef80a01007387 */ /* 0x000fe20000100800 */
[----:B------:R-:W-:Y:S02]  /*317e0*/  STL [R1+0xf1c], R11 ;  /* 0x000f1c0b01007387 */ /* 0x000fe40000100800 */
[----:B------:R-:W-:Y:S02]  /*317f0*/  STL [R1+0xef0], R14 ;  /* 0x000ef00e01007387 */ /* 0x000fe40000100800 */
[----:B------:R-:W-:Y:S01]  /*31800*/  STL [R1+0xf14], R15 ;  /* 0x000f140f01007387 */ /* 0x000fe20000100800 */
[----:B------:R-:W-:Y:S01]  /*31810*/  STL [R1+0xee8], R20 ;  /* 0x000ee81401007387 */ /* 0x000fe20000100800 */
[----:B------:R-:W-:Y:S02]  /*31820*/  STL [R1+0xf0c], R21 ;  /* 0x000f0c1501007387 */ /* 0x000fe40000100800 */
[----:B------:R-:W-:Y:S02]  /*31830*/  STL [R1+0xee0], R23 ;  /* 0x000ee01701007387 */ /* 0x000fe40000100800 */
[----:B------:R-:W-:Y:S01]  /*31840*/  STL [R1+0xf04], R16 ;  /* 0x000f041001007387 */ /* 0x000fe20000100800 */
[----:B------:R-:W-:Y:S01]  /*31850*/  STL [R1+0xed8], R17 ;  /* 0x000ed81101007387 */ /* 0x000fe20000100800 */
[----:B------:R-:W-:-:S02]  /*31860*/  IMAD.X R13, R13, 0x1, R0, P1 ;  /* 0x000000010d0d7824 */ /* 0x000fc400008e0600 */
[----:B------:R-:W-:Y:S02]  /*31870*/  STL [R1+0xefc], R18 ;  /* 0x000efc1201007387 */ /* 0x000fe40000100800 */
[----:B------:R-:W-:Y:S01]  /*31880*/  STL [R1+0xed0], R19 ;  /* 0x000ed01301007387 */ /* 0x000fe20000100800 */
[----:B------:R-:W-:Y:S01]  /*31890*/  IADD3 R12, P1, R12, R22, RZ ;  /* 0x000000160c0c7210 */ /* 0x000fe20007f3e0ff */
[----:B------:R-:W-:Y:S01]  /*318a0*/  STL [R1+0xef4], R28 ;  /* 0x000ef41c01007387 */ /* 0x000fe20000100800 */
[----:B------:R-:W-:Y:S02]  /*318b0*/  STL [R1+0xec8], R9 ;  /* 0x000ec80901007387 */ /* 0x000fe40000100800 */
[----:B------:R-:W-:Y:S02]  /*318c0*/  STL [R1+0xeec], R13 ;  /* 0x000eec0d01007387 */ /* 0x000fe40000100800 */
[----:B------:R0:W-:Y:S01]  /*318d0*/  STL [R1+0x1314], R22 ;  /* 0x0013141601007387 */ /* 0x0001e20000100800 */
[----:B------:R-:W-:Y:S04]  /*318e0*/  STL [R1+0xec0], R12 ;  /* 0x000ec00c01007387 */ /* 0x000fe80000100800 */
        /* <DEDUP_REMOVED lines=8> */
[----:B--2---:R-:W-:-:S03]  /*31970*/  IMAD.X R22, R22, 0x1, R0, P3 ;  /* 0x0000000116167824 */ /* 0x004fc600018e0600 */
        /* <DEDUP_REMOVED lines=30> */
[----:B--2---:R-:W-:-:S05]  /*31b60*/  IADD3 R7, P3, R7, R22, RZ ;  /* 0x0000001607077210 */ /* 0x004fca0007f7e0ff */
[----:B------:R0:W-:Y:S04]  /*31b70*/  STL [R1+0xeb0], R7 ;  /* 0x000eb00701007387 */ /* 0x0001e80000100800 */
[----:B0-----:R-:W2:Y:S02]  /*31b80*/  LDL.LU R7, [R1+0x1310] ;  /* 0x0013100001077983 */ /* 0x001ea40000300800 */
[----:B--2---:R-:W-:-:S05]  /*31b90*/  IMAD.X R7, R7, 0x1, R0, P4 ;  /* 0x0000000107077824 */ /* 0x004fca00020e0600 */
[----:B------:R0:W-:Y:S04]  /*31ba0*/  STL [R1+0xed4], R7 ;  /* 0x000ed40701007387 */ /* 0x0001e80000100800 */
[----:B0-----:R-:W2:Y:S02]  /*31bb0*/  LDL.LU R7, [R1+0x130c] ;  /* 0x00130c0001077983 */ /* 0x001ea40000300800 */
[----:B--2---:R-:W-:-:S05]  /*31bc0*/  IADD3 R7, P4, R7, R22, RZ ;  /* 0x0000001607077210 */ /* 0x004fca0007f9e0ff */
[----:B------:R0:W-:Y:S04]  /*31bd0*/  STL [R1+0xea8], R7 ;  /* 0x000ea80701007387 */ /* 0x0001e80000100800 */
[----:B0-----:R-:W2:Y:S01]  /*31be0*/  LDL.LU R7, [R1+0x1308] ;  /* 0x0013080001077983 */ /* 0x001ea20000300800 */
[--C-:B----4-:R-:W-:Y:S01]  /*31bf0*/  IMAD.X R24, R24, 0x1, R0.reuse, P6 ;  /* 0x0000000118187824 */ /* 0x110fe200030e0600 */
        /* <DEDUP_REMOVED lines=18> */
[----:B------:R-:W-:Y:S01]  /*31d20*/  IADD3 R13, P4, R13, R22, RZ ;  /* 0x000000160d0d7210 */ /* 0x000fe20007f9e0ff */
[----:B------:R-:W-:-:S02]  /*31d30*/  IMAD.X R29, R29, 0x1, R0, P6 ;  /* 0x000000011d1d7824 */ /* 0x000fc400030e0600 */
[----:B--2---:R-:W-:Y:S01]  /*31d40*/  IMAD.X R7, R7, 0x1, R0, P5 ;  /* 0x0000000107077824 */ /* 0x004fe200028e0600 */
[----:B---3--:R-:W-:-:S04]  /*31d50*/  IADD3 R6, P5, R6, R22, RZ ;  /* 0x0000001606067210 */ /* 0x008fc80007fbe0ff */
[----:B------:R-:W-:Y:S01]  /*31d60*/  STL [R1+0xecc], R7 ;  /* 0x000ecc0701007387 */ /* 0x000fe20000100800 */
[----:B------:R-:W-:Y:S02]  /*31d70*/  STL [R1+0xea0], R6 ;  /* 0x000ea00601007387 */ /* 0x000fe40000100800 */
[----:B------:R-:W-:Y:S02]  /*31d80*/  STL [R1+0xec4], R24 ;  /* 0x000ec41801007387 */ /* 0x000fe40000100800 */
[----:B------:R-:W-:Y:S01]  /*31d90*/  STL [R1+0xe98], R25 ;  /* 0x000e981901007387 */ /* 0x000fe20000100800 */
[----:B------:R-:W-:Y:S01]  /*31da0*/  STL [R1+0xebc], R26 ;  /* 0x000ebc1a01007387 */ /* 0x000fe20000100800 */
[----:B------:R-:W-:Y:S02]  /*31db0*/  STL [R1+0xe90], R27 ;  /* 0x000e901b01007387 */ /* 0x000fe40000100800 */
        /* <DEDUP_REMOVED lines=17> */
[----:B------:R-:W-:-:S02]  /*31ed0*/  IMAD.X R12, R12, 0x1, R0, P5 ;  /* 0x000000010c0c7824 */ /* 0x000fc400028e0600 */
[----:B------:R-:W-:Y:S01]  /*31ee0*/  STL [R1+0xe50], R28 ;  /* 0x000e501c01007387 */ /* 0x000fe20000100800 */
[-C--:B------:R-:W-:Y:S01]  /*31ef0*/  IADD3 R2, P5, R2, R22.reuse, RZ ;  /* 0x0000001602027210 */ /* 0x080fe20007fbe0ff */
[----:B------:R-:W-:Y:S01]  /*31f00*/  STL [R1+0xe74], R9 ;  /* 0x000e740901007387 */ /* 0x000fe20000100800 */
[----:B------:R-:W-:Y:S02]  /*31f10*/  STL [R1+0xe48], R13 ;  /* 0x000e480d01007387 */ /* 0x000fe40000100800 */
        /* <DEDUP_REMOVED lines=10> */
[----:B--2---:R-:W-:-:S03]  /*31fc0*/  IADD3 R0, P6, R0, R22, RZ ;  /* 0x0000001600007210 */ /* 0x004fc60007fde0ff */
        /* <DEDUP_REMOVED lines=205> */
[----:B------:R-:W3:Y:S01]  /*32ca0*/  LDL.LU R25, [R1+0xd4c] ;  /* 0x000d4c0001197983 */ /* 0x000ee20000300800 */
        /* <DEDUP_REMOVED lines=22> */
[----:B------:R0:W-:Y:S02]  /*32e10*/  STL [R1+0xd40], R29 ;  /* 0x000d401d01007387 */ /* 0x0001e40000100800 */
[----:B0-----:R-:W3:Y:S01]  /*32e20*/  LDL.LU R29, [R1+0xcc8] ;  /* 0x000cc800011d7983 */ /* 0x001ee20000300800 */
        /* <DEDUP_REMOVED lines=39> */
[-C--:B------:R-:W-:Y:S01]  /*330a0*/  IADD3 R14, P3, R14, R22.reuse, RZ ;  /* 0x000000160e0e7210 */ /* 0x080fe20007f7e0ff */
        /* <DEDUP_REMOVED lines=16> */
[----:B------:R0:W-:Y:S02]  /*331b0*/  STL [R1+0xcd0], R2 ;  /* 0x000cd00201007387 */ /* 0x0001e40000100800 */
[----:B------:R-:W-:Y:S01]  /*331c0*/  STL [R1+0xcd8], R9 ;  /* 0x000cd80901007387 */ /* 0x000fe20000100800 */
[----:B0-----:R-:W2:Y:S01]  /*331d0*/  LDL.LU R2, [R1+0xcec] ;  /* 0x000cec0001027983 */ /* 0x001ea20000300800 */
[----:B------:R-:W-:Y:S02]  /*331e0*/  STL [R1+0xcfc], R13 ;  /* 0x000cfc0d01007387 */ /* 0x000fe40000100800 */
[----:B------:R-:W3:Y:S02]  /*331f0*/  LDL.LU R7, [R1+0xcdc] ;  /* 0x000cdc0001077983 */ /* 0x000ee40000300800 */
[--C-:B------:R-:W-:Y:S01]  /*33200*/  IMAD.X R12, R12, 0x1, R0.reuse, P4 ;  /* 0x000000010c0c7824 */ /* 0x100fe200020e0600 */
[----:B------:R-:W-:Y:S01]  /*33210*/  IADD3 R29, P4, R29, R22, RZ ;  /* 0x000000161d1d7210 */ /* 0x000fe20007f9e0ff */
[----:B---3--:R0:W-:Y:S03]  /*33220*/  STL [R1+0x12d0], R7 ;  /* 0x0012d00701007387 */ /* 0x0081e60000100800 */
[----:B------:R-:W-:Y:S01]  /*33230*/  STL [R1+0xcf4], R12 ;  /* 0x000cf40c01007387 */ /* 0x000fe20000100800 */
[----:B0-----:R-:W3:Y:S01]  /*33240*/  LDL.LU R7, [R1+0xcb8] ;  /* 0x000cb80001077983 */ /* 0x001ee20000300800 */
[----:B------:R-:W-:Y:S03]  /*33250*/  STL [R1+0xcc8], R29 ;  /* 0x000cc81d01007387 */ /* 0x000fe60000100800 */
[----:B---3--:R0:W-:Y:S04]  /*33260*/  STL [R1+0x12d4], R7 ;  /* 0x0012d40701007387 */ /* 0x0081e80000100800 */
[----:B0-----:R-:W3:Y:S01]  /*33270*/  LDL.LU R7, [R1+0xce4] ;  /* 0x000ce40001077983 */ /* 0x001ee20000300800 */
[----:B--2---:R-:W-:-:S03]  /*33280*/  IMAD.X R2, R2, 0x1, R0, P5 ;  /* 0x0000000102027824 */ /* 0x004fc600028e0600 */
        /* <DEDUP_REMOVED lines=26> */
[----:B------:R0:W-:Y:S02]  /*33430*/  STL [R1+0xcec], R2 ;  /* 0x000cec0201007387 */ /* 0x0001e40000100800 */
[----:B------:R-:W3:Y:S01]  /*33440*/  LDL.LU R12, [R1+0xf9c] ;  /* 0x000f9c00010c7983 */ /* 0x000ee20000300800 */
[----:B0-----:R-:W3:Y:S01]  /*33450*/  LDL.LU R2, [R1+0xf68] ;  /* 0x000f680001027983 */ /* 0x001ee20000300800 */
        /* <DEDUP_REMOVED lines=10> */
[-C--:B---3--:R-:W-:Y:S01]  /*33500*/  IADD3 R25, P2, R25, R22.reuse, RZ ;  /* 0x0000001619197210 */ /* 0x088fe20007f5e0ff */
        /* <DEDUP_REMOVED lines=13> */
[--C-:B------:R-:W-:Y:S01]  /*335e0*/  IMAD.X R19, R19, 0x1, R0.reuse, P5 ;  /* 0x0000000113137824 */ /* 0x100fe200028e0600 */
[-C--:B------:R-:W-:Y:S02]  /*335f0*/  IADD3 R29, P5, R29, R22.reuse, RZ ;  /* 0x000000161d1d7210 */ /* 0x080fe40007fbe0ff */
[-C--:B------:R-:W-:Y:S01]  /*33600*/  IADD3 R18, P4, R18, R22.reuse, RZ ;  /* 0x0000001612127210 */ /* 0x080fe20007f9e0ff */
[--C-:B------:R-:W-:Y:S01]  /*33610*/  IMAD.X R28, R28, 0x1, R0.reuse, P6 ;  /* 0x000000011c1c7824 */ /* 0x100fe200030e0600 */
[-C--:B------:R-:W-:Y:S01]  /*33620*/  IADD3 R9, P6, R9, R22.reuse, RZ ;  /* 0x0000001609097210 */ /* 0x080fe20007fde0ff */
[----:B--2---:R-:W-:Y:S01]  /*33630*/  IMAD.X R7, R7, 0x1, R0, P1 ;  /* 0x0000000107077824 */ /* 0x004fe200008e0600 */
[----:B------:R-:W-:-:S04]  /*33640*/  IADD3 R6, P1, R6, R22, RZ ;  /* 0x0000001606067210 */ /* 0x000fc80007f3e0ff */
        /* <DEDUP_REMOVED lines=21> */
[----:B------:R0:W-:Y:S01]  /*337a0*/  STL [R1+0xf8c], R29 ;  /* 0x000f8c1d01007387 */ /* 0x0001e20000100800 */
[----:B------:R-:W-:Y:S03]  /*337b0*/  STL [R1+0xf84], R18 ;  /* 0x000f841201007387 */ /* 0x000fe60000100800 */
[----:B0-----:R-:W2:Y:S01]  /*337c0*/  LDL.LU R29, [R1+0xfa4] ;  /* 0x000fa400011d7983 */ /* 0x001ea20000300800 */
[----:B------:R-:W-:Y:S02]  /*337d0*/  STL [R1+0xc8c], R19 ;  /* 0x000c8c1301007387 */ /* 0x000fe40000100800 */
[----:B------:R-:W-:Y:S02]  /*337e0*/  STL [R1+0xc88], R28 ;  /* 0x000c881c01007387 */ /* 0x000fe40000100800 */
[----:B------:R-:W-:Y:S01]  /*337f0*/  STL [R1+0xf90], R9 ;  /* 0x000f900901007387 */ /* 0x000fe20000100800 */
[----:B------:R-:W3:Y:S01]  /*33800*/  LDL.LU R7, [R1+0xfb0] ;  /* 0x000fb00001077983 */ /* 0x000ee20000300800 */
[----:B------:R-:W-:Y:S01]  /*33810*/  IMAD.X R13, R13, 0x1, R0, P1 ;  /* 0x000000010d0d7824 */ /* 0x000fe200008e0600 */
[----:B------:R-:W-:-:S04]  /*33820*/  IADD3 R12, P1, R12, R22, RZ ;  /* 0x000000160c0c7210 */ /* 0x000fc80007f3e0ff */
[----:B------:R-:W-:Y:S04]  /*33830*/  STL [R1+0xc84], R13 ;  /* 0x000c840d01007387 */ /* 0x000fe80000100800 */
[----:B---3--:R0:W-:Y:S01]  /*33840*/  STL [R1+0x12c4], R7 ;  /* 0x0012c40701007387 */ /* 0x0081e20000100800 */
[----:B------:R-:W-:Y:S03]  /*33850*/  STL [R1+0xf9c], R12 ;  /* 0x000f9c0c01007387 */ /* 0x000fe60000100800 */
[----:B0-----:R-:W3:Y:S01]  /*33860*/  LDL.LU R7, [R1+0xf78] ;  /* 0x000f780001077983 */ /* 0x001ee20000300800 */
[----:B------:R-:W-:-:S05]  /*33870*/  IMAD.X R2, R2, 0x1, R0, P2 ;  /* 0x0000000102027824 */ /* 0x000fca00010e0600 */
[----:B------:R-:W-:Y:S04]  /*33880*/  STL [R1+0xf68], R2 ;  /* 0x000f680201007387 */ /* 0x000fe80000100800 */
        /* <DEDUP_REMOVED lines=27> */
[----:B------:R-:W3:Y:S01]  /*33a40*/  LDL.LU R28, [R1+0x100c] ;  /* 0x00100c00011c7983 */ /* 0x000ee20000300800 */
[----:B------:R-:W3:Y:S01]  /*33a50*/  LDL.LU R9, [R1+0xfd8] ;  /* 0x000fd80001097983 */ /* 0x000ee20000300800 */
[----:B------:R-:W3:Y:S02]  /*33a60*/  LDL.LU R13, [R1+0x1010] ;  /* 0x00101000010d7983 */ /* 0x000ee40000300800 */
[----:B------:R-:W3:Y:S01]  /*33a70*/  LDL.LU R12, [R1+0xfe0] ;  /* 0x000fe000010c7983 */ /* 0x000ee20000300800 */
        /* <DEDUP_REMOVED lines=28> */
[--C-:B------:R-:W-:Y:S01]  /*33c40*/  IMAD.X R19, R19, 0x1, R0.reuse, P3 ;  /* 0x0000000113137824 */ /* 0x100fe200018e0600 */
[-C--:B------:R-:W-:Y:S01]  /*33c50*/  IADD3 R28, P3, R28, R22.reuse, RZ ;  /* 0x000000161c1c7210 */ /* 0x080fe20007f7e0ff */
[----:B------:R-:W-:Y:S01]  /*33c60*/  IMAD.X R12, R12, 0x1, R0, P5 ;  /* 0x000000010c0c7824 */ /* 0x000fe200028e0600 */
[-C--:B------:R-:W-:Y:S02]  /*33c70*/  IADD3 R29, P5, R29, R22.reuse, RZ ;  /* 0x000000161d1d7210 */ /* 0x080fe40007fbe0ff */
        /* <DEDUP_REMOVED lines=19> */
[----:B------:R0:W-:Y:S02]  /*33db0*/  STL [R1+0xffc], R2 ;  /* 0x000ffc0201007387 */ /* 0x0001e40000100800 */
[----:B------:R-:W-:Y:S02]  /*33dc0*/  STL [R1+0xff0], R23 ;  /* 0x000ff01701007387 */ /* 0x000fe40000100800 */
[--C-:B------:R-:W-:Y:S01]  /*33dd0*/  IMAD.X R9, R9, 0x1, R0.reuse, P4 ;  /* 0x0000000109097824 */ /* 0x100fe200020e0600 */
[----:B------:R-:W-:Y:S01]  /*33de0*/  IADD3 R13, P4, R13, R22, RZ ;  /* 0x000000160d0d7210 */ /* 0x000fe20007f9e0ff */
[----:B0-----:R-:W2:Y:S01]  /*33df0*/  LDL.LU R2, [R1+0xfe8] ;  /* 0x000fe80001027983 */ /* 0x001ea20000300800 */
[----:B------:R-:W-:Y:S02]  /*33e00*/  STL [R1+0xfc0], R16 ;  /* 0x000fc01001007387 */ /* 0x000fe40000100800 */
[----:B------:R-:W-:Y:S02]  /*33e10*/  STL [R1+0xfc8], R17 ;  /* 0x000fc81101007387 */ /* 0x000fe40000100800 */
[----:B------:R-:W-:Y:S01]  /*33e20*/  STL [R1+0x1004], R18 ;  /* 0x0010041201007387 */ /* 0x000fe20000100800 */
[----:B------:R-:W-:Y:S01]  /*33e30*/  STL [R1+0xfb4], R19 ;  /* 0x000fb41301007387 */ /* 0x000fe20000100800 */
[----:B------:R-:W-:Y:S02]  /*33e40*/  STL [R1+0x100c], R28 ;  /* 0x00100c1c01007387 */ /* 0x000fe40000100800 */
[----:B------:R-:W-:Y:S02]  /*33e50*/  STL [R1+0xfd8], R9 ;  /* 0x000fd80901007387 */ /* 0x000fe40000100800 */
[----:B------:R0:W-:Y:S01]  /*33e60*/  STL [R1+0x101c], R29 ;  /* 0x00101c1d01007387 */ /* 0x0001e20000100800 */
[----:B------:R-:W-:Y:S04]  /*33e70*/  STL [R1+0x1010], R13 ;  /* 0x0010100d01007387 */ /* 0x000fe80000100800 */
[----:B0-----:R-:W3:Y:S01]  /*33e80*/  LDL.LU R29, [R1+0x1024] ;  /* 0x00102400011d7983 */ /* 0x001ee20000300800 */
[----:B------:R-:W-:Y:S02]  /*33e90*/  STL [R1+0xfe0], R12 ;  /* 0x000fe00c01007387 */ /* 0x000fe40000100800 */
[----:B------:R-:W4:Y:S02]  /*33ea0*/  LDL.LU R7, [R1+0xff8] ;  /* 0x000ff80001077983 */ /* 0x000f240000300800 */
[----:B----4-:R0:W-:Y:S04]  /*33eb0*/  STL [R1+0x12bc], R7 ;  /* 0x0012bc0701007387 */ /* 0x0101e80000100800 */
[----:B0-----:R-:W4:Y:S01]  /*33ec0*/  LDL.LU R7, [R1+0x102c] ;  /* 0x00102c0001077983 */ /* 0x001f220000300800 */
[----:B--2---:R-:W-:-:S03]  /*33ed0*/  IMAD.X R2, R2, 0x1, R0, P6 ;  /* 0x0000000102027824 */ /* 0x004fc600030e0600 */
[----:B----4-:R0:W-:Y:S04]  /*33ee0*/  STL [R1+0x12c0], R7 ;  /* 0x0012c00701007387 */ /* 0x0101e80000100800 */
[----:B0-----:R-:W2:Y:S01]  /*33ef0*/  LDL.LU R7, [R1+0xfd4] ;  /* 0x000fd40001077983 */ /* 0x001ea20000300800 */
[----:B------:R-:W4:Y:S02]  /*33f00*/  LDL.LU R6, [R1+0x1030] ;  /* 0x0010300001067983 */ /* 0x000f240000300800 */
[----:B------:R-:W4:Y:S02]  /*33f10*/  LDL.LU R24, [R1+0x1000] ;  /* 0x0010000001187983 */ /* 0x000f240000300800 */
[----:B------:R-:W4:Y:S01]  /*33f20*/  LDL.LU R25, [R1+0x103c] ;  /* 0x00103c0001197983 */ /* 0x000f220000300800 */
[----:B------:R-:W4:Y:S01]  /*33f30*/  LDL.LU R26, [R1+0x1008] ;  /* 0x00100800011a7983 */ /* 0x000f220000300800 */
        /* <DEDUP_REMOVED lines=15> */
[----:B------:R0:W-:Y:S01]  /*34030*/  STL [R1+0xfe8], R2 ;  /* 0x000fe80201007387 */ /* 0x0001e20000100800 */
[----:B------:R-:W4:Y:S02]  /*34040*/  LDL.LU R18, [R1+0x1048] ;  /* 0x0010480001127983 */ /* 0x000f240000300800 */
[----:B------:R-:W4:Y:S01]  /*34050*/  LDL.LU R19, [R1+0x11cc] ;  /* 0x0011cc0001137983 */ /* 0x000f220000300800 */
[----:B---3--:R-:W-:Y:S01]  /*34060*/  IADD3 R29, P6, R29, R22, RZ ;  /* 0x000000161d1d7210 */ /* 0x008fe20007fde0ff */
[----:B------:R-:W3:Y:S01]  /*34070*/  LDL.LU R28, [R1+0x1034] ;  /* 0x00103400011c7983 */ /* 0x000ee20000300800 */
[----:B------:R-:W3:Y:S03]  /*34080*/  LDL.LU R9, [R1+0x11c8] ;  /* 0x0011c80001097983 */ /* 0x000ee60000300800 */
[----:B0-----:R-:W3:Y:S01]  /*34090*/  LDL.LU R2, [R1+0x1054] ;  /* 0x0010540001027983 */ /* 0x001ee20000300800 */
        /* <DEDUP_REMOVED lines=22> */
[----:B------:R-:W-:Y:S01]  /*34200*/  IADD3 R23, P4, R23, R22, RZ ;  /* 0x0000001617177210 */ /* 0x000fe20007f9e0ff */
[--C-:B------:R-:W-:Y:S01]  /*34210*/  IMAD.X R16, R16, 0x1, R0.reuse, P5 ;  /* 0x0000000110107824 */ /* 0x100fe200028e0600 */
[----:B------:R-:W-:Y:S01]  /*34220*/  IADD3 R17, P5, R17, UR8, RZ ;  /* 0x0000000811117c10 */ /* 0x000fe2000ffbe0ff */
[--C-:B------:R-:W-:Y:S01]  /*34230*/  IMAD.X R18, R18, 0x1, R0.reuse, P6 ;  /* 0x0000000112127824 */ /* 0x100fe200030e0600 */
[----:B------:R-:W-:Y:S01]  /*34240*/  IADD3 R19, P6, R19, UR8, RZ ;  /* 0x0000000813137c10 */ /* 0x000fe2000ffde0ff */
[--C-:B---3--:R-:W-:Y:S01]  /*34250*/  IMAD.X R28, R28, 0x1, R0.reuse, P1 ;  /* 0x000000011c1c7824 */ /* 0x108fe200008e0600 */
[----:B------:R-:W-:Y:S01]  /*34260*/  IADD3 R9, P1, R9, UR8, RZ ;  /* 0x0000000809097c10 */ /* 0x000fe2000ff3e0ff */
[----:B------:R-:W-:-:S02]  /*34270*/  IMAD.X R29, R29, 0x1, R0, P3 ;  /* 0x000000011d1d7824 */ /* 0x000fc400018e0600 */
        /* <DEDUP_REMOVED lines=18> */
[----:B------:R0:W-:Y:S01]  /*343a0*/  STL [R1+0x1038], R12 ;  /* 0x0010380c01007387 */ /* 0x0001e20000100800 */
[----:B------:R-:W-:Y:S01]  /*343b0*/  STL [R1+0x1014], R20 ;  /* 0x0010141401007387 */ /* 0x000fe20000100800 */
[----:B------:R-:W-:-:S03]  /*343c0*/  IMAD.X R2, R2, 0x1, R0, P2 ;  /* 0x0000000102027824 */ /* 0x000fc600010e0600 */
        /* <DEDUP_REMOVED lines=8> */
[----:B------:R-:W-:Y:S01]  /*34450*/  STL [R1+0x1034], R28 ;  /* 0x0010341c01007387 */ /* 0x000fe20000100800 */
[----:B------:R-:W-:-:S03]  /*34460*/  IADD3 R13, P2, R13, UR8, RZ ;  /* 0x000000080d0d7c10 */ /* 0x000fc6000ff5e0ff */
[----:B0-----:R-:W3:Y:S01]  /*34470*/  LDL.LU R2, [R1+0xc70] ;  /* 0x000c700001027983 */ /* 0x001ee20000300800 */
[----:B------:R-:W-:Y:S02]  /*34480*/  STL [R1+0x11c8], R9 ;  /* 0x0011c80901007387 */ /* 0x000fe40000100800 */
[----:B------:R-:W4:Y:S02]  /*34490*/  LDL.LU R7, [R1+0x11bc] ;  /* 0x0011bc0001077983 */ /* 0x000f240000300800 */
[----:B------:R-:W4:Y:S01]  /*344a0*/  LDL.LU R6, [R1+0xc6c] ;  /* 0x000c6c0001067983 */ /* 0x000f220000300800 */
[----:B------:R-:W-:Y:S01]  /*344b0*/  STL [R1+0x11c4], R13 ;  /* 0x0011c40d01007387 */ /* 0x000fe20000100800 */
[----:B------:R-:W4:Y:S02]  /*344c0*/  LDL.LU R24, [R1+0x11b8] ;  /* 0x0011b80001187983 */ /* 0x000f240000300800 */
[----:B------:R0:W-:Y:S02]  /*344d0*/  STL [R1+0xc78], R29 ;  /* 0x000c781d01007387 */ /* 0x0001e40000100800 */
        /* <DEDUP_REMOVED lines=15> */
[----:B0-----:R-:W4:Y:S02]  /*345d0*/  LDL.LU R29, [R1+0x1178] ;  /* 0x00117800011d7983 */ /* 0x001f240000300800 */
[----:B------:R-:W4:Y:S01]  /*345e0*/  LDL.LU R16, [R1+0x119c] ;  /* 0x00119c0001107983 */ /* 0x000f220000300800 */
[----:B------:R-:W4:Y:S01]  /*345f0*/  LDL.LU R17, [R1+0x1170] ;  /* 0x0011700001117983 */ /* 0x000f220000300800 */
[----:B------:R-:W4:Y:S01]  /*34600*/  LDL.LU R18, [R1+0x1194] ;  /* 0x0011940001127983 */ /* 0x000f220000300800 */
[----:B--2---:R-:W-:-:S05]  /*34610*/  IADD3 R12, P3, R12, UR8, RZ ;  /* 0x000000080c0c7c10 */ /* 0x004fca000ff7e0ff */
[----:B------:R0:W-:Y:S01]  /*34620*/  STL [R1+0x11c0], R12 ;  /* 0x0011c00c01007387 */ /* 0x0001e20000100800 */
[----:B------:R-:W2:Y:S02]  /*34630*/  LDL.LU R19, [R1+0x1168] ;  /* 0x0011680001137983 */ /* 0x000ea40000300800 */
[----:B------:R-:W2:Y:S02]  /*34640*/  LDL.LU R28, [R1+0x118c] ;  /* 0x00118c00011c7983 */ /* 0x000ea40000300800 */
[----:B------:R-:W2:Y:S01]  /*34650*/  LDL.LU R9, [R1+0x1160] ;  /* 0x0011600001097983 */ /* 0x000ea20000300800 */
[----:B------:R-:W2:Y:S04]  /*34660*/  LDL.LU R13, [R1+0x1184] ;  /* 0x00118400010d7983 */ /* 0x000ea80000300800 */
[----:B0-----:R-:W2:Y:S01]  /*34670*/  LDL.LU R12, [R1+0x1158] ;  /* 0x00115800010c7983 */ /* 0x001ea20000300800 */
[----:B---3--:R-:W-:Y:S01]  /*34680*/  IMAD.X R2, R2, 0x1, R0, P4 ;  /* 0x0000000102027824 */ /* 0x008fe200020e0600 */
[----:B----4-:R-:W-:-:S02]  /*34690*/  IADD3 R7, P4, R7, UR8, RZ ;  /* 0x0000000807077c10 */ /* 0x010fc4000ff9e0ff */
[----:B------:R-:W-:Y:S02]  /*346a0*/  IADD3.X R6, R6, UR5, RZ, P5, !PT ;  /* 0x0000000506067c10 */ /* 0x000fe4000affe4ff */
[----:B------:R0:W-:Y:S01]  /*346b0*/  STL [R1+0xc70], R2 ;  /* 0x000c700201007387 */ /* 0x0001e20000100800 */
[----:B------:R-:W-:Y:S02]  /*346c0*/  IADD3 R24, P5, R24, UR8, RZ ;  /* 0x0000000818187c10 */ /* 0x000fe4000ffbe0ff */
[----:B------:R-:W-:Y:S01]  /*346d0*/  IADD3.X R25, R25, UR5, RZ, P6, !PT ;  /* 0x0000000519197c10 */ /* 0x000fe2000b7fe4ff */
[----:B------:R-:W-:Y:S01]  /*346e0*/  IADD3 R26, P6, R26, UR8, RZ ;  /* 0x000000081a1a7c10 */ /* 0x000fe2000ffde0ff */
[----:B------:R-:W-:Y:S01]  /*346f0*/  IADD3.X R27, R27, UR5, RZ, P1, !PT ;  /* 0x000000051b1b7c10 */ /* 0x000fe20008ffe4ff */
[----:B------:R-:W-:Y:S01]  /*34700*/  IADD3 R4, P1, R4, UR8, RZ ;  /* 0x0000000804047c10 */ /* 0x000fe2000ff3e0ff */
[----:B0-----:R-:W3:Y:S01]  /*34710*/  LDL.LU R2, [R1+0x117c] ;  /* 0x00117c0001027983 */ /* 0x001ee20000300800 */
[----:B------:R-:W-:Y:S02]  /*34720*/  STL [R1+0x12b8], R0 ;  /* 0x0012b80001007387 */ /* 0x000fe40000100800 */
[----:B------:R-:W-:Y:S02]  /*34730*/  STL [R1+0x11bc], R7 ;  /* 0x0011bc0701007387 */ /* 0x000fe40000100800 */
[----:B------:R-:W-:Y:S01]  /*34740*/  STL [R1+0xc6c], R6 ;  /* 0x000c6c0601007387 */ /* 0x000fe20000100800 */
[----:B------:R-:W-:Y:S01]  /*34750*/  STL [R1+0x11b8], R24 ;  /* 0x0011b81801007387 */ /* 0x000fe20000100800 */
[----:B------:R-:W-:Y:S01]  /*34760*/  IADD3.X R3, R3, UR5, RZ, P2, !PT ;  /* 0x0000000503037c10 */ /* 0x000fe200097fe4ff */
[----:B------:R-:W-:Y:S01]  /*34770*/  STL [R1+0x1070], R25 ;  /* 0x0010701901007387 */ /* 0x000fe20000100800 */
[----:B------:R-:W-:Y:S01]  /*34780*/  IADD3 R8, P2, R8, UR8, RZ ;  /* 0x0000000808087c10 */ /* 0x000fe2000ff5e0ff */
        /* <DEDUP_REMOVED lines=13> */
[----:B------:R-:W-:-:S02]  /*34860*/  IADD3.X R21, R21, UR5, RZ, P6, !PT ;  /* 0x0000000515157c10 */ /* 0x000fc4000b7fe4ff */
[----:B------:R-:W-:Y:S01]  /*34870*/  IADD3.X R23, R23, UR5, RZ, P1, !PT ;  /* 0x0000000517177c10 */ /* 0x000fe20008ffe4ff */
[----:B------:R-:W-:Y:S01]  /*34880*/  STL [R1+0x1060], R11 ;  /* 0x0010600b01007387 */ /* 0x000fe20000100800 */
[----:B------:R-:W-:Y:S01]  /*34890*/  IADD3 R29, P1, R29, UR8, RZ ;  /* 0x000000081d1d7c10 */ /* 0x000fe2000ff3e0ff */
[----:B------:R-:W-:Y:S01]  /*348a0*/  STL [R1+0x1190], R14 ;  /* 0x0011900e01007387 */ /* 0x000fe20000100800 */
[----:B------:R-:W-:Y:S01]  /*348b0*/  IADD3 R22, P6, R22, UR8, RZ ;  /* 0x0000000816167c10 */ /* 0x000fe2000ffde0ff */
[----:B------:R-:W-:Y:S02]  /*348c0*/  STL [R1+0x11b4], R15 ;  /* 0x0011b40f01007387 */ /* 0x000fe40000100800 */
[----:B------:R-:W-:Y:S01]  /*348d0*/  STL [R1+0x1188], R20 ;  /* 0x0011881401007387 */ /* 0x000fe20000100800 */
[----:B------:R-:W-:Y:S01]  /*348e0*/  STL [R1+0x11ac], R21 ;  /* 0x0011ac1501007387 */ /* 0x000fe20000100800 */
[----:B------:R0:W-:Y:S02]  /*348f0*/  STL [R1+0x1178], R29 ;  /* 0x0011781d01007387 */ /* 0x0001e40000100800 */
[----:B------:R-:W-:Y:S01]  /*34900*/  STL [R1+0x1180], R22 ;  /* 0x0011801601007387 */ /* 0x000fe20000100800 */
[----:B0-----:R-:W4:Y:S01]  /*34910*/  LDL.LU R29, [R1+0x1150] ;  /* 0x00115000011d7983 */ /* 0x001f220000300800 */
[----:B------:R-:W-:Y:S01]  /*34920*/  IADD3.X R16, R16, UR5, RZ, P2, !PT ;  /* 0x0000000510107c10 */ /* 0x000fe200097fe4ff */
[----:B------:R-:W-:Y:S01]  /*34930*/  IADD3 R17, P2, R17, UR8, RZ ;  /* 0x0000000811117c10 */ /* 0x000fe2000ff5e0ff */
[----:B------:R-:W-:Y:S01]  /*34940*/  IADD3.X R18, R18, UR5, RZ, P3, !PT ;  /* 0x0000000512127c10 */ /* 0x000fe20009ffe4ff */
[----:B------:R-:W-:Y:S02]  /*34950*/  STL [R1+0x11a4], R23 ;  /* 0x0011a41701007387 */ /* 0x000fe40000100800 */
[----:B------:R-:W-:Y:S02]  /*34960*/  STL [R1+0x119c], R16 ;  /* 0x00119c1001007387 */ /* 0x000fe40000100800 */
[----:B------:R-:W-:Y:S01]  /*34970*/  STL [R1+0x1170], R17 ;  /* 0x0011701101007387 */ /* 0x000fe20000100800 */
[----:B------:R-:W-:Y:S01]  /*34980*/  STL [R1+0x1194], R18 ;  /* 0x0011941201007387 */ /* 0x000fe20000100800 */
[----:B--2---:R-:W-:-:S02]  /*34990*/  IADD3 R19, P3, R19, UR8, RZ ;  /* 0x0000000813137c10 */ /* 0x004fc4000ff7e0ff */
[----:B------:R-:W-:Y:S02]  /*349a0*/  IADD3.X R28, R28, UR5, RZ, P4, !PT ;  /* 0x000000051c1c7c10 */ /* 0x000fe4000a7fe4ff */
[----:B------:R-:W-:Y:S01]  /*349b0*/  IADD3.X R13, R13, UR5, RZ, P5, !PT ;  /* 0x000000050d0d7c10 */ /* 0x000fe2000affe4ff */
[----:B------:R-:W-:Y:S01]  /*349c0*/  IADD3 R9, P4, R9, UR8, RZ ;  /* 0x0000000809097c10 */ /* 0x000fe2000ff9e0ff */
[----:B------:R-:W-:Y:S01]  /*349d0*/  STL [R1+0x1168], R19 ;  /* 0x0011681301007387 */ /* 0x000fe20000100800 */
[----:B------:R-:W-:-:S03]  /*349e0*/  IADD3 R12, P5, R12, UR8, RZ ;  /* 0x000000080c0c7c10 */ /* 0x000fc6000ffbe0ff */
[----:B------:R-:W-:Y:S04]  /*349f0*/  STL [R1+0x118c], R28 ;  /* 0x00118c1c01007387 */ /* 0x000fe80000100800 */
[----:B------:R0:W-:Y:S01]  /*34a00*/  STL [R1+0x1158], R12 ;  /* 0x0011580c01007387 */ /* 0x0001e20000100800 */
[----:B------:R-:W-:Y:S03]  /*34a10*/  STL [R1+0x1160], R9 ;  /* 0x0011600901007387 */ /* 0x000fe60000100800 */
[----:B0-----:R-:W2:Y:S01]  /*34a20*/  LDL.LU R12, [R1+0x1174] ;  /* 0x00117400010c7983 */ /* 0x001ea20000300800 */
[----:B------:R-:W-:Y:S01]  /*34a30*/  STL [R1+0x1184], R13 ;  /* 0x0011840d01007387 */ /* 0x000fe20000100800 */
[----:B---3--:R-:W-:-:S02]  /*34a40*/  IADD3.X R2, R2, UR5, RZ, P6, !PT ;  /* 0x0000000502027c10 */ /* 0x008fc4000b7fe4ff */
[----:B------:R-:W3:Y:S04]  /*34a50*/  LDL.LU R0, [R1+0x1148] ;  /* 0x0011480001007983 */ /* 0x000ee80000300800 */
[----:B------:R-:W3:Y:S01]  /*34a60*/  LDL.LU R7, [R1+0x116c] ;  /* 0x00116c0001077983 */ /* 0x000ee20000300800 */
[----:B------:R-:W3:Y:S02]  /*34a70*/  LDL.LU R6, [R1+0x1140] ;  /* 0x0011400001067983 */ /* 0x000ee40000300800 */
[----:B------:R0:W-:Y:S02]  /*34a80*/  STL [R1+0x117c], R2 ;  /* 0x00117c0201007387 */ /* 0x0001e40000100800 */
        /* <DEDUP_REMOVED lines=16> */
[----:B0-----:R-:W3:Y:S01]  /*34b90*/  LDL.LU R2, [R1+0x1124] ;  /* 0x0011240001027983 */ /* 0x001ee20000300800 */
[----:B------:R-:W3:Y:S01]  /*34ba0*/  LDL.LU R16, [R1+0x10f8] ;  /* 0x0010f80001107983 */ /* 0x000ee20000300800 */
[----:B------:R-:W3:Y:S02]  /*34bb0*/  LDL.LU R17, [R1+0x111c] ;  /* 0x00111c0001117983 */ /* 0x000ee40000300800 */
[----:B------:R-:W3:Y:S01]  /*34bc0*/  LDL.LU R18, [R1+0x10f0] ;  /* 0x0010f00001127983 */ /* 0x000ee20000300800 */
[----:B----4-:R-:W-:-:S05]  /*34bd0*/  IADD3 R29, P6, R29, UR8, RZ ;  /* 0x000000081d1d7c10 */ /* 0x010fca000ffde0ff */
[----:B------:R0:W-:Y:S01]  /*34be0*/  STL [R1+0x1150], R29 ;  /* 0x0011501d01007387 */ /* 0x0001e20000100800 */
[----:B------:R-:W4:Y:S02]  /*34bf0*/  LDL.LU R19, [R1+0x1114] ;  /* 0x0011140001137983 */ /* 0x000f240000300800 */
[----:B------:R-:W4:Y:S02]  /*34c00*/  LDL.LU R28, [R1+0x10e8] ;  /* 0x0010e800011c7983 */ /* 0x000f240000300800 */
[----:B------:R-:W4:Y:S01]  /*34c10*/  LDL.LU R9, [R1+0x110c] ;  /* 0x00110c0001097983 */ /* 0x000f220000300800 */
[----:B------:R-:W4:Y:S04]  /*34c20*/  LDL.LU R13, [R1+0x10e0] ;  /* 0x0010e000010d7983 */ /* 0x000f280000300800 */
[----:B0-----:R-:W4:Y:S01]  /*34c30*/  LDL.LU R29, [R1+0x1104] ;  /* 0x00110400011d7983 */ /* 0x001f220000300800 */
[----:B--2---:R-:W-:-:S02]  /*34c40*/  IADD3.X R12, R12, UR5, RZ, P1, !PT ;  /* 0x000000050c0c7c10 */ /* 0x004fc40008ffe4ff */
[----:B---3--:R-:W-:Y:S02]  /*34c50*/  IADD3 R0, P1, R0, UR8, RZ ;  /* 0x0000000800007c10 */ /* 0x008fe4000ff3e0ff */
[----:B------:R-:W-:Y:S01]  /*34c60*/  IADD3.X R7, R7, UR5, RZ, P2, !PT ;  /* 0x0000000507077c10 */ /* 0x000fe200097fe4ff */
[----:B------:R0:W-:Y:S01]  /*34c70*/  STL [R1+0x1174], R12 ;  /* 0x0011740c01007387 */ /* 0x0001e20000100800 */
[----:B------:R-:W-:Y:S02]  /*34c80*/  IADD3 R6, P2, R6, UR8, RZ ;  /* 0x0000000806067c10 */ /* 0x000fe4000ff5e0ff */
[----:B------:R-:W-:Y:S01]  /*34c90*/  IADD3.X R24, R24, UR5, RZ, P3, !PT ;  /* 0x0000000518187c10 */ /* 0x000fe20009ffe4ff */
[----:B------:R-:W-:Y:S01]  /*34ca0*/  IADD3 R25, P3, R25, UR8, RZ ;  /* 0x0000000819197c10 */ /* 0x000fe2000ff7e0ff */
[----:B------:R-:W-:Y:S01]  /*34cb0*/  IADD3.X R26, R26, UR5, RZ, P4, !PT ;  /* 0x000000051a1a7c10 */ /* 0x000fe2000a7fe4ff */
[----:B------:R-:W-:Y:S01]  /*34cc0*/  IADD3 R27, P4, R27, UR8, RZ ;  /* 0x000000081b1b7c10 */ /* 0x000fe2000ff9e0ff */
[----:B0-----:R-:W2:Y:S01]  /*34cd0*/  LDL.LU R12, [R1+0x10d8] ;  /* 0x0010d800010c7983 */ /* 0x001ea20000300800 */
[----:B------:R-:W-:Y:S02]  /*34ce0*/  STL [R1+0x1148], R0 ;  /* 0x0011480001007387 */ /* 0x000fe40000100800 */
[----:B------:R-:W-:Y:S02]  /*34cf0*/  STL [R1+0x116c], R7 ;  /* 0x00116c0701007387 */ /* 0x000fe40000100800 */
        /* <DEDUP_REMOVED lines=23> */
[----:B------:R-:W-:Y:S01]  /*34e70*/  IADD3.X R22, R22, UR5, RZ, P4, !PT ;  /* 0x0000000516167c10 */ /* 0x000fe2000a7fe4ff */
[----:B------:R-:W-:Y:S02]  /*34e80*/  STL [R1+0x1110], R15 ;  /* 0x0011100f01007387 */ /* 0x000fe40000100800 */
[----:B------:R-:W-:Y:S01]  /*34e90*/  STL [R1+0x1134], R20 ;  /* 0x0011341401007387 */ /* 0x000fe20000100800 */
[----:B------:R-:W-:Y:S01]  /*34ea0*/  IADD3 R23, P4, R23, UR8, RZ ;  /* 0x0000000817177c10 */ /* 0x000fe2000ff9e0ff */
[----:B------:R-:W-:Y:S01]  /*34eb0*/  STL [R1+0x1108], R21 ;  /* 0x0011081501007387 */ /* 0x000fe20000100800 */
[----:B------:R0:W-:Y:S01]  /*34ec0*/  STL [R1+0x1124], R2 ;  /* 0x0011240201007387 */ /* 0x0001e20000100800 */
[----:B------:R-:W-:Y:S01]  /*34ed0*/  IADD3 R16, P5, R16, UR8, RZ ;  /* 0x0000000810107c10 */ /* 0x000fe2000ffbe0ff */
[----:B------:R-:W-:Y:S01]  /*34ee0*/  STL [R1+0x112c], R22 ;  /* 0x00112c1601007387 */ /* 0x000fe20000100800 */
[----:B------:R-:W-:Y:S01]  /*34ef0*/  IADD3.X R17, R17, UR5, RZ, P6, !PT ;  /* 0x0000000511117c10 */ /* 0x000fe2000b7fe4ff */
[----:B------:R-:W-:Y:S01]  /*34f00*/  IADD3 R18, P6, R18, UR8, RZ ;  /* 0x0000000812127c10 */ /* 0x000fe2000ffde0ff */
[----:B----4-:R-:W-:Y:S01]  /*34f10*/  IADD3.X R19, R19, UR5, RZ, P1, !PT ;  /* 0x0000000513137c10 */ /* 0x010fe20008ffe4ff */
[----:B------:R-:W-:Y:S01]  /*34f20*/  IADD3 R28, P1, R28, UR8, RZ ;  /* 0x000000081c1c7c10 */ /* 0x000fe2000ff3e0ff */
[----:B0-----:R-:W3:Y:S01]  /*34f30*/  LDL.LU R2, [R1+0x10fc] ;  /* 0x0010fc0001027983 */ /* 0x001ee20000300800 */
[----:B------:R-:W-:Y:S02]  /*34f40*/  STL [R1+0x1100], R23 ;  /* 0x0011001701007387 */ /* 0x000fe40000100800 */
[----:B------:R-:W-:Y:S01]  /*34f50*/  STL [R1+0x10f8], R16 ;  /* 0x0010f81001007387 */ /* 0x000fe20000100800 */
[----:B------:R-:W-:Y:S01]  /*34f60*/  IADD3.X R29, R29, UR5, RZ, P3, !PT ;  /* 0x000000051d1d7c10 */ /* 0x000fe20009ffe4ff */
[----:B------:R-:W-:Y:S01]  /*34f70*/  STL [R1+0x111c], R17 ;  /* 0x00111c1101007387 */ /* 0x000fe20000100800 */
[----:B------:R-:W-:Y:S01]  /*34f80*/  IADD3.X R9, R9, UR5, RZ, P2, !PT ;  /* 0x0000000509097c10 */ /* 0x000fe200097fe4ff */
[----:B------:R-:W-:Y:S02]  /*34f90*/  STL [R1+0x10f0], R18 ;  /* 0x0010f01201007387 */ /* 0x000fe40000100800 */
[----:B------:R-:W-:Y:S01]  /*34fa0*/  STL [R1+0x1114], R19 ;  /* 0x0011141301007387 */ /* 0x000fe20000100800 */
[----:B------:R-:W-:Y:S01]  /*34fb0*/  STL [R1+0x10e8], R28 ;  /* 0x0010e81c01007387 */ /* 0x000fe20000100800 */
[----:B------:R0:W-:Y:S02]  /*34fc0*/  STL [R1+0x1104], R29 ;  /* 0x0011041d01007387 */ /* 0x0001e40000100800 */
[----:B------:R1:W-:Y:S01]  /*34fd0*/  STL [R1+0x110c], R9 ;  /* 0x00110c0901007387 */ /* 0x0003e20000100800 */
[----:B0-----:R-:W2:Y:S01]  /*34fe0*/  LDL.LU R29, [R1+0x10d0] ;  /* 0x0010d000011d7983 */ /* 0x001ea20000300800 */
[----:B------:R-:W-:-:S05]  /*34ff0*/  IADD3 R13, P2, R13, UR8, RZ ;  /* 0x000000080d0d7c10 */ /* 0x000fca000ff5e0ff */
[----:B------:R0:W-:Y:S01]  /*35000*/  STL [R1+0x10e0], R13 ;  /* 0x0010e00d01007387 */ /* 0x0001e20000100800 */
[----:B------:R-:W2:Y:S02]  /*35010*/  LDL.LU R0, [R1+0x10f4] ;  /* 0x0010f40001007983 */ /* 0x000ea40000300800 */
[----:B------:R-:W2:Y:S02]  /*35020*/  LDL.LU R7, [R1+0x10c8] ;  /* 0x0010c80001077983 */ /* 0x000ea40000300800 */
[----:B------:R-:W2:Y:S02]  /*35030*/  LDL.LU R6, [R1+0x10ec] ;  /* 0x0010ec0001067983 */ /* 0x000ea40000300800 */
[----:B--2---:R-:W-:-:S05]  /*35040*/  IADD3 R12, P3, R12, UR8, RZ ;  /* 0x000000080c0c7c10 */ /* 0x004fca000ff7e0ff */
[----:B------:R2:W-:Y:S01]  /*35050*/  STL [R1+0x10d8], R12 ;  /* 0x0010d80c01007387 */ /* 0x0005e20000100800 */
        /* <DEDUP_REMOVED lines=20> */
[----:B---3--:R-:W-:-:S05]  /*351a0*/  IADD3.X R2, R2, UR5, RZ, P4, !PT ;  /* 0x0000000502027c10 */ /* 0x008fca000a7fe4ff */
[----:B------:R3:W-:Y:S01]  /*351b0*/  STL [R1+0x10fc], R2 ;  /* 0x0010fc0201007387 */ /* 0x0007e20000100800 */
[----:B------:R-:W4:Y:S02]  /*351c0*/  LDL.LU R28, [R1+0x11f4] ;  /* 0x0011f400011c7983 */ /* 0x000f240000300800 */
[----:B-1----:R-:W4:Y:S02]  /*351d0*/  LDL.LU R9, [R1+0x1094] ;  /* 0x0010940001097983 */ /* 0x002f240000300800 */
[----:B0-----:R-:W4:Y:S01]  /*351e0*/  LDL.LU R13, [R1+0x11fc] ;  /* 0x0011fc00010d7983 */ /* 0x001f220000300800 */
[----:B--2---:R-:W2:Y:S04]  /*351f0*/  LDL.LU R12, [R1+0x1090] ;  /* 0x00109000010c7983 */ /* 0x004ea80000300800 */
[----:B---3--:R-:W3:Y:S01]  /*35200*/  LDL.LU R2, [R1+0x1204] ;  /* 0x0012040001027983 */ /* 0x008ee20000300800 */
[----:B------:R-:W-:-:S05]  /*35210*/  IADD3 R29, P4, R29, UR8, RZ ;  /* 0x000000081d1d7c10 */ /* 0x000fca000ff9e0ff */
[----:B------:R0:W-:Y:S04]  /*35220*/  STL [R1+0x10d0], R29 ;  /* 0x0010d01d01007387 */ /* 0x0001e80000100800 */
[----:B0-----:R-:W3:Y:S01]  /*35230*/  LDL.LU R29, [R1+0x108c] ;  /* 0x00108c00011d7983 */ /* 0x001ee20000300800 */
[----:B------:R-:W-:Y:S01]  /*35240*/  IADD3.X R0, R0, UR5, RZ, P5, !PT ;  /* 0x0000000500007c10 */ /* 0x000fe2000affe4ff */
[----:B------:R-:W-:Y:S01]  /*35250*/  IADD3 R7, P5, R7, UR8, RZ ;  /* 0x0000000807077c10 */ /* 0x000fe2000ffbe0ff */
[----:B------:R-:W-:-:S03]  /*35260*/  IADD3.X R6, R6, UR5, RZ, P6, !PT ;  /* 0x0000000506067c10 */ /* 0x000fc6000b7fe4ff */
[----:B------:R-:W-:Y:S01]  /*35270*/  STL [R1+0x10f4], R0 ;  /* 0x0010f40001007387 */ /* 0x000fe20000100800 */
[----:B------:R-:W-:Y:S02]  /*35280*/  STL [R1+0x10c8], R7 ;  /* 0x0010c80701007387 */ /* 0x000fe40000100800 */
[----:B------:R-:W-:Y:S01]  /*35290*/  STL [R1+0x10ec], R6 ;  /* 0x0010ec0601007387 */ /* 0x000fe20000100800 */
[----:B----4-:R-:W-:Y:S02]  /*352a0*/  IADD3 R24, P6, R24, UR8, RZ ;  /* 0x0000000818187c10 */ /* 0x010fe4000ffde0ff */
[----:B------:R-:W-:Y:S01]  /*352b0*/  IADD3.X R25, R25, UR5, RZ, P1, !PT ;  /* 0x0000000519197c10 */ /* 0x000fe20008ffe4ff */
[----:B------:R-:W-:Y:S01]  /*352c0*/  IADD3 R26, P1, R26, UR8, RZ ;  /* 0x000000081a1a7c10 */ /* 0x000fe2000ff3e0ff */
[----:B------:R-:W-:Y:S01]  /*352d0*/  IADD3.X R27, R27, UR5, RZ, P2, !PT ;  /* 0x000000051b1b7c10 */ /* 0x000fe200097fe4ff */
        /* <DEDUP_REMOVED lines=27> */
[----:B------:R-:W-:Y:S01]  /*35490*/  IADD3.X R16, R16, UR5, RZ, P3, !PT ;  /* 0x0000000510107c10 */ /* 0x000fe20009ffe4ff */
[----:B------:R0:W-:Y:S01]  /*354a0*/  STL [R1+0x11e4], R18 ;  /* 0x0011e41201007387 */ /* 0x0001e20000100800 */
[----:B------:R-:W-:Y:S01]  /*354b0*/  IADD3 R17, P3, R17, UR8, RZ ;  /* 0x0000000811117c10 */ /* 0x000fe2000ff7e0ff */
[----:B------:R-:W-:Y:S01]  /*354c0*/  STL [R1+0x11dc], R22 ;  /* 0x0011dc1601007387 */ /* 0x000fe20000100800 */
[----:B------:R-:W-:-:S02]  /*354d0*/  IADD3.X R19, R19, UR5, RZ, P4, !PT ;  /* 0x0000000513137c10 */ /* 0x000fc4000a7fe4ff */
[----:B------:R-:W-:Y:S01]  /*354e0*/  IADD3 R28, P4, R28, UR8, RZ ;  /* 0x000000081c1c7c10 */ /* 0x000fe2000ff9e0ff */
[----:B0-----:R-:W4:Y:S01]  /*354f0*/  LDL.LU R18, [R1+0x120c] ;  /* 0x00120c0001127983 */ /* 0x001f220000300800 */
[----:B------:R-:W-:Y:S01]  /*35500*/  STL [R1+0x10ac], R23 ;  /* 0x0010ac1701007387 */ /* 0x000fe20000100800 */
[----:B------:R-:W-:Y:S01]  /*35510*/  IADD3.X R9, R9, UR5, RZ, P5, !PT ;  /* 0x0000000509097c10 */ /* 0x000fe2000affe4ff */
[----:B------:R-:W-:Y:S01]  /*35520*/  STL [R1+0x10a4], R16 ;  /* 0x0010a41001007387 */ /* 0x000fe20000100800 */
[----:B------:R-:W-:Y:S01]  /*35530*/  STL [R1+0x11ec], R17 ;  /* 0x0011ec1101007387 */ /* 0x000fe20000100800 */
[----:B------:R-:W-:Y:S01]  /*35540*/  IADD3 R13, P5, R13, UR8, RZ ;  /* 0x000000080d0d7c10 */ /* 0x000fe2000ffbe0ff */
[----:B------:R0:W-:Y:S01]  /*35550*/  STL [R1+0x109c], R19 ;  /* 0x00109c1301007387 */ /* 0x0001e20000100800 */
[----:B--2---:R-:W-:Y:S01]  /*35560*/  IADD3.X R12, R12, UR5, RZ, P6, !PT ;  /* 0x000000050c0c7c10 */ /* 0x004fe2000b7fe4ff */
[----:B------:R1:W-:Y:S01]  /*35570*/  STL [R1+0x11f4], R28 ;  /* 0x0011f41c01007387 */ /* 0x0003e20000100800 */
[----:B---3--:R-:W-:Y:S01]  /*35580*/  IADD3 R2, P6, R2, UR8, RZ ;  /* 0x0000000802027c10 */ /* 0x008fe2000ffde0ff */
[----:B------:R2:W-:Y:S02]  /*35590*/  STL [R1+0x1094], R9 ;  /* 0x0010940901007387 */ /* 0x0005e40000100800 */
[----:B0-----:R-:W3:Y:S01]  /*355a0*/  LDL.LU R19, [R1+0x1088] ;  /* 0x0010880001137983 */ /* 0x001ee20000300800 */
[----:B------:R0:W-:Y:S02]  /*355b0*/  STL [R1+0x11fc], R13 ;  /* 0x0011fc0d01007387 */ /* 0x0001e40000100800 */
[----:B------:R0:W-:Y:S02]  /*355c0*/  STL [R1+0x1090], R12 ;  /* 0x0010900c01007387 */ /* 0x0001e40000100800 */
[----:B------:R-:W3:Y:S01]  /*355d0*/  LDL.LU R0, [R1+0x1214] ;  /* 0x0012140001007983 */ /* 0x000ee20000300800 */
[----:B------:R0:W-:Y:S01]  /*355e0*/  STL [R1+0x1204], R2 ;  /* 0x0012040201007387 */ /* 0x0001e20000100800 */
[----:B------:R-:W3:Y:S02]  /*355f0*/  LDL.LU R6, [R1+0x1084] ;  /* 0x0010840001067983 */ /* 0x000ee40000300800 */
[----:B------:R-:W3:Y:S01]  /*35600*/  LDL.LU R7, [R1+0x121c] ;  /* 0x00121c0001077983 */ /* 0x000ee20000300800 */
[----:B------:R-:W-:-:S05]  /*35610*/  IADD3.X R29, R29, UR5, RZ, P1, !PT ;  /* 0x000000051d1d7c10 */ /* 0x000fca0008ffe4ff */
[----:B------:R0:W-:Y:S01]  /*35620*/  STL [R1+0x108c], R29 ;  /* 0x00108c1d01007387 */ /* 0x0001e20000100800 */
[----:B------:R-:W3:Y:S02]  /*35630*/  LDL.LU R4, [R1+0x1080] ;  /* 0x0010800001047983 */ /* 0x000ee40000300800 */
[----:B------:R-:W3:Y:S02]  /*35640*/  LDL.LU R3, [R1+0x1224] ;  /* 0x0012240001037983 */ /* 0x000ee40000300800 */
[----:B------:R-:W3:Y:S01]  /*35650*/  LDL.LU R8, [R1+0x107c] ;  /* 0x00107c0001087983 */ /* 0x000ee20000300800 */
[----:B------:R-:W3:Y:S01]  /*35660*/  LDL.LU R5, [R1+0x122c] ;  /* 0x00122c0001057983 */ /* 0x000ee20000300800 */
[----:B-1----:R-:W3:Y:S02]  /*35670*/  LDL.LU R28, [R1+0x1078] ;  /* 0x00107800011c7983 */ /* 0x002ee40000300800 */
[----:B--2---:R-:W2:Y:S02]  /*35680*/  LDL.LU R9, [R1+0x1234] ;  /* 0x0012340001097983 */ /* 0x004ea40000300800 */
[----:B0-----:R-:W2:Y:S01]  /*35690*/  LDL.LU R13, [R1+0x11d0] ;  /* 0x0011d000010d7983 */ /* 0x001ea20000300800 */
        /* <DEDUP_REMOVED lines=13> */
[----:B----4-:R-:W-:-:S05]  /*35770*/  IADD3 R18, P1, R18, UR8, RZ ;  /* 0x0000000812127c10 */ /* 0x010fca000ff3e0ff */
[----:B------:R0:W-:Y:S01]  /*35780*/  STL [R1+0x120c], R18 ;  /* 0x00120c1201007387 */ /* 0x0001e20000100800 */
[----:B------:R-:W4:Y:S02]  /*35790*/  LDL.LU R22, [R1+0x1240] ;  /* 0x0012400001167983 */ /* 0x000f240000300800 */
[----:B------:R-:W4:Y:S02]  /*357a0*/  LDL.LU R23, [R1+0x1210] ;  /* 0x0012100001177983 */ /* 0x000f240000300800 */
[----:B------:R-:W4:Y:S01]  /*357b0*/  LDL.LU R16, [R1+0x1218] ;  /* 0x0012180001107983 */ /* 0x000f220000300800 */
[----:B------:R-:W4:Y:S04]  /*357c0*/  LDL.LU R17, [R1+0x1220] ;  /* 0x0012200001117983 */ /* 0x000f280000300800 */
[----:B0-----:R-:W4:Y:S01]  /*357d0*/  LDL.LU R18, [R1+0x1228] ;  /* 0x0012280001127983 */ /* 0x001f220000300800 */
[----:B---3--:R-:W-:-:S02]  /*357e0*/  IADD3.X R19, R19, UR5, RZ, P2, !PT ;  /* 0x0000000513137c10 */ /* 0x008fc400097fe4ff */
[----:B------:R-:W-:Y:S02]  /*357f0*/  IADD3 R0, P2, R0, UR8, RZ ;  /* 0x0000000800007c10 */ /* 0x000fe4000ff5e0ff */
[----:B------:R-:W-:Y:S01]  /*35800*/  IADD3.X R6, R6, UR5, RZ, P3, !PT ;  /* 0x0000000506067c10 */ /* 0x000fe20009ffe4ff */
[----:B------:R0:W-:Y:S01]  /*35810*/  STL [R1+0x1088], R19 ;  /* 0x0010881301007387 */ /* 0x0001e20000100800 */
[----:B------:R-:W-:-:S03]  /*35820*/  IADD3 R7, P3, R7, UR8, RZ ;  /* 0x0000000807077c10 */ /* 0x000fc6000ff7e0ff */
[----:B0-----:R-:W3:Y:S01]  /*35830*/  LDL.LU R19, [R1+0x1238] ;  /* 0x0012380001137983 */ /* 0x001ee20000300800 */
[----:B------:R0:W-:Y:S01]  /*35840*/  STL [R1+0x1214], R0 ;  /* 0x0012140001007387 */ /* 0x0001e20000100800 */
[----:B------:R-:W-:Y:S01]  /*35850*/  IADD3.X R4, R4, UR5, RZ, P4, !PT ;  /* 0x0000000504047c10 */ /* 0x000fe2000a7fe4ff */
[----:B------:R-:W-:Y:S01]  /*35860*/  IADD3 R3, P4, R3, UR8, RZ ;  /* 0x0000000803037c10 */ /* 0x000fe2000ff9e0ff */
[----:B------:R-:W-:Y:S01]  /*35870*/  IADD3.X R8, R8, UR5, RZ, P5, !PT ;  /* 0x0000000508087c10 */ /* 0x000fe2000affe4ff */
[----:B------:R-:W-:Y:S01]  /*35880*/  IADD3 R5, P5, R5, UR8, RZ ;  /* 0x0000000805057c10 */ /* 0x000fe2000ffbe0ff */
[----:B0-----:R0:W5:Y:S01]  /*35890*/  LDL.LU R0, [R1+0x12b8] ;  /* 0x0012b80001007983 */ /* 0x0011620000300800 */
[----:B------:R1:W-:Y:S01]  /*358a0*/  STL [R1+0x1084], R6 ;  /* 0x0010840601007387 */ /* 0x0003e20000100800 */
[----:B------:R-:W-:Y:S01]  /*358b0*/  IADD3.X R28, R28, UR5, RZ, P6, !PT ;  /* 0x000000051c1c7c10 */ /* 0x000fe2000b7fe4ff */
[----:B--2---:R-:W-:Y:S01]  /*358c0*/  IADD3 R9, P6, R9, UR8, RZ ;  /* 0x0000000809097c10 */ /* 0x004fe2000ffde0ff */
[----:B-1----:R0:W5:Y:S01]  /*358d0*/  LDL.LU R6, [R1+0x12b4] ;  /* 0x0012b40001067983 */ /* 0x0021620000300800 */
[----:B------:R1:W-:Y:S01]  /*358e0*/  STL [R1+0x121c], R7 ;  /* 0x00121c0701007387 */ /* 0x0003e20000100800 */
[----:B------:R-:W-:-:S02]  /*358f0*/  IADD3.X R13, R13, UR5, RZ, P1, !PT ;  /* 0x000000050d0d7c10 */ /* 0x000fc40008ffe4ff */
[----:B-1----:R0:W5:Y:S01]  /*35900*/  LDL.LU R7, [R1+0x12b0] ;  /* 0x0012b00001077983 */ /* 0x0021620000300800 */
[----:B------:R1:W-:Y:S01]  /*35910*/  STL [R1+0x1080], R4 ;  /* 0x0010800401007387 */ /* 0x0003e20000100800 */
[----:B------:R-:W-:Y:S02]  /*35920*/  IADD3 R12, P1, R12, UR8, RZ ;  /* 0x000000080c0c7c10 */ /* 0x000fe4000ff3e0ff */
[----:B-1----:R-:W2:Y:S01]  /*35930*/  LDL.LU R4, [R1+0x12ac] ;  /* 0x0012ac0001047983 */ /* 0x002ea20000300800 */
[----:B------:R1:W-:Y:S01]  /*35940*/  STL [R1+0x1224], R3 ;  /* 0x0012240301007387 */ /* 0x0003e20000100800 */
[----:B------:R-:W-:Y:S02]  /*35950*/  IADD3.X R2, R2, UR5, RZ, P2, !PT ;  /* 0x0000000502027c10 */ /* 0x000fe400097fe4ff */
[----:B-1----:R-:W2:Y:S01]  /*35960*/  LDL.LU R3, [R1+0x12a8] ;  /* 0x0012a80001037983 */ /* 0x002ea20000300800 */
[----:B------:R1:W-:Y:S01]  /*35970*/  STL [R1+0x107c], R8 ;  /* 0x00107c0801007387 */ /* 0x0003e20000100800 */
[----:B------:R-:W-:-:S02]  /*35980*/  IADD3 R29, P2, R29, UR8, RZ ;  /* 0x000000081d1d7c10 */ /* 0x000fc4000ff5e0ff */
[----:B-1----:R-:W2:Y:S01]  /*35990*/  LDL.LU R8, [R1+0x12a4] ;  /* 0x0012a40001087983 */ /* 0x002ea20000300800 */
[----:B------:R1:W-:Y:S03]  /*359a0*/  STL [R1+0x122c], R5 ;  /* 0x00122c0501007387 */ /* 0x0003e60000100800 */
[----:B-1----:R-:W2:Y:S01]  /*359b0*/  LDL.LU R5, [R1+0x12a0] ;  /* 0x0012a00001057983 */ /* 0x002ea20000300800 */
[----:B------:R1:W-:Y:S03]  /*359c0*/  STL [R1+0x1078], R28 ;  /* 0x0010781c01007387 */ /* 0x0003e60000100800 */
[----:B-1----:R0:W5:Y:S01]  /*359d0*/  LDL.LU R28, [R1+0x129c] ;  /* 0x00129c00011c7983 */ /* 0x0021620000300800 */
        /* <DEDUP_REMOVED lines=9> */
[----:B-1----:R-:W2:Y:S01]  /*35a70*/  LDL.LU R29, [R1+0x1288] ;  /* 0x00128800011d7983 */ /* 0x002ea20000300800 */
[----:B------:R-:W-:Y:S01]  /*35a80*/  IADD3.X R24, R24, UR5, RZ, P3, !PT ;  /* 0x0000000518187c10 */ /* 0x000fe20009ffe4ff */
[----:B------:R-:W-:Y:S01]  /*35a90*/  IADD3 R25, P3, R25, UR8, RZ ;  /* 0x0000000819197c10 */ /* 0x000fe2000ff7e0ff */
[----:B------:R-:W-:Y:S01]  /*35aa0*/  IADD3.X R26, R26, UR5, RZ, P4, !PT ;  /* 0x000000051a1a7c10 */ /* 0x000fe2000a7fe4ff */
[----:B------:R-:W-:Y:S01]  /*35ab0*/  IADD3 R27, P4, R27, UR8, RZ ;  /* 0x000000081b1b7c10 */ /* 0x000fe2000ff9e0ff */
[----:B------:R-:W-:-:S02]  /*35ac0*/  IADD3.X R10, R10, UR5, RZ, P5, !PT ;  /* 0x000000050a0a7c10 */ /* 0x000fc4000affe4ff */
[----:B------:R-:W-:Y:S01]  /*35ad0*/  IADD3.X R14, R14, UR5, RZ, P6, !PT ;  /* 0x000000050e0e7c10 */ /* 0x000fe2000b7fe4ff */
[----:B------:R-:W-:Y:S01]  /*35ae0*/  STL [R1+0x11e0], R24 ;  /* 0x0011e01801007387 */ /* 0x000fe20000100800 */
[----:B------:R-:W-:Y:S01]  /*35af0*/  STL [R1+0x1254], R25 ;  /* 0x0012541901007387 */ /* 0x000fe20000100800 */
[----:B------:R-:W-:Y:S01]  /*35b00*/  IADD3 R11, P5, R11, UR8, RZ ;  /* 0x000000080b0b7c10 */ /* 0x000fe2000ffbe0ff */
[----:B------:R-:W-:Y:S01]  /*35b10*/  STL [R1+0x11e8], R26 ;  /* 0x0011e81a01007387 */ /* 0x000fe20000100800 */
[----:B------:R-:W-:Y:S01]  /*35b20*/  STL [R1+0x1250], R27 ;  /* 0x0012501b01007387 */ /* 0x000fe20000100800 */
[----:B------:R-:W-:Y:S01]  /*35b30*/  STL [R1+0x11f0], R10 ;  /* 0x0011f00a01007387 */ /* 0x000fe20000100800 */
[----:B--2---:R-:W-:-:S05]  /*35b40*/  IADD3 R29, P6, R29, UR8, RZ ;  /* 0x000000081d1d7c10 */ /* 0x004fca000ffde0ff */
[----:B------:R1:W-:Y:S01]  /*35b50*/  STL [R1+0x1248], R29 ;  /* 0x0012481d01007387 */ /* 0x0003e20000100800 */
[----:B------:R3:W-:Y:S03]  /*35b60*/  STL [R1+0x124c], R11 ;  /* 0x00124c0b01007387 */ /* 0x0007e60000100800 */
[----:B-1----:R-:W2:Y:S01]  /*35b70*/  LDL.LU R29, [R1+0x1284] ;  /* 0x00128400011d7983 */ /* 0x002ea20000300800 */
[----:B------:R-:W-:Y:S01]  /*35b80*/  IADD3.X R15, R15, UR5, RZ, P1, !PT ;  /* 0x000000050f0f7c10 */ /* 0x000fe20008ffe4ff */
[----:B------:R-:W-:Y:S01]  /*35b90*/  IADD3 R20, P1, R20, UR8, RZ ;  /* 0x0000000814147c10 */ /* 0x000fe2000ff3e0ff */
[----:B------:R-:W-:Y:S01]  /*35ba0*/  IADD3.X R21, R21, UR5, RZ, P2, !PT ;  /* 0x0000000515157c10 */ /* 0x000fe200097fe4ff */
[----:B----4-:R-:W-:Y:S01]  /*35bb0*/  IADD3 R22, P2, R22, UR8, RZ ;  /* 0x0000000816167c10 */ /* 0x010fe2000ff5e0ff */
[----:B------:R-:W-:Y:S01]  /*35bc0*/  STL [R1+0x11f8], R14 ;  /* 0x0011f80e01007387 */ /* 0x000fe20000100800 */
[----:B------:R-:W-:Y:S01]  /*35bd0*/  IADD3.X R23, R23, UR5, RZ, P3, !PT ;  /* 0x0000000517177c10 */ /* 0x000fe20009ffe4ff */
[----:B------:R-:W-:Y:S01]  /*35be0*/  STL [R1+0x1200], R15 ;  /* 0x0012000f01007387 */ /* 0x000fe20000100800 */
[----:B------:R-:W-:Y:S01]  /*35bf0*/  IADD3.X R16, R16, UR5, RZ, P4, !PT ;  /* 0x0000000510107c10 */ /* 0x000fe2000a7fe4ff */
[----:B------:R-:W-:Y:S01]  /*35c00*/  STL [R1+0x1244], R20 ;  /* 0x0012441401007387 */ /* 0x000fe20000100800 */
[----:B------:R-:W-:Y:S02]  /*35c10*/  STL [R1+0x1208], R21 ;  /* 0x0012081501007387 */ /* 0x000fe40000100800 */
[----:B------:R-:W-:Y:S02]  /*35c20*/  STL [R1+0x1240], R22 ;  /* 0x0012401601007387 */ /* 0x000fe40000100800 */
[----:B------:R-:W-:Y:S01]  /*35c30*/  STL [R1+0x1210], R23 ;  /* 0x0012101701007387 */ /* 0x000fe20000100800 */
[----:B------:R-:W-:Y:S01]  /*35c40*/  STL [R1+0x1218], R16 ;  /* 0x0012181001007387 */ /* 0x000fe20000100800 */
[----:B------:R-:W-:Y:S01]  /*35c50*/  IADD3.X R17, R17, UR5, RZ, P5, !PT ;  /* 0x0000000511117c10 */ /* 0x000fe2000affe4ff */
[----:B------:R-:W-:Y:S01]  /*35c60*/  IMAD.MOV.U32 R10, RZ, RZ, R5 ;  /* 0x000000ffff0a7224 */ /* 0x000fe200078e0005 */
[----:B------:R-:W-:Y:S01]  /*35c70*/  IADD3.X R18, R18, UR5, RZ, P6, !PT ;  /* 0x0000000512127c10 */ /* 0x000fe2000b7fe4ff */
[----:B------:R-:W-:-:S02]  /*35c80*/  IMAD.MOV.U32 R5, RZ, RZ, R4 ;  /* 0x000000ffff057224 */ /* 0x000fc400078e0004 */
[----:B------:R-:W-:Y:S01]  /*35c90*/  IMAD.MOV.U32 R4, RZ, RZ, R8 ;  /* 0x000000ffff047224 */ /* 0x000fe200078e0008 */
[----:B---3--:R-:W-:Y:S01]  /*35ca0*/  IADD3.X R19, R19, UR5, RZ, P2, !PT ;  /* 0x0000000513137c10 */ /* 0x008fe200097fe4ff */
[----:B------:R-:W-:Y:S01]  /*35cb0*/  IMAD.MOV.U32 R11, RZ, RZ, R3 ;  /* 0x000000ffff0b7224 */ /* 0x000fe200078e0003 */
[----:B--2---:R-:W-:-:S05]  /*35cc0*/  IADD3.X R29, R29, UR5, RZ, P1, !PT ;  /* 0x000000051d1d7c10 */ /* 0x004fca0008ffe4ff */
[----:B------:R1:W-:Y:S01]  /*35cd0*/  STL [R1+0x1230], R29 ;  /* 0x0012301d01007387 */ /* 0x0003e20000100800 */
[----:B------:R0:W-:Y:S02]  /*35ce0*/  STL [R1+0x1220], R17 ;  /* 0x0012201101007387 */ /* 0x0001e40000100800 */
[----:B------:R0:W-:Y:S02]  /*35cf0*/  STL [R1+0x1228], R18 ;  /* 0x0012281201007387 */ /* 0x0001e40000100800 */
[----:B------:R0:W-:Y:S01]  /*35d00*/  STL.64 [R1+0xc40], R4 ;  /* 0x000c400401007387 */ /* 0x0001e20000100a00 */
[----:B-1----:R-:W1:Y:S04]  /*35d10*/  S2R R29, SR_TID.X ;  /* 0x00000000001d7919 */ /* 0x002e680000002100 */
[----:B------:R0:W-:Y:S01]  /*35d20*/  STL [R1+0x1238], R19 ;  /* 0x0012381301007387 */ /* 0x0001e20000100800 */
[----:B------:R0:W-:Y:S01]  /*35d30*/  STL.64 [R1+0xc48], R10 ;  /* 0x000c480a01007387 */ /* 0x0001e20000100a00 */
[----:B-1----:R-:W-:-:S05]  /*35d40*/  LOP3.LUT R29, R29, 0xff, RZ, 0xc0, !PT ;  /* 0x000000ff1d1d7812 */ /* 0x002fca00078ec0ff */
[----:B------:R-:W-:Y:S01]  /*35d50*/  IMAD.SHL.U32 R29, R29, 0x2, RZ ;  /* 0x000000021d1d7824 */ /* 0x000fe200078e00ff */
[----:B0-----:R-:W-:Y:S01]  /*35d60*/  @!P0 CALL.REL.NOINC `(.L_x_2) ;  /* 0x0000001000008944 */ /* 0x001fe20003c00000 */
[----:B------:R-:W-:Y:S05]  /*35d70*/  BRA `(.L_x_3) ;  /* 0xfffd599000007947 */ /* 0x000fea000383ffff */
.L_x_2:
[----:B-----5:R-:W2:Y:S04]  /*35d80*/  LDL.LU R28, [R1+0x83c] ;  /* 0x00083c00011c7983 */ /* 0x020ea80000300800 */
[----:B--2---:R0:W-:Y:S04]  /*35d90*/  STL [R1+0x1658], R28 ;  /* 0x0016581c01007387 */ /* 0x0041e80000100800 */
[----:B0-----:R-:W2:Y:S04]  /*35da0*/  LDL.LU R28, [R1+0x81c] ;  /* 0x00081c00011c7983 */ /* 0x001ea80000300800 */
        /* <DEDUP_REMOVED lines=33> */
[----:B------:R-:W2:Y:S01]  /*35fc0*/  LDL.LU R29, [R1+0x838] ;  /* 0x00083800011d7983 */ /* 0x000ea20000300800 */
[----:B0-----:R-:W-:-:S03]  /*35fd0*/  IMAD.MOV.U32 R28, RZ, RZ, R7 ;  /* 0x000000ffff1c7224 */ /* 0x001fc600078e0007 */
        /* <DEDUP_REMOVED lines=33> */
[----:B------:R-:W2:Y:S04]  /*361f0*/  LDL.LU R0, [R1+0x804] ;  /* 0x0008040001007983 */ /* 0x000ea80000300800 */
[----:B------:R-:W2:Y:S04]  /*36200*/  LDL.LU R2, [R1+0x800] ;  /* 0x0008000001027983 */ /* 0x000ea80000300800 */
[----:B------:R-:W3:Y:S04]  /*36210*/  LDL.LU R8, [R1+0x814] ;  /* 0x0008140001087983 */ /* 0x000ee80000300800 */
[----:B------:R-:W3:Y:S04]  /*36220*/  LDL.LU R4, [R1+0x810] ;  /* 0x0008100001047983 */ /* 0x000ee80000300800 */
[----:B------:R-:W4:Y:S04]  /*36230*/  LDL.LU R5, [R1+0x824] ;  /* 0x0008240001057983 */ /* 0x000f280000300800 */
[----:B------:R-:W4:Y:S01]  /*36240*/  LDL.LU R3, [R1+0x820] ;  /* 0x0008200001037983 */ /* 0x000f220000300800 */
[----:B0-----:R-:W-:-:S03]  /*36250*/  IMAD.MOV.U32 R29, RZ, RZ, R6 ;  /* 0x000000ffff1d7224 */ /* 0x001fc600078e0006 */
[----:B------:R-:W2:Y:S04]  /*36260*/  LDL.LU R24, [R1+0x834] ;  /* 0x0008340001187983 */ /* 0x000ea80000300800 */
        /* <DEDUP_REMOVED lines=15> */
[----:B------:R-:W2:Y:S01]  /*36360*/  LDL.LU R18, [R1+0x934] ;  /* 0x0009340001127983 */ /* 0x000ea20000300800 */
[----:B------:R-:W-:-:S03]  /*36370*/  F2FP.BF16.PACK_AB R28, R29, R28 ;  /* 0x0000001c1d1c723e */ /* 0x000fc600000010ff */
[----:B------:R-:W2:Y:S04]  /*36380*/  LDL.LU R19, [R1+0x930] ;  /* 0x0009300001137983 */ /* 0x000ea80000300800 */
[----:B------:R0:W-:Y:S04]  /*36390*/  STL [R1+0x12b8], R9 ;  /* 0x0012b80901007387 */ /* 0x0001e80000100800 */
[----:B0-----:R-:W2:Y:S04]  /*363a0*/  LDL.LU R9, [R1+0x828] ;  /* 0x0008280001097983 */ /* 0x001ea80000300800 */
[----:B------:R0:W-:Y:S04]  /*363b0*/  STL [R1+0x12a8], R13 ;  /* 0x0012a80d01007387 */ /* 0x0001e80000100800 */
[----:B0-----:R-:W2:Y:S04]  /*363c0*/  LDL.LU R13, [R1+0x82c] ;  /* 0x00082c00010d7983 */ /* 0x001ea80000300800 */
[----:B------:R0:W-:Y:S04]  /*363d0*/  STL [R1+0x12a4], R12 ;  /* 0x0012a40c01007387 */ /* 0x0001e80000100800 */
[----:B0-----:R-:W2:Y:S04]  /*363e0*/  LDL.LU R12, [R1+0x818] ;  /* 0x00081800010c7983 */ /* 0x001ea80000300800 */
[----:B------:R-:W2:Y:S04]  /*363f0*/  LDL.LU R29, [R1+0x16e0] ;  /* 0x0016e000011d7983 */ /* 0x000ea80000300800 */
[----:B------:R0:W-:Y:S04]  /*36400*/  STL [R1+0x39c], R28 ;  /* 0x00039c1c01007387 */ /* 0x0001e80000100800 */
[----:B0-----:R-:W2:Y:S02]  /*36410*/  LDL.LU R28, [R1+0x16dc] ;  /* 0x0016dc00011c7983 */ /* 0x001ea40000300800 */
[----:B--2---:R-:W-:-:S02]  /*36420*/  F2FP.BF16.PACK_AB R28, R29, R28 ;  /* 0x0000001c1d1c723e */ /* 0x004fc400000010ff */
        /* <DEDUP_REMOVED lines=64> */
[----:B------:R-:W2:Y:S01]  /*36830*/  LDL.LU R28, [R1+0x1658] ;  /* 0x00165800011c7983 */ /* 0x000ea20000300800 */
[----:B------:R-:W-:-:S03]  /*36840*/  F2FP.BF16.PACK_AB R13, R13, R9 ;  /* 0x000000090d0d723e */ /* 0x000fc600000010ff */
[----:B------:R2:W-:Y:S01]  /*36850*/  STL [R1+0x358], R12 ;  /* 0x0003580c01007387 */ /* 0x0005e20000100800 */
[----:B------:R-:W-:Y:S02]  /*36860*/  F2FP.BF16.PACK_AB R9, R0, R2 ;  /* 0x000000020009723e */ /* 0x000fe400000010ff */
[----:B---3--:R-:W-:Y:S01]  /*36870*/  F2FP.BF16.PACK_AB R2, R8, R4 ;  /* 0x000000040802723e */ /* 0x008fe200000010ff */
[----:B------:R-:W-:Y:S01]  /*36880*/  STL [R1+0x354], R13 ;  /* 0x0003540d01007387 */ /* 0x000fe20000100800 */
[----:B----4-:R-:W-:Y:S02]  /*36890*/  F2FP.BF16.PACK_AB R0, R5, R3 ;  /* 0x000000030500723e */ /* 0x010fe400000010ff */
[----:B------:R-:W-:Y:S02]  /*368a0*/  F2FP.BF16.PACK_AB R3, R24, R25 ;  /* 0x000000191803723e */ /* 0x000fe400000010ff */
[----:B--2---:R-:W-:-:S05]  /*368b0*/  F2FP.BF16.PACK_AB R12, R28, R29 ;  /* 0x0000001d1c0c723e */ /* 0x004fca00000010ff */
[----:B------:R-:W-:Y:S04]  /*368c0*/  STL [R1+0x350], R12 ;  /* 0x0003500c01007387 */ /* 0x000fe80000100800 */
[----:B------:R-:W-:Y:S04]  /*368d0*/  STL [R1+0x34c], R9 ;  /* 0x00034c0901007387 */ /* 0x000fe80000100800 */
[----:B------:R0:W-:Y:S04]  /*368e0*/  STL [R1+0x348], R2 ;  /* 0x0003480201007387 */ /* 0x0001e80000100800 */
[----:B------:R1:W-:Y:S04]  /*368f0*/  STL [R1+0x344], R0 ;  /* 0x0003440001007387 */ /* 0x0003e80000100800 */
[----:B------:R2:W-:Y:S01]  /*36900*/  STL [R1+0x340], R3 ;  /* 0x0003400301007387 */ /* 0x0005e20000100800 */
[----:B0-----:R-:W-:-:S02]  /*36910*/  F2FP.BF16.PACK_AB R2, R26, R27 ;  /* 0x0000001b1a02723e */ /* 0x001fc400000010ff */
[----:B-1----:R-:W-:-:S03]  /*36920*/  F2FP.BF16.PACK_AB R0, R6, R7 ;  /* 0x000000070600723e */ /* 0x002fc600000010ff */
[----:B------:R0:W-:Y:S01]  /*36930*/  STL [R1+0x33c], R2 ;  /* 0x00033c0201007387 */ /* 0x0001e20000100800 */
[----:B--2---:R-:W-:-:S03]  /*36940*/  F2FP.BF16.PACK_AB R3, R10, R11 ;  /* 0x0000000b0a03723e */ /* 0x004fc600000010ff */
[----:B------:R1:W-:Y:S04]  /*36950*/  STL [R1+0x338], R0 ;  /* 0x0003380001007387 */ /* 0x0003e80000100800 */
[----:B------:R2:W-:Y:S01]  /*36960*/  STL [R1+0x334], R3 ;  /* 0x0003340301007387 */ /* 0x0005e20000100800 */
[----:B0-----:R-:W-:Y:S02]  /*36970*/  F2FP.BF16.PACK_AB R2, R14, R15 ;  /* 0x0000000f0e02723e */ /* 0x001fe400000010ff */
[----:B-1----:R-:W-:-:S03]  /*36980*/  F2FP.BF16.PACK_AB R0, R20, R21 ;  /* 0x000000151400723e */ /* 0x002fc600000010ff */
[----:B------:R0:W-:Y:S01]  /*36990*/  STL [R1+0x330], R2 ;  /* 0x0003300201007387 */ /* 0x0001e20000100800 */
[----:B--2---:R-:W-:-:S03]  /*369a0*/  F2FP.BF16.PACK_AB R3, R22, R23 ;  /* 0x000000171603723e */ /* 0x004fc600000010ff */
[----:B------:R1:W-:Y:S04]  /*369b0*/  STL [R1+0x32c], R0 ;  /* 0x00032c0001007387 */ /* 0x0003e80000100800 */
[----:B------:R-:W-:Y:S04]  /*369c0*/  STL [R1+0x328], R3 ;  /* 0x0003280301007387 */ /* 0x000fe80000100800 */
[----:B------:R-:W2:Y:S01]  /*369d0*/  LDL.LU R12, [R1+0x778] ;  /* 0x00077800010c7983 */ /* 0x000ea20000300800 */
[----:B0-----:R-:W-:Y:S02]  /*369e0*/  F2FP.BF16.PACK_AB R2, R16, R17 ;  /* 0x000000111002723e */ /* 0x001fe400000010ff */
[----:B-1----:R-:W-:-:S03]  /*369f0*/  F2FP.BF16.PACK_AB R0, R18, R19 ;  /* 0x000000131200723e */ /* 0x002fc600000010ff */
        /* <DEDUP_REMOVED lines=36> */
[----:B------:R-:W3:Y:S04]  /*36c40*/  LDL.LU R13, [R1+0x74c] ;  /* 0x00074c00010d7983 */ /* 0x000ee80000300800 */
[----:B---3--:R0:W-:Y:S04]  /*36c50*/  STL [R1+0x15cc], R13 ;  /* 0x0015cc0d01007387 */ /* 0x0081e80000100800 */
[----:B0-----:R-:W3:Y:S04]  /*36c60*/  LDL.LU R13, [R1+0x77c] ;  /* 0x00077c00010d7983 */ /* 0x001ee80000300800 */
        /* <DEDUP_REMOVED lines=33> */
[----:B0-----:R-:W2:Y:S04]  /*36e80*/  LDL.LU R13, [R1+0x57c] ;  /* 0x00057c00010d7983 */ /* 0x001ea80000300800 */
[----:B------:R-:W3:Y:S04]  /*36e90*/  LDL.LU R9, [R1+0x748] ;  /* 0x0007480001097983 */ /* 0x000ee80000300800 */
[----:B------:R-:W4:Y:S04]  /*36ea0*/  LDL.LU R28, [R1+0x73c] ;  /* 0x00073c00011c7983 */ /* 0x000f280000300800 */
        /* <DEDUP_REMOVED lines=25> */
[----:B--2---:R-:W-:-:S03]  /*37040*/  F2FP.BF16.PACK_AB R12, R13, R12 ;  /* 0x0000000c0d0c723e */ /* 0x004fc600000010ff */
        /* <DEDUP_REMOVED lines=68> */
[----:B------:R-:W3:Y:S04]  /*37490*/  LDL.LU R13, [R1+0x15cc] ;  /* 0x0015cc00010d7983 */ /* 0x000ee80000300800 */
[----:B------:R4:W-:Y:S02]  /*374a0*/  STL [R1+0x2d8], R12 ;  /* 0x0002d80c01007387 */ /* 0x0009e40000100800 */
[----:B----4-:R-:W-:Y:S02]  /*374b0*/  F2FP.BF16.PACK_AB R12, R28, R29 ;  /* 0x0000001d1c0c723e */ /* 0x010fe400000010ff */
[----:B---3--:R-:W-:Y:S02]  /*374c0*/  F2FP.BF16.PACK_AB R13, R13, R9 ;  /* 0x000000090d0d723e */ /* 0x008fe400000010ff */
[----:B------:R-:W-:-:S02]  /*374d0*/  F2FP.BF16.PACK_AB R9, R0, R2 ;  /* 0x000000020009723e */ /* 0x000fc400000010ff */
[----:B------:R-:W-:Y:S01]  /*374e0*/  F2FP.BF16.PACK_AB R2, R8, R4 ;  /* 0x000000040802723e */ /* 0x000fe200000010ff */
[----:B------:R-:W-:Y:S01]  /*374f0*/  STL [R1+0x2d4], R13 ;  /* 0x0002d40d01007387 */ /* 0x000fe20000100800 */
[----:B------:R-:W-:Y:S02]  /*37500*/  F2FP.BF16.PACK_AB R0, R5, R3 ;  /* 0x000000030500723e */ /* 0x000fe400000010ff */
[----:B------:R-:W-:Y:S01]  /*37510*/  F2FP.BF16.PACK_AB R3, R24, R25 ;  /* 0x000000191803723e */ /* 0x000fe200000010ff */
        /* <DEDUP_REMOVED lines=775> */
[----:B------:R-:W2:Y:S03]  /*3a590*/  LDL.LU R13, [R1+0x13ac] ;  /* 0x0013ac00010d7983 */ /* 0x000ea60000300800 */
[----:B------:R0:W-:Y:S02]  /*3a5a0*/  STL [R1+0xe0], R12 ;  /* 0x0000e00c01007387 */ /* 0x0001e40000100800 */
[----:B0-----:R-:W2:Y:S02]  /*3a5b0*/  LDL.LU R12, [R1+0x13a8] ;  /* 0x0013a800010c7983 */ /* 0x001ea40000300800 */
[----:B--2---:R-:W-:Y:S02]  /*3a5c0*/  F2FP.BF16.PACK_AB R12, R13, R12 ;  /* 0x0000000c0d0c723e */ /* 0x004fe400000010ff */
[----:B------:R-:W2:Y:S03]  /*3a5d0*/  LDL.LU R13, [R1+0x13a4] ;  /* 0x0013a400010d7983 */ /* 0x000ea60000300800 */
[----:B------:R0:W-:Y:S02]  /*3a5e0*/  STL [R1+0xdc], R12 ;  /* 0x0000dc0c01007387 */ /* 0x0001e40000100800 */
[----:B0-----:R-:W2:Y:S02]  /*3a5f0*/  LDL.LU R12, [R1+0x13a0] ;  /* 0x0013a000010c7983 */ /* 0x001ea40000300800 */
[----:B--2---:R-:W-:-:S02]  /*3a600*/  F2FP.BF16.PACK_AB R12, R13, R12 ;  /* 0x0000000c0d0c723e */ /* 0x004fc400000010ff */
[----:B------:R-:W3:Y:S03]  /*3a610*/  LDL.LU R13, [R1+0x139c] ;  /* 0x00139c00010d7983 */ /* 0x000ee60000300800 */
[----:B------:R4:W-:Y:S02]  /*3a620*/  STL [R1+0xd8], R12 ;  /* 0x0000d80c01007387 */ /* 0x0009e40000100800 */
[----:B----4-:R-:W-:Y:S02]  /*3a630*/  F2FP.BF16.PACK_AB R12, R28, R29 ;  /* 0x0000001d1c0c723e */ /* 0x010fe400000010ff */
[----:B---3--:R-:W-:Y:S01]  /*3a640*/  F2FP.BF16.PACK_AB R13, R13, R9 ;  /* 0x000000090d0d723e */ /* 0x008fe200000010ff */
[----:B------:R-:W-:Y:S01]  /*3a650*/  F2FP.BF16.PACK_AB R9, R0, R2 ;  /* 0x000000020009723e */ /* 0x000fe200000010ff */
[----:B------:R-:W-:Y:S02]  /*3a660*/  F2FP.BF16.PACK_AB R2, R8, R4 ;  /* 0x000000040802723e */ /* 0x000fe400000010ff */
[----:B------:R-:W-:Y:S01]  /*3a670*/  F2FP.BF16.PACK_AB R0, R5, R3 ;  /* 0x000000030500723e */ /* 0x000fe200000010ff */
[----:B------:R-:W-:Y:S01]  /*3a680*/  F2FP.BF16.PACK_AB R3, R24, R25 ;  /* 0x000000191803723e */ /* 0x000fe200000010ff */
[----:B------:R-:W-:Y:S01]  /*3a690*/  STL [R1+0xd4], R13 ;  /* 0x0000d40d01007387 */ /* 0x000fe20000100800 */
[----:B------:R-:W-:Y:S02]  /*3a6a0*/  STL [R1+0xd0], R12 ;  /* 0x0000d00c01007387 */ /* 0x000fe40000100800 */
[----:B------:R-:W-:Y:S02]  /*3a6b0*/  STL [R1+0xcc], R9 ;  /* 0x0000cc0901007387 */ /* 0x000fe40000100800 */
[----:B------:R0:W-:Y:S01]  /*3a6c0*/  STL [R1+0xc8], R2 ;  /* 0x0000c80201007387 */ /* 0x0001e20000100800 */
[----:B------:R1:W-:Y:S01]  /*3a6d0*/  STL [R1+0xc4], R0 ;  /* 0x0000c40001007387 */ /* 0x0003e20000100800 */
[----:B------:R2:W-:Y:S01]  /*3a6e0*/  STL [R1+0xc0], R3 ;  /* 0x0000c00301007387 */ /* 0x0005e20000100800 */
[----:B0-----:R-:W-:-:S02]  /*3a6f0*/  F2FP.BF16.PACK_AB R2, R26, R27 ;  /* 0x0000001b1a02723e */ /* 0x001fc400000010ff */
[----:B-1----:R-:W-:Y:S02]  /*3a700*/  F2FP.BF16.PACK_AB R0, R6, R7 ;  /* 0x000000070600723e */ /* 0x002fe400000010ff */
[----:B--2---:R-:W-:Y:S01]  /*3a710*/  F2FP.BF16.PACK_AB R3, R10, R11 ;  /* 0x0000000b0a03723e */ /* 0x004fe200000010ff */
[----:B------:R0:W-:Y:S02]  /*3a720*/  STL [R1+0xbc], R2 ;  /* 0x0000bc0201007387 */ /* 0x0001e40000100800 */
[----:B------:R1:W-:Y:S02]  /*3a730*/  STL [R1+0xb8], R0 ;  /* 0x0000b80001007387 */ /* 0x0003e40000100800 */
[----:B------:R2:W-:Y:S01]  /*3a740*/  STL [R1+0xb4], R3 ;  /* 0x0000b40301007387 */ /* 0x0005e20000100800 */
[----:B0-----:R-:W-:Y:S02]  /*3a750*/  F2FP.BF16.PACK_AB R2, R14, R15 ;  /* 0x0000000f0e02723e */ /* 0x001fe400000010ff */
[----:B-1----:R-:W-:-:S02]  /*3a760*/  F2FP.BF16.PACK_AB R0, R20, R21 ;  /* 0x000000151400723e */ /* 0x002fc400000010ff */
[----:B--2---:R-:W-:Y:S01]  /*3a770*/  F2FP.BF16.PACK_AB R3, R22, R23 ;  /* 0x000000171603723e */ /* 0x004fe200000010ff */
[----:B------:R0:W-:Y:S02]  /*3a780*/  STL [R1+0xb0], R2 ;  /* 0x0000b00201007387 */ /* 0x0001e40000100800 */
[----:B------:R1:W-:Y:S02]  /*3a790*/  STL [R1+0xac], R0 ;  /* 0x0000ac0001007387 */ /* 0x0003e40000100800 */
[----:B------:R-:W-:Y:S02]  /*3a7a0*/  STL [R1+0xa8], R3 ;  /* 0x0000a80301007387 */ /* 0x000fe40000100800 */
[----:B------:R-:W2:Y:S01]  /*3a7b0*/  LDL.LU R12, [R1+0x8e8] ;  /* 0x0008e800010c7983 */ /* 0x000ea20000300800 */
[----:B0-----:R-:W-:Y:S02]  /*3a7c0*/  F2FP.BF16.PACK_AB R2, R16, R17 ;  /* 0x000000111002723e */ /* 0x001fe400000010ff */
[----:B-1----:R-:W-:-:S03]  /*3a7d0*/  F2FP.BF16.PACK_AB R0, R18, R19 ;  /* 0x000000131200723e */ /* 0x002fc600000010ff */
[----:B------:R-:W-:Y:S04]  /*3a7e0*/  STL [R1+0xa4], R2 ;  /* 0x0000a40201007387 */ /* 0x000fe80000100800 */
[----:B--2---:R0:W-:Y:S01]  /*3a7f0*/  STL [R1+0x1314], R12 ;  /* 0x0013140c01007387 */ /* 0x0041e20000100800 */
[----:B------:R-:W-:Y:S03]  /*3a800*/  STL [R1+0xa0], R0 ;  /* 0x0000a00001007387 */ /* 0x000fe60000100800 */
        /* <DEDUP_REMOVED lines=32> */
[----:B0-----:R-:W2:Y:S01]  /*3aa10*/  LDL.LU R12, [R1+0x538] ;  /* 0x00053800010c7983 */ /* 0x001ea20000300800 */
[----:B------:R-:W3:Y:S03]  /*3aa20*/  LDL.LU R13, [R1+0x8fc] ;  /* 0x0008fc00010d7983 */ /* 0x000ee60000300800 */
        /* <DEDUP_REMOVED lines=35> */
[----:B0-----:R-:W2:Y:S01]  /*3ac60*/  LDL.LU R13, [R1+0x53c] ;  /* 0x00053c00010d7983 */ /* 0x001ea20000300800 */
[----:B------:R-:W3:Y:S02]  /*3ac70*/  LDL.LU R9, [R1+0x8f8] ;  /* 0x0008f80001097983 */ /* 0x000ee40000300800 */
[----:B------:R-:W4:Y:S02]  /*3ac80*/  LDL.LU R28, [R1+0xafc] ;  /* 0x000afc00011c7983 */ /* 0x000f240000300800 */
[----:B------:R-:W4:Y:S01]  /*3ac90*/  LDL.LU R29, [R1+0xaf8] ;  /* 0x000af800011d7983 */ /* 0x000f220000300800 */
        /* <DEDUP_REMOVED lines=93> */
[----:B------:R-:W3:Y:S03]  /*3b270*/  LDL.LU R13, [R1+0x1310] ;  /* 0x00131000010d7983 */ /* 0x000ee60000300800 */
[----:B------:R4:W-:Y:S02]  /*3b280*/  STL [R1+0x58], R12 ;  /* 0x0000580c01007387 */ /* 0x0009e40000100800 */
[----:B----4-:R-:W-:-:S02]  /*3b290*/  F2FP.BF16.PACK_AB R12, R28, R29 ;  /* 0x0000001d1c0c723e */ /* 0x010fc400000010ff */
        /* <DEDUP_REMOVED lines=63> */
[----:B------:R-:W3:Y:S03]  /*3b690*/  LDL.LU R5, [R1+0xba8] ;  /* 0x000ba80001057983 */ /* 0x000ee60000300800 */
[----:B---3--:R0:W-:Y:S04]  /*3b6a0*/  STL [R1+0x12c8], R5 ;  /* 0x0012c80501007387 */ /* 0x0081e80000100800 */
[----:B0-----:R-:W3:Y:S01]  /*3b6b0*/  LDL.LU R5, [R1+0xb9c] ;  /* 0x000b9c0001057983 */ /* 0x001ee20000300800 */
[----:B------:R-:W4:Y:S03]  /*3b6c0*/  LDL.LU R4, [R1+0xbb8] ;  /* 0x000bb80001047983 */ /* 0x000f260000300800 */
[----:B----4-:R0:W-:Y:S04]  /*3b6d0*/  STL [R1+0x12c4], R4 ;  /* 0x0012c40401007387 */ /* 0x0101e80000100800 */
[----:B0-----:R-:W4:Y:S01]  /*3b6e0*/  LDL.LU R4, [R1+0xbac] ;  /* 0x000bac0001047983 */ /* 0x001f220000300800 */
[----:B------:R-:W2:Y:S03]  /*3b6f0*/  LDL.LU R11, [R1+0xb80] ;  /* 0x000b8000010b7983 */ /* 0x000ea60000300800 */
[----:B--2---:R0:W-:Y:S04]  /*3b700*/  STL [R1+0x12c0], R11 ;  /* 0x0012c00b01007387 */ /* 0x0041e80000100800 */
[----:B0-----:R-:W2:Y:S01]  /*3b710*/  LDL.LU R11, [R1+0xbbc] ;  /* 0x000bbc00010b7983 */ /* 0x001ea20000300800 */
[----:B------:R-:W2:Y:S03]  /*3b720*/  LDL.LU R9, [R1+0xb94] ;  /* 0x000b940001097983 */ /* 0x000ea60000300800 */
[----:B--2---:R0:W-:Y:S04]  /*3b730*/  STL [R1+0x12bc], R9 ;  /* 0x0012bc0901007387 */ /* 0x0041e80000100800 */
[----:B0-----:R-:W2:Y:S01]  /*3b740*/  LDL.LU R9, [R1+0xb84] ;  /* 0x000b840001097983 */ /* 0x001ea20000300800 */
[----:B------:R-:W2:Y:S02]  /*3b750*/  LDL.LU R10, [R1+0xb90] ;  /* 0x000b9000010a7983 */ /* 0x000ea40000300800 */
[----:B------:R-:W2:Y:S02]  /*3b760*/  LDL.LU R8, [R1+0xbb0] ;  /* 0x000bb00001087983 */ /* 0x000ea40000300800 */
[----:B--2---:R0:W-:Y:S04]  /*3b770*/  STL [R1+0x12b4], R8 ;  /* 0x0012b40801007387 */ /* 0x0041e80000100800 */
[----:B0-----:R-:W2:Y:S01]  /*3b780*/  LDL.LU R8, [R1+0xba4] ;  /* 0x000ba40001087983 */ /* 0x001ea20000300800 */
        /* <DEDUP_REMOVED lines=29> */
[----:B------:R-:W2:Y:S01]  /*3b960*/  LDL.LU R28, [R1+0xc3c] ;  /* 0x000c3c00011c7983 */ /* 0x000ea20000300800 */
[----:B------:R-:W-:-:S02]  /*3b970*/  F2FP.BF16.PACK_AB R7, R6, R7 ;  /* 0x000000070607723e */ /* 0x000fc400000010ff */
[----:B--2---:R0:W-:Y:S04]  /*3b980*/  STL [R1+0x1284], R28 ;  /* 0x0012841c01007387 */ /* 0x0041e80000100800 */
        /* <DEDUP_REMOVED lines=39> */
[----:B------:R0:W-:Y:S02]  /*3bc00*/  STL [R1], R7 ;  /* 0x0000000701007387 */ /* 0x0001e40000100800 */
[----:B0-----:R-:W2:Y:S02]  /*3bc10*/  LDL.LU R7, [R1+0x12d0] ;  /* 0x0012d00001077983 */ /* 0x001ea40000300800 */
[----:B--2---:R-:W-:Y:S02]  /*3bc20*/  F2FP.BF16.PACK_AB R7, R6, R7 ;  /* 0x000000070607723e */ /* 0x004fe400000010ff */
[----:B------:R-:W3:Y:S02]  /*3bc30*/  LDL.LU R6, [R1+0x12cc] ;  /* 0x0012cc0001067983 */ /* 0x000ee40000300800 */
[----:B---3--:R-:W-:-:S02]  /*3bc40*/  F2FP.BF16.PACK_AB R6, R5, R6 ;  /* 0x000000060506723e */ /* 0x008fc400000010ff */
[----:B------:R-:W4:Y:S02]  /*3bc50*/  LDL.LU R5, [R1+0x12c8] ;  /* 0x0012c80001057983 */ /* 0x000f240000300800 */
[----:B----4-:R-:W-:Y:S02]  /*3bc60*/  F2FP.BF16.PACK_AB R5, R4, R5 ;  /* 0x000000050405723e */ /* 0x010fe400000010ff */
[----:B------:R-:W2:Y:S02]  /*3bc70*/  LDL.LU R4, [R1+0x12c4] ;  /* 0x0012c40001047983 */ /* 0x000ea40000300800 */
[----:B--2---:R-:W-:Y:S02]  /*3bc80*/  F2FP.BF16.PACK_AB R4, R11, R4 ;  /* 0x000000040b04723e */ /* 0x004fe400000010ff */
[----:B------:R-:W2:Y:S02]  /*3bc90*/  LDL.LU R11, [R1+0x12c0] ;  /* 0x0012c000010b7983 */ /* 0x000ea40000300800 */
[----:B--2---:R-:W-:-:S02]  /*3bca0*/  F2FP.BF16.PACK_AB R11, R9, R11 ;  /* 0x0000000b090b723e */ /* 0x004fc400000010ff */
[----:B------:R-:W2:Y:S02]  /*3bcb0*/  LDL.LU R9, [R1+0x12bc] ;  /* 0x0012bc0001097983 */ /* 0x000ea40000300800 */
[----:B--2---:R-:W-:Y:S02]  /*3bcc0*/  F2FP.BF16.PACK_AB R10, R9, R10 ;  /* 0x0000000a090a723e */ /* 0x004fe400000010ff */
        /* <DEDUP_REMOVED lines=26> */
[----:B------:R-:W2:Y:S01]  /*3be70*/  LDL.LU R28, [R1+0x1284] ;  /* 0x00128400011c7983 */ /* 0x000ea20000300800 */
[----:B------:R-:W-:Y:S02]  /*3be80*/  F2FP.BF16.PACK_AB R27, R29, R27 ;  /* 0x0000001b1d1b723e */ /* 0x000fe400000010ff */
[----:B------:R-:W-:-:S02]  /*3be90*/  F2FP.BF16.PACK_AB R26, R0, R26 ;  /* 0x0000001a001a723e */ /* 0x000fc400000010ff */
[----:B------:R-:W-:Y:S02]  /*3bea0*/  F2FP.BF16.PACK_AB R25, R2, R25 ;  /* 0x000000190219723e */ /* 0x000fe400000010ff */
[----:B------:R-:W-:Y:S02]  /*3beb0*/  F2FP.BF16.PACK_AB R24, R3, R24 ;  /* 0x000000180318723e */ /* 0x000fe400000010ff */
[----:B--2---:R-:W-:Y:S02]  /*3bec0*/  F2FP.BF16.PACK_AB R20, R28, R20 ;  /* 0x000000141c14723e */ /* 0x004fe400000010ff */
.L_x_1:
[----:B------:R-:W2:Y:S04]  /*3bed0*/  LDL.LU R2, [R1+0x1280] ;  /* 0x0012800001027983 */ /* 0x000ea80000300800 */
[----:B------:R-:W1:Y:S04]  /*3bee0*/  S2R R3, SR_TID.X ;  /* 0x0000000000037919 */ /* 0x000e680000002100 */
[----:B0-----:R-:W0:Y:S01]  /*3bef0*/  S2R R0, SR_TID.X ;  /* 0x0000000000007919 */ /* 0x001e220000002100 */
[----:B-1----:R-:W-:Y:S01]  /*3bf00*/  IMAD.SHL.U32 R28, R3, 0x1000, RZ ;  /* 0x00001000031c7824 */ /* 0x002fe200078e00ff */
[----:B0-----:R-:W-:-:S04]  /*3bf10*/  LOP3.LUT R0, R0, 0xff, RZ, 0xc0, !PT ;  /* 0x000000ff00007812 */ /* 0x001fc800078ec0ff */
[----:B------:R-:W-:-:S05]  /*3bf20*/  LOP3.LUT R28, R28, 0x6000, RZ, 0xc0, !PT ;  /* 0x000060001c1c7812 */ /* 0x000fca00078ec0ff */
[----:B------:R-:W-:Y:S02]  /*3bf30*/  IMAD R28, R0, 0x10, R28 ;  /* 0x00000010001c7824 */ /* 0x000fe400078e021c */
[----:B------:R-:W-:-:S05]  /*3bf40*/  IMAD.SHL.U32 R0, R3, 0x400, RZ ;  /* 0x0000040003007824 */ /* 0x000fca00078e00ff */
[----:B------:R-:W-:Y:S01]  /*3bf50*/  LOP3.LUT R0, R0, 0x6000, RZ, 0xc0, !PT ;  /* 0x0000600000007812 */ /* 0x000fe200078ec0ff */
[----:B------:R-:W-:Y:S04]  /*3bf60*/  STL [R1+0x12dc], R29 ;  /* 0x0012dc1d01007387 */ /* 0x000fe80000100800 */
[----:B------:R-:W-:Y:S04]  /*3bf70*/  STL [R1+0x12e0], R27 ;  /* 0x0012e01b01007387 */ /* 0x000fe80000100800 */
[----:B------:R-:W-:Y:S01]  /*3bf80*/  BAR.SYNC.DEFER_BLOCKING 0x0 ;  /* 0x0000000000007b1d */ /* 0x000fe20000010000 */
[----:B--2---:R-:W-:Y:S01]  /*3bf90*/  LOP3.LUT R0, R0, 0x60, R2, 0xf8, !PT ;  /* 0x0000006000007812 */ /* 0x004fe200078ef802 */
[----:B------:R-:W-:-:S02]  /*3bfa0*/  IMAD.SHL.U32 R2, R3, 0x4, RZ ;  /* 0x0000000403027824 */ /* 0x000fc400078e00ff */
[----:B------:R-:W-:-:S03]  /*3bfb0*/  IMAD.SHL.U32 R3, R3, 0x80, RZ ;  /* 0x0000008003037824 */ /* 0x000fc600078e00ff */
[----:B------:R-:W-:Y:S02]  /*3bfc0*/  LOP3.LUT R0, R0, 0x370, R2, 0x78, !PT ;  /* 0x0000037000007812 */ /* 0x000fe400078e7802 */
[----:B------:R-:W-:-:S05]  /*3bfd0*/  LOP3.LUT R2, R3, 0x1000, RZ, 0xc0, !PT ;  /* 0x0000100003027812 */ /* 0x000fca00078ec0ff */
[----:B------:R-:W-:-:S05]  /*3bfe0*/  IMAD.IADD R0, R2, 0x1, R0 ;  /* 0x0000000102007824 */ /* 0x000fca00078e0200 */
[----:B------:R0:W-:Y:S04]  /*3bff0*/  STS.128 [R0+0x400], R16 ;  /* 0x0004001000007388 */ /* 0x0001e80000000c00 */
[----:B0-----:R-:W2:Y:S04]  /*3c000*/  LDL.LU R16, [R1+0x90] ;  /* 0x0000900001107983 */ /* 0x001ea80000300800 */
[----:B------:R-:W2:Y:S04]  /*3c010*/  LDL.LU R17, [R1+0x94] ;  /* 0x0000940001117983 */ /* 0x000ea80000300800 */
[----:B------:R-:W3:Y:S04]  /*3c020*/  LDL.LU R18, [R1+0x98] ;  /* 0x0000980001127983 */ /* 0x000ee80000300800 */
[----:B------:R-:W3:Y:S04]  /*3c030*/  LDL.LU R19, [R1+0x9c] ;  /* 0x00009c0001137983 */ /* 0x000ee80000300800 */
[----:B---3--:R-:W-:Y:S04]  /*3c040*/  STL.64 [R1+0x14e0], R18 ;  /* 0x0014e01201007387 */ /* 0x008fe80000100a00 */
[----:B--2---:R0:W-:Y:S04]  /*3c050*/  STL.64 [R1+0x14d8], R16 ;  /* 0x0014d81001007387 */ /* 0x0041e80000100a00 */
        /* <DEDUP_REMOVED lines=10> */
[----:B------:R0:W-:Y:S04]  /*3c100*/  STS.128 [R0+0x80], R20 ;  /* 0x0000801400007388 */ /* 0x0001e80000000c00 */
[----:B0-----:R-:W4:Y:S04]  /*3c110*/  LDL.LU R20, [R1+0x10] ;  /* 0x0000100001147983 */ /* 0x001f280000300800 */
[----:B------:R-:W4:Y:S04]  /*3c120*/  LDL.LU R21, [R1+0x14] ;  /* 0x0000140001157983 */ /* 0x000f280000300800 */
[----:B------:R-:W4:Y:S04]  /*3c130*/  LDL.LU R22, [R1+0x18] ;  /* 0x0000180001167983 */ /* 0x000f280000300800 */
[----:B------:R-:W4:Y:S04]  /*3c140*/  LDL.LU R23, [R1+0x1c] ;  /* 0x00001c0001177983 */ /* 0x000f280000300800 */
        /* <DEDUP_REMOVED lines=20> */
[----:B0-----:R-:W2:Y:S04]  /*3c290*/  LDL.LU R16, [R1] ;  /* 0x0000000001107983 */ /* 0x001ea80000300800 */
[----:B------:R-:W2:Y:S04]  /*3c2a0*/  LDL.LU R17, [R1+0x4] ;  /* 0x0000040001117983 */ /* 0x000ea80000300800 */
[----:B------:R-:W2:Y:S04]  /*3c2b0*/  LDL.LU R18, [R1+0x8] ;  /* 0x0000080001127983 */ /* 0x000ea80000300800 */
[----:B------:R-:W2:Y:S04]  /*3c2c0*/  LDL.LU R19, [R1+0xc] ;  /* 0x00000c0001137983 */ /* 0x000ea80000300800 */
[----:B------:R-:W-:Y:S04]  /*3c2d0*/  STS.128 [R0], R24 ;  /* 0x0000001800007388 */ /* 0x000fe80000000c00 */
[----:B------:R0:W-:Y:S04]  /*3c2e0*/  STS.128 [R0+0x480], R12 ;  /* 0x0004800c00007388 */ /* 0x0001e80000000c00 */
[----:B------:R-:W-:Y:S04]  /*3c2f0*/  STS.128 [R0+0x800], R8 ;  /* 0x0008000800007388 */ /* 0x000fe80000000c00 */
[----:B------:R1:W-:Y:S04]  /*3c300*/  STS.128 [R0+0x880], R4 ;  /* 0x0008800400007388 */ /* 0x0003e80000000c00 */
[----:B----4-:R-:W-:Y:S04]  /*3c310*/  STS.128 [R0+0xc80], R20 ;  /* 0x000c801400007388 */ /* 0x010fe80000000c00 */
[----:B0-----:R-:W3:Y:S04]  /*3c320*/  LDL.LU R12, [R1+0x80] ;  /* 0x00008000010c7983 */ /* 0x001ee80000300800 */
[----:B------:R-:W3:Y:S04]  /*3c330*/  LDL.LU R13, [R1+0x84] ;  /* 0x00008400010d7983 */ /* 0x000ee80000300800 */
[----:B------:R-:W3:Y:S04]  /*3c340*/  LDL.LU R14, [R1+0x88] ;  /* 0x00008800010e7983 */ /* 0x000ee80000300800 */
[----:B------:R-:W3:Y:S04]  /*3c350*/  LDL.LU R15, [R1+0x8c] ;  /* 0x00008c00010f7983 */ /* 0x000ee80000300800 */
[----:B-1----:R-:W4:Y:S04]  /*3c360*/  LDL.LU R4, [R1+0x70] ;  /* 0x0000700001047983 */ /* 0x002f280000300800 */
[----:B------:R-:W4:Y:S04]  /*3c370*/  LDL.LU R5, [R1+0x74] ;  /* 0x0000740001057983 */ /* 0x000f280000300800 */
[----:B------:R-:W4:Y:S04]  /*3c380*/  LDL.LU R6, [R1+0x78] ;  /* 0x0000780001067983 */ /* 0x000f280000300800 */
[----:B------:R-:W4:Y:S01]  /*3c390*/  LDL.LU R7, [R1+0x7c] ;  /* 0x00007c0001077983 */ /* 0x000f220000300800 */
[----:B------:R-:W-:-:S02]  /*3c3a0*/  LOP3.LUT R8, R28, 0x20, RZ, 0x3c, !PT ;  /* 0x000000201c087812 */ /* 0x000fc400078e3cff */
[----:B------:R-:W-:Y:S01]  /*3c3b0*/  LOP3.LUT R3, R28, 0x40, RZ, 0x3c, !PT ;  /* 0x000000401c037812 */ /* 0x000fe200078e3cff */
[----:B--2---:R-:W-:Y:S04]  /*3c3c0*/  STS.128 [R0+0xc00], R16 ;  /* 0x000c001000007388 */ /* 0x004fe80000000c00 */
[----:B------:R-:W-:Y:S06]  /*3c3d0*/  BAR.SYNC.DEFER_BLOCKING 0x0 ;  /* 0x0000000000007b1d */ /* 0x000fec0000010000 */
[----:B------:R-:W0:Y:S04]  /*3c3e0*/  LDS.128 R16, [R28] ;  /* 0x000000001c107984 */ /* 0x000e280000000c00 */
[----:B0-----:R-:W-:Y:S01]  /*3c3f0*/  STL [R1+0x3a4], R17 ;  /* 0x0003a41101007387 */ /* 0x001fe20000100800 */
[----:B------:R-:W-:-:S03]  /*3c400*/  IMAD.MOV.U32 R23, RZ, RZ, R16 ;  /* 0x000000ffff177224 */ /* 0x000fc600078e0010 */
[----:B------:R-:W-:Y:S04]  /*3c410*/  STL.64 [R1+0x3a8], R18 ;  /* 0x0003a81201007387 */ /* 0x000fe80000100a00 */
[----:B------:R-:W0:Y:S04]  /*3c420*/  LDS.128 R16, [R28+0x1000] ;  /* 0x001000001c107984 */ /* 0x000e280000000c00 */
[----:B0-----:R-:W-:Y:S04]  /*3c430*/  STL.64 [R1+0x3e0], R16 ;  /* 0x0003e01001007387 */ /* 0x001fe80000100a00 */
[----:B------:R-:W-:Y:S04]  /*3c440*/  STL.64 [R1+0x3e8], R18 ;  /* 0x0003e81201007387 */ /* 0x000fe80000100a00 */
[----:B------:R-:W0:Y:S04]  /*3c450*/  LDS.128 R16, [R8] ;  /* 0x0000000008107984 */ /* 0x000e280000000c00 */
[----:B0-----:R-:W-:Y:S04]  /*3c460*/  STL.64 [R1+0x3b0], R16 ;  /* 0x0003b01001007387 */ /* 0x001fe80000100a00 */
[----:B------:R-:W-:Y:S04]  /*3c470*/  STL.64 [R1+0x3b8], R18 ;  /* 0x0003b81201007387 */ /* 0x000fe80000100a00 */
[----:B------:R-:W0:Y:S04]  /*3c480*/  LDS.128 R16, [R8+0x1000] ;  /* 0x0010000008107984 */ /* 0x000e280000000c00 */
[----:B0-----:R-:W-:Y:S04]  /*3c490*/  STL.64 [R1+0x3f0], R16 ;  /* 0x0003f01001007387 */ /* 0x001fe80000100a00 */
[----:B------:R-:W-:Y:S04]  /*3c4a0*/  STL.64 [R1+0x3f8], R18 ;  /* 0x0003f81201007387 */ /* 0x000fe80000100a00 */
[----:B------:R-:W0:Y:S01]  /*3c4b0*/  LDS.128 R16, [R3] ;  /* 0x0000000003107984 */ /* 0x000e220000000c00 */
[----:B------:R-:W-:-:S03]  /*3c4c0*/  LOP3.LUT R2, R28, 0x60, RZ, 0x3c, !PT ;  /* 0x000000601c027812 */ /* 0x000fc600078e3cff */
[----:B0-----:R-:W-:Y:S04]  /*3c4d0*/  STL.64 [R1+0x3c0], R16 ;  /* 0x0003c01001007387 */ /* 0x001fe80000100a00 */
[----:B------:R-:W-:Y:S04]  /*3c4e0*/  STL.64 [R1+0x3c8], R18 ;  /* 0x0003c81201007387 */ /* 0x000fe80000100a00 */
[----:B------:R-:W0:Y:S04]  /*3c4f0*/  LDS.128 R16, [R3+0x1000] ;  /* 0x0010000003107984 */ /* 0x000e280000000c00 */
[----:B0-----:R-:W-:Y:S04]  /*3c500*/  STL.64 [R1+0x400], R16 ;  /* 0x0004001001007387 */ /* 0x001fe80000100a00 */
[----:B------:R-:W-:Y:S04]  /*3c510*/  STL.64 [R1+0x408], R18 ;  /* 0x0004081201007387 */ /* 0x000fe80000100a00 */
[----:B------:R-:W0:Y:S04]  /*3c520*/  LDS.128 R16, [R2] ;  /* 0x0000000002107984 */ /* 0x000e280000000c00 */
[----:B0-----:R-:W-:Y:S01]  /*3c530*/  STL [R1+0x3d4], R17 ;  /* 0x0003d41101007387 */ /* 0x001fe20000100800 */
[----:B------:R-:W-:-:S03]  /*3c540*/  IMAD.MOV.U32 R27, RZ, RZ, R16 ;  /* 0x000000ffff1b7224 */ /* 0x000fc600078e0010 */
[----:B------:R-:W-:Y:S04]  /*3c550*/  STL.64 [R1+0x3d8], R18 ;  /* 0x0003d81201007387 */ /* 0x000fe80000100a00 */
[----:B------:R-:W0:Y:S04]  /*3c560*/  LDS.128 R16, [R2+0x1000] ;  /* 0x0010000002107984 */ /* 0x000e280000000c00 */
[----:B------:R-:W-:Y:S04]  /*3c570*/  STL [R1+0x12e4], R27 ;  /* 0x0012e41b01007387 */ /* 0x000fe80000100800 */
[----:B------:R-:W-:Y:S06]  /*3c580*/  BAR.SYNC.DEFER_BLOCKING 0x0 ;  /* 0x0000000000007b1d */ /* 0x000fec0000010000 */
[----:B0-----:R-:W-:Y:S04]  /*3c590*/  STL.64 [R1+0x410], R16 ;  /* 0x0004101001007387 */ /* 0x001fe80000100a00 */
[----:B------:R0:W-:Y:S04]  /*3c5a0*/  STL.64 [R1+0x418], R18 ;  /* 0x0004181201007387 */ /* 0x0001e80000100a00 */
[----:B0-----:R-:W2:Y:S04]  /*3c5b0*/  LDL.LU.64 R18, [R1+0x1530] ;  /* 0x0015300001127983 */ /* 0x001ea80000300a00 */
[----:B------:R-:W2:Y:S04]  /*3c5c0*/  LDL.LU.64 R16, [R1+0x1528] ;  /* 0x0015280001107983 */ /* 0x000ea80000300a00 */
[----:B--2---:R0:W-:Y:S04]  /*3c5d0*/  STS.128 [R0], R16 ;  /* 0x0000001000007388 */ /* 0x0041e80000000c00 */
[----:B0-----:R-:W2:Y:S04]  /*3c5e0*/  LDL.LU.64 R18, [R1+0x1520] ;  /* 0x0015200001127983 */ /* 0x001ea80000300a00 */
[----:B------:R-:W2:Y:S04]  /*3c5f0*/  LDL.LU.64 R16, [R1+0x1518] ;  /* 0x0015180001107983 */ /* 0x000ea80000300a00 */
[----:B--2---:R0:W-:Y:S04]  /*3c600*/  STS.128 [R0+0x80], R16 ;  /* 0x0000801000007388 */ /* 0x0041e80000000c00 */
        /* <DEDUP_REMOVED lines=11> */
[----:B----4-:R-:W-:Y:S04]  /*3c6c0*/  STS.128 [R0+0x880], R4 ;  /* 0x0008800400007388 */ /* 0x010fe80000000c00 */
[----:B---3--:R-:W-:Y:S04]  /*3c6d0*/  STS.128 [R0+0xc00], R12 ;  /* 0x000c000c00007388 */ /* 0x008fe80000000c00 */
[----:B--2---:R-:W-:Y:S04]  /*3c6e0*/  STS.128 [R0+0xc80], R16 ;  /* 0x000c801000007388 */ /* 0x004fe80000000c00 */
[----:B------:R-:W-:Y:S06]  /*3c6f0*/  BAR.SYNC.DEFER_BLOCKING 0x0 ;  /* 0x0000000000007b1d */ /* 0x000fec0000010000 */
[----:B------:R-:W0:Y:S04]  /*3c700*/  LDS.128 R4, [R28] ;  /* 0x000000001c047984 */ /* 0x000e280000000c00 */
[----:B------:R-:W1:Y:S04]  /*3c710*/  LDS.128 R16, [R28+0x1000] ;  /* 0x001000001c107984 */ /* 0x000e680000000c00 */
[----:B------:R-:W-:Y:S04]  /*3c720*/  LDS.128 R12, [R8+0x1000] ;  /* 0x00100000080c7984 */ /* 0x000fe80000000c00 */
[----:B0-----:R-:W-:Y:S01]  /*3c730*/  STL [R1+0x4], R5 ;  /* 0x0000040501007387 */ /* 0x001fe20000100800 */
[----:B------:R-:W-:-:S03]  /*3c740*/  IMAD.MOV.U32 R22, RZ, RZ, R4 ;  /* 0x000000ffff167224 */ /* 0x000fc600078e0004 */
[----:B------:R-:W-:Y:S04]  /*3c750*/  STL.64 [R1+0x8], R6 ;  /* 0x0000080601007387 */ /* 0x000fe80000100a00 */
[----:B------:R-:W0:Y:S04]  /*3c760*/  LDS.128 R4, [R8] ;  /* 0x0000000008047984 */ /* 0x000e280000000c00 */
[----:B------:R-:W-:Y:S04]  /*3c770*/  STL.64 [R1+0x12e8], R22 ;  /* 0x0012e81601007387 */ /* 0x000fe80000100a00 */
[----:B-1----:R-:W-:Y:S04]  /*3c780*/  STL.64 [R1+0x40], R16 ;  /* 0x0000401001007387 */ /* 0x002fe80000100a00 */
[----:B------:R-:W-:Y:S04]  /*3c790*/  STL.64 [R1+0x48], R18 ;  /* 0x0000481201007387 */ /* 0x000fe80000100a00 */
[----:B------:R-:W-:Y:S04]  /*3c7a0*/  STL [R1+0x1470], R8 ;  /* 0x0014700801007387 */ /* 0x000fe80000100800 */
[----:B------:R-:W-:Y:S04]  /*3c7b0*/  LDS.128 R8, [R3+0x1000] ;  /* 0x0010000003087984 */ /* 0x000fe80000000c00 */
[----:B0-----:R-:W-:Y:S04]  /*3c7c0*/  STL.64 [R1+0x20], R4 ;  /* 0x0000200401007387 */ /* 0x001fe80000100a00 */
[----:B------:R-:W-:Y:S04]  /*3c7d0*/  STL.64 [R1+0x28], R6 ;  /* 0x0000280601007387 */ /* 0x000fe80000100a00 */
[----:B------:R-:W0:Y:S04]  /*3c7e0*/  LDS.128 R4, [R3] ;  /* 0x0000000003047984 */ /* 0x000e280000000c00 */
[----:B------:R-:W-:Y:S04]  /*3c7f0*/  STL.64 [R1+0x60], R12 ;  /* 0x0000600c01007387 */ /* 0x000fe80000100a00 */
[----:B------:R-:W-:Y:S04]  /*3c800*/  STL.64 [R1+0x68], R14 ;  /* 0x0000680e01007387 */ /* 0x000fe80000100a00 */
[----:B0-----:R-:W-:Y:S01]  /*3c810*/  STL [R1+0x14], R5 ;  /* 0x0000140501007387 */ /* 0x001fe20000100800 */
[----:B------:R-:W-:-:S03]  /*3c820*/  IMAD.MOV.U32 R27, RZ, RZ, R4 ;  /* 0x000000ffff1b7224 */ /* 0x000fc600078e0004 */
[----:B------:R-:W-:Y:S04]  /*3c830*/  STL.64 [R1+0x18], R6 ;  /* 0x0000180601007387 */ /* 0x000fe80000100a00 */
[----:B------:R-:W0:Y:S04]  /*3c840*/  LDS.128 R4, [R2] ;  /* 0x0000000002047984 */ /* 0x000e280000000c00 */
[----:B------:R1:W-:Y:S04]  /*3c850*/  STL.64 [R1+0x12f0], R26 ;  /* 0x0012f01a01007387 */ /* 0x0003e80000100a00 */
[----:B0-----:R-:W-:Y:S04]  /*3c860*/  STL [R1+0x34], R5 ;  /* 0x0000340501007387 */ /* 0x001fe80000100800 */
[----:B------:R-:W-:Y:S04]  /*3c870*/  STL.64 [R1+0x50], R8 ;  /* 0x0000500801007387 */ /* 0x000fe80000100a00 */
[----:B------:R-:W-:Y:S04]  /*3c880*/  STL.64 [R1+0x58], R10 ;  /* 0x0000580a01007387 */ /* 0x000fe80000100a00 */
[----:B------:R-:W-:Y:S04]  /*3c890*/  STL.64 [R1+0x38], R6 ;  /* 0x0000380601007387 */ /* 0x000fe80000100a00 */
[----:B------:R-:W2:Y:S04]  /*3c8a0*/  LDL.LU R12, [R1+0x180] ;  /* 0x00018000010c7983 */ /* 0x000ea80000300800 */
[----:B------:R-:W2:Y:S04]  /*3c8b0*/  LDL.LU R13, [R1+0x184] ;  /* 0x00018400010d7983 */ /* 0x000ea80000300800 */
[----:B------:R-:W3:Y:S04]  /*3c8c0*/  LDL.LU R14, [R1+0x188] ;  /* 0x00018800010e7983 */ /* 0x000ee80000300800 */
[----:B------:R-:W3:Y:S04]  /*3c8d0*/  LDL.LU R15, [R1+0x18c] ;  /* 0x00018c00010f7983 */ /* 0x000ee80000300800 */
[----:B---3--:R-:W-:Y:S04]  /*3c8e0*/  STL.64 [R1+0x1438], R14 ;  /* 0x0014380e01007387 */ /* 0x008fe80000100a00 */
[----:B--2---:R0:W-:Y:S04]  /*3c8f0*/  STL.64 [R1+0x1430], R12 ;  /* 0x0014300c01007387 */ /* 0x0041e80000100a00 */
[----:B------:R-:W2:Y:S04]  /*3c900*/  LDL.LU R20, [R1+0x170] ;  /* 0x0001700001147983 */ /* 0x000ea80000300800 */
[----:B------:R-:W2:Y:S04]  /*3c910*/  LDL.LU R21, [R1+0x174] ;  /* 0x0001740001157983 */ /* 0x000ea80000300800 */
[----:B------:R-:W3:Y:S04]  /*3c920*/  LDL.LU R22, [R1+0x178] ;  /* 0x0001780001167983 */ /* 0x000ee80000300800 */
[----:B------:R-:W3:Y:S04]  /*3c930*/  LDL.LU R23, [R1+0x17c] ;  /* 0x00017c0001177983 */ /* 0x000ee80000300800 */
[----:B---3--:R-:W-:Y:S04]  /*3c940*/  STL.64 [R1+0x1448], R22 ;  /* 0x0014481601007387 */ /* 0x008fe80000100a00 */
[----:B--2---:R-:W-:Y:S04]  /*3c950*/  STL.64 [R1+0x1440], R20 ;  /* 0x0014401401007387 */ /* 0x004fe80000100a00 */
[----:B------:R-:W2:Y:S04]  /*3c960*/  LDL.LU R24, [R1+0x160] ;  /* 0x0001600001187983 */ /* 0x000ea80000300800 */
[----:B------:R-:W2:Y:S04]  /*3c970*/  LDL.LU R25, [R1+0x164] ;  /* 0x0001640001197983 */ /* 0x000ea80000300800 */
[----:B-1----:R-:W3:Y:S04]  /*3c980*/  LDL.LU R26, [R1+0x168] ;  /* 0x00016800011a7983 */ /* 0x002ee80000300800 */
[----:B------:R-:W3:Y:S04]  /*3c990*/  LDL.LU R27, [R1+0x16c] ;  /* 0x00016c00011b7983 */ /* 0x000ee80000300800 */
[----:B---3--:R-:W-:Y:S04]  /*3c9a0*/  STL.64 [R1+0x1458], R26 ;  /* 0x0014581a01007387 */ /* 0x008fe80000100a00 */
[----:B--2---:R-:W-:Y:S04]  /*3c9b0*/  STL.64 [R1+0x1450], R24 ;  /* 0x0014501801007387 */ /* 0x004fe80000100a00 */
[----:B0-----:R-:W2:Y:S04]  /*3c9c0*/  LDL.LU R12, [R1+0x140] ;  /* 0x00014000010c7983 */ /* 0x001ea80000300800 */
[----:B------:R-:W2:Y:S04]  /*3c9d0*/  LDL.LU R13, [R1+0x144] ;  /* 0x00014400010d7983 */ /* 0x000ea80000300800 */
[----:B------:R-:W3:Y:S04]  /*3c9e0*/  LDL.LU R14, [R1+0x148] ;  /* 0x00014800010e7983 */ /* 0x000ee80000300800 */
[----:B------:R-:W3:Y:S04]  /*3c9f0*/  LDL.LU R15, [R1+0x14c] ;  /* 0x00014c00010f7983 */ /* 0x000ee80000300800 */
[----:B------:R-:W4:Y:S04]  /*3ca00*/  LDL.LU R8, [R1+0x100] ;  /* 0x0001000001087983 */ /* 0x000f280000300800 */
[----:B------:R-:W4:Y:S04]  /*3ca10*/  LDL.LU R9, [R1+0x104] ;  /* 0x0001040001097983 */ /* 0x000f280000300800 */
[----:B------:R-:W5:Y:S04]  /*3ca20*/  LDL.LU R10, [R1+0x108] ;  /* 0x00010800010a7983 */ /* 0x000f680000300800 */
[----:B------:R-:W5:Y:S04]  /*3ca30*/  LDL.LU R11, [R1+0x10c] ;  /* 0x00010c00010b7983 */ /* 0x000f680000300800 */
[----:B-----5:R-:W-:Y:S04]  /*3ca40*/  STL.64 [R1+0x1480], R10 ;  /* 0x0014800a01007387 */ /* 0x020fe80000100a00 */
[----:B----4-:R0:W-:Y:S04]  /*3ca50*/  STL.64 [R1+0x1478], R8 ;  /* 0x0014780801007387 */ /* 0x0101e80000100a00 */
[----:B0-----:R-:W4:Y:S04]  /*3ca60*/  LDL.LU R8, [R1+0xf0] ;  /* 0x0000f00001087983 */ /* 0x001f280000300800 */
        /* <DEDUP_REMOVED lines=26> */
[----:B------:R-:W5:Y:S01]  /*3cc10*/  LDL.LU R11, [R1+0xbc] ;  /* 0x0000bc00010b7983 */ /* 0x000f620000300800 */
[----:B------:R-:W-:-:S03]  /*3cc20*/  IMAD.MOV.U32 R29, RZ, RZ, R4 ;  /* 0x000000ffff1d7224 */ /* 0x000fc600078e0004 */
[----:B------:R-:W0:Y:S04]  /*3cc30*/  LDS.128 R4, [R2+0x1000] ;  /* 0x0010000002047984 */ /* 0x000e280000000c00 */
[----:B------:R-:W-:Y:S06]  /*3cc40*/  BAR.SYNC.DEFER_BLOCKING 0x0 ;  /* 0x0000000000007b1d */ /* 0x000fec0000010000 */
[----:B-----5:R-:W-:Y:S04]  /*3cc50*/  STL.64 [R1+0x14d0], R10 ;  /* 0x0014d00a01007387 */ /* 0x020fe80000100a00 */
[----:B----4-:R1:W-:Y:S04]  /*3cc60*/  STL.64 [R1+0x14c8], R8 ;  /* 0x0014c80801007387 */ /* 0x0103e80000100a00 */
[----:B-1----:R-:W4:Y:S04]  /*3cc70*/  LDL.LU R8, [R1+0xa0] ;  /* 0x0000a00001087983 */ /* 0x002f280000300800 */
[----:B------:R-:W4:Y:S04]  /*3cc80*/  LDL.LU R9, [R1+0xa4] ;  /* 0x0000a40001097983 */ /* 0x000f280000300800 */
[----:B------:R-:W4:Y:S04]  /*3cc90*/  LDL.LU R10, [R1+0xa8] ;  /* 0x0000a800010a7983 */ /* 0x000f280000300800 */
[----:B------:R-:W4:Y:S04]  /*3cca0*/  LDL.LU R11, [R1+0xac] ;  /* 0x0000ac00010b7983 */ /* 0x000f280000300800 */
[----:B---3--:R-:W-:Y:S04]  /*3ccb0*/  STL.64 [R1+0x1468], R14 ;  /* 0x0014680e01007387 */ /* 0x008fe80000100a00 */
[----:B--2---:R1:W-:Y:S04]  /*3ccc0*/  STL.64 [R1+0x1460], R12 ;  /* 0x0014600c01007387 */ /* 0x0043e80000100a00 */
[----:B-1----:R-:W2:Y:S04]  /*3ccd0*/  LDL.LU R12, [R1+0x110] ;  /* 0x00011000010c7983 */ /* 0x002ea80000300800 */
[----:B------:R-:W2:Y:S04]  /*3cce0*/  LDL.LU R13, [R1+0x114] ;  /* 0x00011400010d7983 */ /* 0x000ea80000300800 */
[----:B------:R-:W2:Y:S04]  /*3ccf0*/  LDL.LU R14, [R1+0x118] ;  /* 0x00011800010e7983 */ /* 0x000ea80000300800 */
[----:B------:R-:W2:Y:S04]  /*3cd00*/  LDL.LU R15, [R1+0x11c] ;  /* 0x00011c00010f7983 */ /* 0x000ea80000300800 */
[----:B------:R-:W3:Y:S04]  /*3cd10*/  LDL.LU R20, [R1+0x130] ;  /* 0x0001300001147983 */ /* 0x000ee80000300800 */
[----:B------:R-:W3:Y:S04]  /*3cd20*/  LDL.LU R21, [R1+0x134] ;  /* 0x0001340001157983 */ /* 0x000ee80000300800 */
[----:B------:R-:W3:Y:S04]  /*3cd30*/  LDL.LU R22, [R1+0x138] ;  /* 0x0001380001167983 */ /* 0x000ee80000300800 */
[----:B------:R-:W3:Y:S04]  /*3cd40*/  LDL.LU R23, [R1+0x13c] ;  /* 0x00013c0001177983 */ /* 0x000ee80000300800 */
[----:B------:R-:W5:Y:S04]  /*3cd50*/  LDL.LU R24, [R1+0x120] ;  /* 0x0001200001187983 */ /* 0x000f680000300800 */
[----:B------:R-:W5:Y:S04]  /*3cd60*/  LDL.LU R25, [R1+0x124] ;  /* 0x0001240001197983 */ /* 0x000f680000300800 */
[----:B------:R-:W5:Y:S04]  /*3cd70*/  LDL.LU R26, [R1+0x128] ;  /* 0x00012800011a7983 */ /* 0x000f680000300800 */
[----:B------:R-:W5:Y:S04]  /*3cd80*/  LDL.LU R27, [R1+0x12c] ;  /* 0x00012c00011b7983 */ /* 0x000f680000300800 */
[----:B------:R-:W2:Y:S04]  /*3cd90*/  LDL.LU R16, [R1+0x190] ;  /* 0x0001900001107983 */ /* 0x000ea80000300800 */
[----:B------:R-:W2:Y:S04]  /*3cda0*/  LDL.LU R17, [R1+0x194] ;  /* 0x0001940001117983 */ /* 0x000ea80000300800 */
[----:B------:R-:W2:Y:S04]  /*3cdb0*/  LDL.LU R18, [R1+0x198] ;  /* 0x0001980001127983 */ /* 0x000ea80000300800 */
[----:B------:R-:W2:Y:S04]  /*3cdc0*/  LDL.LU R19, [R1+0x19c] ;  /* 0x00019c0001137983 */ /* 0x000ea80000300800 */
[----:B0-----:R-:W-:Y:S04]  /*3cdd0*/  STL [R1+0x12d8], R6 ;  /* 0x0012d80601007387 */ /* 0x001fe80000100800 */
[----:B------:R-:W-:Y:S04]  /*3cde0*/  STL [R1+0x12d4], R7 ;  /* 0x0012d40701007387 */ /* 0x000fe80000100800 */
[----:B------:R0:W-:Y:S04]  /*3cdf0*/  STL.64 [R1+0x12f8], R4 ;  /* 0x0012f80401007387 */ /* 0x0001e80000100a00 */
[----:B0-----:R-:W2:Y:S04]  /*3ce00*/  LDL.LU R4, [R1+0x150] ;  /* 0x0001500001047983 */ /* 0x001ea80000300800 */
[----:B------:R-:W2:Y:S04]  /*3ce10*/  LDL.LU R5, [R1+0x154] ;  /* 0x0001540001057983 */ /* 0x000ea80000300800 */
[----:B------:R-:W2:Y:S04]  /*3ce20*/  LDL.LU R6, [R1+0x158] ;  /* 0x0001580001067983 */ /* 0x000ea80000300800 */
[----:B------:R-:W2:Y:S04]  /*3ce30*/  LDL.LU R7, [R1+0x15c] ;  /* 0x00015c0001077983 */ /* 0x000ea80000300800 */
[----:B----4-:R0:W-:Y:S04]  /*3ce40*/  STS.128 [R0], R8 ;  /* 0x0000000800007388 */ /* 0x0101e80000000c00 */
[----:B0-----:R-:W4:Y:S04]  /*3ce50*/  LDL.LU.64 R10, [R1+0x14d0] ;  /* 0x0014d000010a7983 */ /* 0x001f280000300a00 */
[----:B------:R-:W4:Y:S04]  /*3ce60*/  LDL.LU.64 R8, [R1+0x14c8] ;  /* 0x0014c80001087983 */ /* 0x000f280000300a00 */
[----:B----4-:R0:W-:Y:S04]  /*3ce70*/  STS.128 [R0+0x80], R8 ;  /* 0x0000800800007388 */ /* 0x0101e80000000c00 */
        /* <DEDUP_REMOVED lines=14> */
[----:B--2---:R-:W-:Y:S04]  /*3cf60*/  STS.128 [R0+0xc80], R12 ;  /* 0x000c800c00007388 */ /* 0x004fe80000000c00 */
[----:B----4-:R0:W-:Y:S04]  /*3cf70*/  STS.128 [R0+0xc00], R8 ;  /* 0x000c000800007388 */ /* 0x0101e80000000c00 */
[----:B------:R-:W-:Y:S06]  /*3cf80*/  BAR.SYNC.DEFER_BLOCKING 0x0 ;  /* 0x0000000000007b1d */ /* 0x000fec0000010000 */
[----:B0-----:R-:W2:Y:S04]  /*3cf90*/  LDL.LU R8, [R1+0x1470] ;  /* 0x0014700001087983 */ /* 0x001ea80000300800 */
[----:B------:R-:W0:Y:S04]  /*3cfa0*/  LDS.128 R12, [R28] ;  /* 0x000000001c0c7984 */ /* 0x000e280000000c00 */
[----:B0-----:R-:W-:Y:S04]  /*3cfb0*/  STL.64 [R1+0x90], R12 ;  /* 0x0000900c01007387 */ /* 0x001fe80000100a00 */
[----:B------:R-:W-:Y:S04]  /*3cfc0*/  STL.64 [R1+0x98], R14 ;  /* 0x0000980e01007387 */ /* 0x000fe80000100a00 */
[----:B------:R-:W0:Y:S04]  /*3cfd0*/  LDS.128 R12, [R28+0x1000] ;  /* 0x001000001c0c7984 */ /* 0x000e280000000c00 */
[----:B0-----:R-:W-:Y:S04]  /*3cfe0*/  STL.64 [R1+0x110], R12 ;  /* 0x0001100c01007387 */ /* 0x001fe80000100a00 */
[----:B------:R-:W-:Y:S04]  /*3cff0*/  STL.64 [R1+0x118], R14 ;  /* 0x0001180e01007387 */ /* 0x000fe80000100a00 */
[----:B--2---:R-:W0:Y:S04]  /*3d000*/  LDS.128 R12, [R8] ;  /* 0x00000000080c7984 */ /* 0x004e280000000c00 */
[----:B0-----:R-:W-:Y:S04]  /*3d010*/  STL.64 [R1+0xc0], R12 ;  /* 0x0000c00c01007387 */ /* 0x001fe80000100a00 */
        /* <DEDUP_REMOVED lines=14> */
[----:B------:R-:W-:Y:S06]  /*3d100*/  BAR.SYNC.DEFER_BLOCKING 0x0 ;  /* 0x0000000000007b1d */ /* 0x000fec0000010000 */
[----:B0-----:R-:W-:Y:S04]  /*3d110*/  STL.64 [R1+0x440], R12 ;  /* 0x0004400c01007387 */ /* 0x001fe80000100a00 */
[----:B------:R0:W-:Y:S04]  /*3d120*/  STL.64 [R1+0x448], R14 ;  /* 0x0004480e01007387 */ /* 0x0001e80000100a00 */
[----:B0-----:R-:W2:Y:S04]  /*3d130*/  LDL.LU.64 R14, [R1+0x1468] ;  /* 0x00146800010e7983 */ /* 0x001ea80000300a00 */
[----:B------:R-:W2:Y:S04]  /*3d140*/  LDL.LU.64 R12, [R1+0x1460] ;  /* 0x00146000010c7983 */ /* 0x000ea80000300a00 */
[----:B-----5:R0:W-:Y:S04]  /*3d150*/  STS.128 [R0], R24 ;  /* 0x0000001800007388 */ /* 0x0201e80000000c00 */
[----:B---3--:R1:W-:Y:S04]  /*3d160*/  STS.128 [R0+0x80], R20 ;  /* 0x0000801400007388 */ /* 0x0083e80000000c00 */
[----:B0-----:R-:W3:Y:S04]  /*3d170*/  LDL.LU.64 R26, [R1+0x1458] ;  /* 0x00145800011a7983 */ /* 0x001ee80000300a00 */
[----:B------:R-:W3:Y:S04]  /*3d180*/  LDL.LU.64 R24, [R1+0x1450] ;  /* 0x0014500001187983 */ /* 0x000ee80000300a00 */
[----:B-1----:R-:W4:Y:S04]  /*3d190*/  LDL.LU.64 R22, [R1+0x1448] ;  /* 0x0014480001167983 */ /* 0x002f280000300a00 */
[----:B------:R-:W4:Y:S04]  /*3d1a0*/  LDL.LU.64 R20, [R1+0x1440] ;  /* 0x0014400001147983 */ /* 0x000f280000300a00 */
[----:B--2---:R0:W-:Y:S04]  /*3d1b0*/  STS.128 [R0+0x400], R12 ;  /* 0x0004000c00007388 */ /* 0x0041e80000000c00 */
[----:B0-----:R-:W2:Y:S04]  /*3d1c0*/  LDL.LU.64 R14, [R1+0x1438] ;  /* 0x00143800010e7983 */ /* 0x001ea80000300a00 */
[----:B------:R-:W2:Y:S04]  /*3d1d0*/  LDL.LU.64 R12, [R1+0x1430] ;  /* 0x00143000010c7983 */ /* 0x000ea80000300a00 */
[----:B------:R-:W-:Y:S04]  /*3d1e0*/  STS.128 [R0+0x480], R4 ;  /* 0x0004800400007388 */ /* 0x000fe80000000c00 */
[----:B---3--:R-:W-:Y:S04]  /*3d1f0*/  STS.128 [R0+0x800], R24 ;  /* 0x0008001800007388 */ /* 0x008fe80000000c00 */
[----:B----4-:R-:W-:Y:S04]  /*3d200*/  STS.128 [R0+0x880], R20 ;  /* 0x0008801400007388 */ /* 0x010fe80000000c00 */
[----:B------:R-:W-:Y:S04]  /*3d210*/  STS.128 [R0+0xc80], R16 ;  /* 0x000c801000007388 */ /* 0x000fe80000000c00 */
[----:B--2---:R-:W-:Y:S04]  /*3d220*/  STS.128 [R0+0xc00], R12 ;  /* 0x000c000c00007388 */ /* 0x004fe80000000c00 */
[----:B------:R-:W-:Y:S06]  /*3d230*/  BAR.SYNC.DEFER_BLOCKING 0x0 ;  /* 0x0000000000007b1d */ /* 0x000fec0000010000 */
[----:B------:R-:W0:Y:S04]  /*3d240*/  LDS.128 R12, [R28] ;  /* 0x000000001c0c7984 */ /* 0x000e280000000c00 */
[----:B------:R-:W1:Y:S04]  /*3d250*/  LDS.128 R16, [R28+0x1000] ;  /* 0x001000001c107984 */ /* 0x000e680000000c00 */
[----:B------:R-:W2:Y:S04]  /*3d260*/  LDS.128 R4, [R8] ;  /* 0x0000000008047984 */ /* 0x000ea80000000c00 */
[----:B0-----:R-:W-:Y:S04]  /*3d270*/  STL.64 [R1+0x80], R12 ;  /* 0x0000800c01007387 */ /* 0x001fe80000100a00 */
[----:B------:R-:W-:Y:S04]  /*3d280*/  STL.64 [R1+0x88], R14 ;  /* 0x0000880e01007387 */ /* 0x000fe80000100a00 */
[----:B------:R-:W0:Y:S04]  /*3d290*/  LDS.128 R12, [R8+0x1000] ;  /* 0x00100000080c7984 */ /* 0x000e280000000c00 */
[----:B-1----:R-:W-:Y:S04]  /*3d2a0*/  STL.64 [R1+0xf0], R16 ;  /* 0x0000f01001007387 */ /* 0x002fe80000100a00 */
[----:B------:R-:W-:Y:S04]  /*3d2b0*/  STL.64 [R1+0xf8], R18 ;  /* 0x0000f81201007387 */ /* 0x000fe80000100a00 */
[----:B------:R-:W-:Y:S04]  /*3d2c0*/  STL [R1+0x13d8], R8 ;  /* 0x0013d80801007387 */ /* 0x000fe80000100800 */
[----:B--2---:R-:W-:Y:S04]  /*3d2d0*/  STL.64 [R1+0x70], R4 ;  /* 0x0000700401007387 */ /* 0x004fe80000100a00 */
[----:B------:R-:W-:Y:S04]  /*3d2e0*/  STL.64 [R1+0x78], R6 ;  /* 0x0000780601007387 */ /* 0x000fe80000100a00 */
[----:B------:R-:W1:Y:S04]  /*3d2f0*/  LDS.128 R4, [R3] ;  /* 0x0000000003047984 */ /* 0x000e680000000c00 */
[----:B------:R-:W-:Y:S04]  /*3d300*/  LDS.128 R8, [R2] ;  /* 0x0000000002087984 */ /* 0x000fe80000000c00 */
[----:B0-----:R-:W-:Y:S04]  /*3d310*/  STL.64 [R1+0xe0], R12 ;  /* 0x0000e00c01007387 */ /* 0x001fe80000100a00 */
[----:B------:R-:W-:Y:S04]  /*3d320*/  STL.64 [R1+0xe8], R14 ;  /* 0x0000e80e01007387 */ /* 0x000fe80000100a00 */
[----:B------:R-:W0:Y:S04]  /*3d330*/  LDS.128 R12, [R3+0x1000] ;  /* 0x00100000030c7984 */ /* 0x000e280000000c00 */
[----:B-1----:R-:W-:Y:S04]  /*3d340*/  STL.64 [R1+0xb0], R4 ;  /* 0x0000b00401007387 */ /* 0x002fe80000100a00 */
[----:B------:R-:W-:Y:S04]  /*3d350*/  STL.64 [R1+0xb8], R6 ;  /* 0x0000b80601007387 */ /* 0x000fe80000100a00 */
[----:B------:R-:W1:Y:S04]  /*3d360*/  LDS.128 R4, [R2+0x1000] ;  /* 0x0010000002047984 */ /* 0x000e680000000c00 */
[----:B0-----:R-:W-:Y:S04]  /*3d370*/  STL.64 [R1+0x130], R12 ;  /* 0x0001300c01007387 */ /* 0x001fe80000100a00 */
[----:B------:R-:W-:Y:S04]  /*3d380*/  STL.64 [R1+0x138], R14 ;  /* 0x0001380e01007387 */ /* 0x000fe80000100a00 */
[----:B------:R-:W2:Y:S04]  /*3d390*/  LDL.LU R20, [R1+0x280] ;  /* 0x0002800001147983 */ /* 0x000ea80000300800 */
[----:B------:R-:W-:Y:S04]  /*3d3a0*/  STL.64 [R1+0xa0], R8 ;  /* 0x0000a00801007387 */ /* 0x000fe80000100a00 */
[----:B------:R-:W-:Y:S04]  /*3d3b0*/  STL.64 [R1+0xa8], R10 ;  /* 0x0000a80a01007387 */ /* 0x000fe80000100a00 */
[----:B-1----:R0:W-:Y:S04]  /*3d3c0*/  STL.64 [R1+0x120], R4 ;  /* 0x0001200401007387 */ /* 0x0021e80000100a00 */
[----:B------:R1:W-:Y:S04]  /*3d3d0*/  STL.64 [R1+0x128], R6 ;  /* 0x0001280601007387 */ /* 0x0003e80000100a00 */
[----:B------:R-:W2:Y:S04]  /*3d3e0*/  LDL.LU R21, [R1+0x284] ;  /* 0x0002840001157983 */ /* 0x000ea80000300800 */
[----:B------:R-:W3:Y:S04]  /*3d3f0*/  LDL.LU R22, [R1+0x288] ;  /* 0x0002880001167983 */ /* 0x000ee80000300800 */
[----:B------:R-:W3:Y:S04]  /*3d400*/  LDL.LU R23, [R1+0x28c] ;  /* 0x00028c0001177983 */ /* 0x000ee80000300800 */
[----:B------:R-:W-:Y:S06]  /*3d410*/  BAR.SYNC.DEFER_BLOCKING 0x0 ;  /* 0x0000000000007b1d */ /* 0x000fec0000010000 */
[----:B---3--:R-:W-:Y:S04]  /*3d420*/  STL.64 [R1+0x1390], R22 ;  /* 0x0013901601007387 */ /* 0x008fe80000100a00 */
[----:B--2---:R-:W-:Y:S04]  /*3d430*/  STL.64 [R1+0x1388], R20 ;  /* 0x0013881401007387 */ /* 0x004fe80000100a00 */
[----:B------:R-:W2:Y:S04]  /*3d440*/  LDL.LU R24, [R1+0x270] ;  /* 0x0002700001187983 */ /* 0x000ea80000300800 */
[----:B------:R-:W2:Y:S04]  /*3d450*/  LDL.LU R25, [R1+0x274] ;  /* 0x0002740001197983 */ /* 0x000ea80000300800 */
[----:B------:R-:W3:Y:S04]  /*3d460*/  LDL.LU R26, [R1+0x278] ;  /* 0x00027800011a7983 */ /* 0x000ee80000300800 */
[----:B------:R-:W3:Y:S04]  /*3d470*/  LDL.LU R27, [R1+0x27c] ;  /* 0x00027c00011b7983 */ /* 0x000ee80000300800 */
[----:B---3--:R-:W-:Y:S04]  /*3d480*/  STL.64 [R1+0x13a0], R26 ;  /* 0x0013a01a01007387 */ /* 0x008fe80000100a00 */
[----:B--2---:R2:W-:Y:S04]  /*3d490*/  STL.64 [R1+0x1398], R24 ;  /* 0x0013981801007387 */ /* 0x0045e80000100a00 */
[----:B0-----:R-:W3:Y:S04]  /*3d4a0*/  LDL.LU R4, [R1+0x260] ;  /* 0x0002600001047983 */ /* 0x001ee80000300800 */
[----:B------:R-:W3:Y:S04]  /*3d4b0*/  LDL.LU R5, [R1+0x264] ;  /* 0x0002640001057983 */ /* 0x000ee80000300800 */
[----:B-1----:R-:W4:Y:S04]  /*3d4c0*/  LDL.LU R6, [R1+0x268] ;  /* 0x0002680001067983 */ /* 0x002f280000300800 */
[----:B------:R-:W4:Y:S04]  /*3d4d0*/  LDL.LU R7, [R1+0x26c] ;  /* 0x00026c0001077983 */ /* 0x000f280000300800 */
[----:B------:R-:W5:Y:S04]  /*3d4e0*/  LDL.LU R16, [R1+0x210] ;  /* 0x0002100001107983 */ /* 0x000f680000300800 */
[----:B------:R-:W5:Y:S04]  /*3d4f0*/  LDL.LU R17, [R1+0x214] ;  /* 0x0002140001117983 */ /* 0x000f680000300800 */
[----:B------:R-:W2:Y:S04]  /*3d500*/  LDL.LU R18, [R1+0x218] ;  /* 0x0002180001127983 */ /* 0x000ea80000300800 */
[----:B------:R-:W2:Y:S04]  /*3d510*/  LDL.LU R19, [R1+0x21c] ;  /* 0x00021c0001137983 */ /* 0x000ea80000300800 */
[----:B--2---:R-:W-:Y:S04]  /*3d520*/  STL.64 [R1+0x13e8], R18 ;  /* 0x0013e81201007387 */ /* 0x004fe80000100a00 */
[----:B-----5:R0:W-:Y:S04]  /*3d530*/  STL.64 [R1+0x13e0], R16 ;  /* 0x0013e01001007387 */ /* 0x0201e80000100a00 */
[----:B----4-:R-:W-:Y:S04]  /*3d540*/  STL.64 [R1+0x13b0], R6 ;  /* 0x0013b00601007387 */ /* 0x010fe80000100a00 */
[----:B---3--:R-:W-:Y:S04]  /*3d550*/  STL.64 [R1+0x13a8], R4 ;  /* 0x0013a80401007387 */ /* 0x008fe80000100a00 */
[----:B------:R-:W2:Y:S04]  /*3d560*/  LDL.LU R24, [R1+0x240] ;  /* 0x0002400001187983 */ /* 0x000ea80000300800 */
[----:B------:R-:W2:Y:S04]  /*3d570*/  LDL.LU R25, [R1+0x244] ;  /* 0x0002440001197983 */ /* 0x000ea80000300800 */
[----:B------:R-:W3:Y:S04]  /*3d580*/  LDL.LU R26, [R1+0x248] ;  /* 0x00024800011a7983 */ /* 0x000ee80000300800 */
[----:B------:R-:W3:Y:S04]  /*3d590*/  LDL.LU R27, [R1+0x24c] ;  /* 0x00024c00011b7983 */ /* 0x000ee80000300800 */
        /* <DEDUP_REMOVED lines=26> */
[----:B------:R-:W4:Y:S04]  /*3d740*/  LDL.LU R18, [R1+0x1a8] ;  /* 0x0001a80001127983 */ /* 0x000f280000300800 */
[----:B------:R-:W4:Y:S04]  /*3d750*/  LDL.LU R19, [R1+0x1ac] ;  /* 0x0001ac0001137983 */ /* 0x000f280000300800 */
[----:B------:R-:W5:Y:S04]  /*3d760*/  LDL.LU R8, [R1+0x1f0] ;  /* 0x0001f00001087983 */ /* 0x000f680000300800 */
[----:B------:R-:W5:Y:S04]  /*3d770*/  LDL.LU R9, [R1+0x1f4] ;  /* 0x0001f40001097983 */ /* 0x000f680000300800 */
[----:B------:R-:W5:Y:S04]  /*3d780*/  LDL.LU R10, [R1+0x1f8] ;  /* 0x0001f800010a7983 */ /* 0x000f680000300800 */
[----:B------:R-:W5:Y:S04]  /*3d790*/  LDL.LU R11, [R1+0x1fc] ;  /* 0x0001fc00010b7983 */ /* 0x000f680000300800 */
[----:B---3--:R-:W-:Y:S04]  /*3d7a0*/  STL.64 [R1+0x13c0], R26 ;  /* 0x0013c01a01007387 */ /* 0x008fe80000100a00 */
[----:B--2---:R-:W-:Y:S04]  /*3d7b0*/  STL.64 [R1+0x13b8], R24 ;  /* 0x0013b81801007387 */ /* 0x004fe80000100a00 */
[----:B------:R-:W2:Y:S04]  /*3d7c0*/  LDL.LU R4, [R1+0x230] ;  /* 0x0002300001047983 */ /* 0x000ea80000300800 */
[----:B------:R-:W2:Y:S04]  /*3d7d0*/  LDL.LU R5, [R1+0x234] ;  /* 0x0002340001057983 */ /* 0x000ea80000300800 */
[----:B------:R-:W3:Y:S04]  /*3d7e0*/  LDL.LU R6, [R1+0x238] ;  /* 0x0002380001067983 */ /* 0x000ee80000300800 */
[----:B------:R-:W3:Y:S04]  /*3d7f0*/  LDL.LU R7, [R1+0x23c] ;  /* 0x00023c0001077983 */ /* 0x000ee80000300800 */
[----:B----4-:R-:W-:Y:S04]  /*3d800*/  STS.128 [R0], R16 ;  /* 0x0000001000007388 */ /* 0x010fe80000000c00 */
[----:B---3--:R-:W-:Y:S04]  /*3d810*/  STL.64 [R1+0x13d0], R6 ;  /* 0x0013d00601007387 */ /* 0x008fe80000100a00 */
[----:B--2---:R0:W-:Y:S04]  /*3d820*/  STL.64 [R1+0x13c8], R4 ;  /* 0x0013c80401007387 */ /* 0x0041e80000100a00 */
[----:B0-----:R-:W2:Y:S04]  /*3d830*/  LDL.LU R4, [R1+0x200] ;  /* 0x0002000001047983 */ /* 0x001ea80000300800 */
[----:B------:R-:W2:Y:S04]  /*3d840*/  LDL.LU R5, [R1+0x204] ;  /* 0x0002040001057983 */ /* 0x000ea80000300800 */
[----:B------:R-:W2:Y:S04]  /*3d850*/  LDL.LU R6, [R1+0x208] ;  /* 0x0002080001067983 */ /* 0x000ea80000300800 */
[----:B------:R-:W2:Y:S04]  /*3d860*/  LDL.LU R7, [R1+0x20c] ;  /* 0x00020c0001077983 */ /* 0x000ea80000300800 */
[----:B------:R-:W3:Y:S04]  /*3d870*/  LDL.LU R24, [R1+0x220] ;  /* 0x0002200001187983 */ /* 0x000ee80000300800 */
[----:B------:R-:W3:Y:S04]  /*3d880*/  LDL.LU R25, [R1+0x224] ;  /* 0x0002240001197983 */ /* 0x000ee80000300800 */
[----:B------:R-:W3:Y:S04]  /*3d890*/  LDL.LU R26, [R1+0x228] ;  /* 0x00022800011a7983 */ /* 0x000ee80000300800 */
[----:B------:R-:W3:Y:S04]  /*3d8a0*/  LDL.LU R27, [R1+0x22c] ;  /* 0x00022c00011b7983 */ /* 0x000ee80000300800 */
[----:B------:R-:W4:Y:S04]  /*3d8b0*/  LDL.LU R20, [R1+0x250] ;  /* 0x0002500001147983 */ /* 0x000f280000300800 */
[----:B------:R-:W4:Y:S04]  /*3d8c0*/  LDL.LU R21, [R1+0x254] ;  /* 0x0002540001157983 */ /* 0x000f280000300800 */
[----:B------:R-:W4:Y:S04]  /*3d8d0*/  LDL.LU R22, [R1+0x258] ;  /* 0x0002580001167983 */ /* 0x000f280000300800 */
[----:B------:R-:W4:Y:S04]  /*3d8e0*/  LDL.LU R23, [R1+0x25c] ;  /* 0x00025c0001177983 */ /* 0x000f280000300800 */
[----:B------:R-:W2:Y:S04]  /*3d8f0*/  LDL.LU R12, [R1+0x290] ;  /* 0x00029000010c7983 */ /* 0x000ea80000300800 */
[----:B------:R-:W2:Y:S04]  /*3d900*/  LDL.LU R13, [R1+0x294] ;  /* 0x00029400010d7983 */ /* 0x000ea80000300800 */
[----:B------:R-:W2:Y:S04]  /*3d910*/  LDL.LU R14, [R1+0x298] ;  /* 0x00029800010e7983 */ /* 0x000ea80000300800 */
[----:B------:R-:W2:Y:S04]  /*3d920*/  LDL.LU R15, [R1+0x29c] ;  /* 0x00029c00010f7983 */ /* 0x000ea80000300800 */
[----:B------:R-:W2:Y:S04]  /*3d930*/  LDL.LU.64 R18, [R1+0x1428] ;  /* 0x0014280001127983 */ /* 0x000ea80000300a00 */
        /* <DEDUP_REMOVED lines=10> */
[----:B-----5:R-:W-:Y:S04]  /*3d9e0*/  STS.128 [R0+0x880], R8 ;  /* 0x0008800800007388 */ /* 0x020fe80000000c00 */
[----:B--2---:R0:W-:Y:S04]  /*3d9f0*/  STS.128 [R0+0x800], R16 ;  /* 0x0008001000007388 */ /* 0x0041e80000000c00 */
[----:B0-----:R-:W2:Y:S04]  /*3da00*/  LDL.LU.64 R18, [R1+0x13e8] ;  /* 0x0013e80001127983 */ /* 0x001ea80000300a00 */
[----:B------:R-:W2:Y:S04]  /*3da10*/  LDL.LU.64 R16, [R1+0x13e0] ;  /* 0x0013e00001107983 */ /* 0x000ea80000300a00 */
[----:B------:R-:W5:Y:S04]  /*3da20*/  LDL.LU R8, [R1+0x13d8] ;  /* 0x0013d80001087983 */ /* 0x000f680000300800 */
[----:B------:R-:W-:Y:S04]  /*3da30*/  STS.128 [R0+0xc00], R4 ;  /* 0x000c000400007388 */ /* 0x000fe80000000c00 */
[----:B--2---:R-:W-:Y:S04]  /*3da40*/  STS.128 [R0+0xc80], R16 ;  /* 0x000c801000007388 */ /* 0x004fe80000000c00 */
[----:B------:R-:W-:Y:S06]  /*3da50*/  BAR.SYNC.DEFER_BLOCKING 0x0 ;  /* 0x0000000000007b1d */ /* 0x000fec0000010000 */
[----:B------:R-:W0:Y:S04]  /*3da60*/  LDS.128 R16, [R28] ;  /* 0x000000001c107984 */ /* 0x000e280000000c00 */
[----:B------:R-:W1:Y:S04]  /*3da70*/  LDS.128 R4, [R28+0x1000] ;  /* 0x001000001c047984 */ /* 0x000e680000000c00 */
[----:B0-----:R0:W-:Y:S04]  /*3da80*/  STL.64 [R1+0x1a0], R16 ;  /* 0x0001a01001007387 */ /* 0x0011e80000100a00 */
[----:B------:R2:W-:Y:S04]  /*3da90*/  STL.64 [R1+0x1a8], R18 ;  /* 0x0001a81201007387 */ /* 0x0005e80000100a00 */
[----:B0-----:R-:W4:Y:S04]  /*3daa0*/  LDL.LU R16, [R1+0x2a0] ;  /* 0x0002a00001107983 */ /* 0x001f280000300800 */
[----:B-1----:R-:W-:Y:S04]  /*3dab0*/  STL.64 [R1+0x200], R4 ;  /* 0x0002000401007387 */ /* 0x002fe80000100a00 */
[----:B------:R-:W-:Y:S04]  /*3dac0*/  STL.64 [R1+0x208], R6 ;  /* 0x0002080601007387 */ /* 0x000fe80000100a00 */
[----:B-----5:R-:W0:Y:S04]  /*3dad0*/  LDS.128 R4, [R8] ;  /* 0x0000000008047984 */ /* 0x020e280000000c00 */
[----:B------:R-:W5:Y:S04]  /*3dae0*/  LDL.LU R17, [R1+0x2a4] ;  /* 0x0002a40001117983 */ /* 0x000f680000300800 */
[----:B--2---:R-:W5:Y:S04]  /*3daf0*/  LDL.LU R18, [R1+0x2a8] ;  /* 0x0002a80001127983 */ /* 0x004f680000300800 */
[----:B------:R-:W5:Y:S04]  /*3db00*/  LDL.LU R19, [R1+0x2ac] ;  /* 0x0002ac0001137983 */ /* 0x000f680000300800 */
        /* <DEDUP_REMOVED lines=16> */
[----:B---3--:R-:W-:Y:S04]  /*3dc10*/  STS.128 [R0], R24 ;  /* 0x0000001800007388 */ /* 0x008fe80000000c00 */
[----:B0-----:R-:W-:Y:S04]  /*3dc20*/  STL.64 [R1+0x210], R4 ;  /* 0x0002100401007387 */ /* 0x001fe80000100a00 */
[----:B------:R0:W-:Y:S04]  /*3dc30*/  STL.64 [R1+0x218], R6 ;  /* 0x0002180601007387 */ /* 0x0001e80000100a00 */
[----:B0-----:R-:W2:Y:S04]  /*3dc40*/  LDL.LU.64 R6, [R1+0x13d0] ;  /* 0x0013d00001067983 */ /* 0x001ea80000300a00 */
[----:B------:R-:W2:Y:S04]  /*3dc50*/  LDL.LU.64 R4, [R1+0x13c8] ;  /* 0x0013c80001047983 */ /* 0x000ea80000300a00 */
[----:B------:R-:W3:Y:S04]  /*3dc60*/  LDL.LU.64 R26, [R1+0x13c0] ;  /* 0x0013c000011a7983 */ /* 0x000ee80000300a00 */
[----:B------:R-:W3:Y:S04]  /*3dc70*/  LDL.LU.64 R24, [R1+0x13b8] ;  /* 0x0013b80001187983 */ /* 0x000ee80000300a00 */
[----:B----4-:R-:W-:Y:S04]  /*3dc80*/  STS.128 [R0+0x480], R20 ;  /* 0x0004801400007388 */ /* 0x010fe80000000c00 */
[----:B--2---:R0:W-:Y:S04]  /*3dc90*/  STS.128 [R0+0x80], R4 ;  /* 0x0000800400007388 */ /* 0x0041e80000000c00 */
[----:B---3--:R1:W-:Y:S04]  /*3dca0*/  STS.128 [R0+0x400], R24 ;  /* 0x0004001800007388 */ /* 0x0083e80000000c00 */
[----:B0-----:R-:W2:Y:S04]  /*3dcb0*/  LDL.LU.64 R6, [R1+0x13b0] ;  /* 0x0013b00001067983 */ /* 0x001ea80000300a00 */
[----:B------:R-:W2:Y:S04]  /*3dcc0*/  LDL.LU.64 R4, [R1+0x13a8] ;  /* 0x0013a80001047983 */ /* 0x000ea80000300a00 */
[----:B-1----:R-:W3:Y:S04]  /*3dcd0*/  LDL.LU.64 R26, [R1+0x13a0] ;  /* 0x0013a000011a7983 */ /* 0x002ee80000300a00 */
[----:B------:R-:W3:Y:S04]  /*3dce0*/  LDL.LU.64 R24, [R1+0x1398] ;  /* 0x0013980001187983 */ /* 0x000ee80000300a00 */
[----:B------:R-:W4:Y:S04]  /*3dcf0*/  LDL.LU.64 R22, [R1+0x1390] ;  /* 0x0013900001167983 */ /* 0x000f280000300a00 */
[----:B------:R-:W4:Y:S04]  /*3dd00*/  LDL.LU.64 R20, [R1+0x1388] ;  /* 0x0013880001147983 */ /* 0x000f280000300a00 */
[----:B------:R-:W-:Y:S04]  /*3dd10*/  STS.128 [R0+0xc80], R12 ;  /* 0x000c800c00007388 */ /* 0x000fe80000000c00 */
[----:B--2---:R-:W-:Y:S04]  /*3dd20*/  STS.128 [R0+0x800], R4 ;  /* 0x0008000400007388 */ /* 0x004fe80000000c00 */
[----:B---3--:R-:W-:Y:S04]  /*3dd30*/  STS.128 [R0+0x880], R24 ;  /* 0x0008801800007388 */ /* 0x008fe80000000c00 */
[----:B----4-:R-:W-:Y:S04]  /*3dd40*/  STS.128 [R0+0xc00], R20 ;  /* 0x000c001400007388 */ /* 0x010fe80000000c00 */
        /* <DEDUP_REMOVED lines=9> */
[----:B------:R-:W1:Y:S04]  /*3dde0*/  LDS.128 R8, [R3+0x1000] ;  /* 0x0010000003087984 */ /* 0x000e680000000c00 */
[----:B------:R-:W3:Y:S04]  /*3ddf0*/  LDS.128 R4, [R3] ;  /* 0x0000000003047984 */ /* 0x000ee80000000c00 */
[----:B--2---:R-:W-:Y:S04]  /*3de00*/  STL.64 [R1+0x160], R20 ;  /* 0x0001601401007387 */ /* 0x004fe80000100a00 */
[----:B------:R-:W-:Y:S04]  /*3de10*/  STL.64 [R1+0x168], R22 ;  /* 0x0001681601007387 */ /* 0x000fe80000100a00 */
[----:B0-----:R-:W-:Y:S04]  /*3de20*/  STL.64 [R1+0x150], R12 ;  /* 0x0001500c01007387 */ /* 0x001fe80000100a00 */
[----:B------:R-:W-:Y:S04]  /*3de30*/  STL.64 [R1+0x158], R14 ;  /* 0x0001580e01007387 */ /* 0x000fe80000100a00 */
[----:B------:R-:W0:Y:S04]  /*3de40*/  LDS.128 R12, [R2] ;  /* 0x00000000020c7984 */ /* 0x000e280000000c00 */
[----:B-1----:R-:W-:Y:S04]  /*3de50*/  STL [R1+0x12d0], R10 ;  /* 0x0012d00a01007387 */ /* 0x002fe80000100800 */
[----:B---3--:R-:W-:Y:S04]  /*3de60*/  STL.64 [R1+0x140], R4 ;  /* 0x0001400401007387 */ /* 0x008fe80000100a00 */
[----:B------:R-:W-:Y:S04]  /*3de70*/  STL.64 [R1+0x148], R6 ;  /* 0x0001480601007387 */ /* 0x000fe80000100a00 */
[----:B------:R-:W1:Y:S04]  /*3de80*/  LDS.128 R4, [R2+0x1000] ;  /* 0x0010000002047984 */ /* 0x000e680000000c00 */
[----:B------:R-:W-:Y:S04]  /*3de90*/  STL [R1+0x12cc], R11 ;  /* 0x0012cc0b01007387 */ /* 0x000fe80000100800 */
[----:B------:R-:W-:Y:S04]  /*3dea0*/  STL.64 [R1+0x1350], R8 ;  /* 0x0013500801007387 */ /* 0x000fe80000100a00 */
[----:B------:R-:W-:Y:S06]  /*3deb0*/  BAR.SYNC.DEFER_BLOCKING 0x0 ;  /* 0x0000000000007b1d */ /* 0x000fec0000010000 */
[----:B0-----:R-:W-:Y:S04]  /*3dec0*/  STL.64 [R1+0x1308], R14 ;  /* 0x0013080e01007387 */ /* 0x001fe80000100a00 */
[----:B------:R0:W-:Y:S04]  /*3ded0*/  STL.64 [R1+0x1300], R12 ;  /* 0x0013000c01007387 */ /* 0x0001e80000100a00 */
[----:B-1----:R-:W-:Y:S04]  /*3dee0*/  STL.64 [R1+0x190], R4 ;  /* 0x0001900401007387 */ /* 0x002fe80000100a00 */
[----:B------:R-:W-:Y:S04]  /*3def0*/  STL.64 [R1+0x198], R6 ;  /* 0x0001980601007387 */ /* 0x000fe80000100a00 */
[----:B------:R-:W2:Y:S04]  /*3df00*/  LDL.LU R24, [R1+0x360] ;  /* 0x0003600001187983 */ /* 0x000ea80000300800 */
[----:B------:R-:W2:Y:S04]  /*3df10*/  LDL.LU R25, [R1+0x364] ;  /* 0x0003640001197983 */ /* 0x000ea80000300800 */
[----:B------:R-:W3:Y:S04]  /*3df20*/  LDL.LU R26, [R1+0x368] ;  /* 0x00036800011a7983 */ /* 0x000ee80000300800 */
        /* <DEDUP_REMOVED lines=9> */
[----:B------:R-:W2:Y:S04]  /*3dfc0*/  LDL.LU R22, [R1+0x308] ;  /* 0x0003080001167983 */ /* 0x000ea80000300800 */
[----:B------:R-:W2:Y:S04]  /*3dfd0*/  LDL.LU R23, [R1+0x30c] ;  /* 0x00030c0001177983 */ /* 0x000ea80000300800 */
[----:B--2---:R-:W-:Y:S04]  /*3dfe0*/  STL.64 [R1+0x1360], R22 ;  /* 0x0013601601007387 */ /* 0x004fe80000100a00 */
[----:B----4-:R0:W-:Y:S04]  /*3dff0*/  STL.64 [R1+0x1358], R20 ;  /* 0x0013581401007387 */ /* 0x0101e80000100a00 */
[----:B------:R-:W2:Y:S04]  /*3e000*/  LDL.LU R8, [R1+0x2e0] ;  /* 0x0002e00001087983 */ /* 0x000ea80000300800 */
[----:B------:R-:W2:Y:S04]  /*3e010*/  LDL.LU R9, [R1+0x2e4] ;  /* 0x0002e40001097983 */ /* 0x000ea80000300800 */
[----:B------:R-:W4:Y:S04]  /*3e020*/  LDL.LU R10, [R1+0x2e8] ;  /* 0x0002e800010a7983 */ /* 0x000f280000300800 */
[----:B------:R-:W4:Y:S04]  /*3e030*/  LDL.LU R11, [R1+0x2ec] ;  /* 0x0002ec00010b7983 */ /* 0x000f280000300800 */
[----:B----4-:R-:W-:Y:S04]  /*3e040*/  STL.64 [R1+0x1370], R10 ;  /* 0x0013700a01007387 */ /* 0x010fe80000100a00 */
[----:B--2---:R1:W-:Y:S04]  /*3e050*/  STL.64 [R1+0x1368], R8 ;  /* 0x0013680801007387 */ /* 0x0043e80000100a00 */
[----:B0-----:R-:W2:Y:S04]  /*3e060*/  LDL.LU R20, [R1+0x2d0] ;  /* 0x0002d00001147983 */ /* 0x001ea80000300800 */
[----:B------:R-:W2:Y:S04]  /*3e070*/  LDL.LU R21, [R1+0x2d4] ;  /* 0x0002d40001157983 */ /* 0x000ea80000300800 */
[----:B------:R-:W4:Y:S04]  /*3e080*/  LDL.LU R22, [R1+0x2d8] ;  /* 0x0002d80001167983 */ /* 0x000f280000300800 */
[----:B------:R-:W4:Y:S04]  /*3e090*/  LDL.LU R23, [R1+0x2dc] ;  /* 0x0002dc0001177983 */ /* 0x000f280000300800 */
[----:B----4-:R-:W-:Y:S04]  /*3e0a0*/  STL.64 [R1+0x1380], R22 ;  /* 0x0013801601007387 */ /* 0x010fe80000100a00 */
[----:B--2---:R0:W-:Y:S04]  /*3e0b0*/  STL.64 [R1+0x1378], R20 ;  /* 0x0013781401007387 */ /* 0x0041e80000100a00 */
[----:B-1----:R-:W2:Y:S04]  /*3e0c0*/  LDL.LU R8, [R1+0x2c0] ;  /* 0x0002c00001087983 */ /* 0x002ea80000300800 */
[----:B------:R-:W2:Y:S04]  /*3e0d0*/  LDL.LU R9, [R1+0x2c4] ;  /* 0x0002c40001097983 */ /* 0x000ea80000300800 */
[----:B------:R-:W2:Y:S04]  /*3e0e0*/  LDL.LU R10, [R1+0x2c8] ;  /* 0x0002c800010a7983 */ /* 0x000ea80000300800 */
[----:B------:R-:W2:Y:S04]  /*3e0f0*/  LDL.LU R11, [R1+0x2cc] ;  /* 0x0002cc00010b7983 */ /* 0x000ea80000300800 */
[----:B0-----:R-:W4:Y:S04]  /*3e100*/  LDL.LU R20, [R1+0x2b0] ;  /* 0x0002b00001147983 */ /* 0x001f280000300800 */
[----:B------:R-:W4:Y:S04]  /*3e110*/  LDL.LU R21, [R1+0x2b4] ;  /* 0x0002b40001157983 */ /* 0x000f280000300800 */
[----:B------:R-:W4:Y:S04]  /*3e120*/  LDL.LU R22, [R1+0x2b8] ;  /* 0x0002b80001167983 */ /* 0x000f280000300800 */
[----:B------:R-:W4:Y:S04]  /*3e130*/  LDL.LU R23, [R1+0x2bc] ;  /* 0x0002bc0001177983 */ /* 0x000f280000300800 */
[----:B---3--:R-:W-:Y:S04]  /*3e140*/  STL.64 [R1+0x1328], R14 ;  /* 0x0013280e01007387 */ /* 0x008fe80000100a00 */
[----:B------:R-:W-:Y:S04]  /*3e150*/  STL.64 [R1+0x1320], R12 ;  /* 0x0013200c01007387 */ /* 0x000fe80000100a00 */
[----:B------:R-:W3:Y:S04]  /*3e160*/  LDL.LU R24, [R1+0x330] ;  /* 0x0003300001187983 */ /* 0x000ee80000300800 */
[----:B------:R-:W3:Y:S04]  /*3e170*/  LDL.LU R25, [R1+0x334] ;  /* 0x0003340001197983 */ /* 0x000ee80000300800 */
[----:B------:R-:W2:Y:S04]  /*3e180*/  LDL.LU R26, [R1+0x338] ;  /* 0x00033800011a7983 */ /* 0x000ea80000300800 */
[----:B------:R-:W2:Y:S04]  /*3e190*/  LDL.LU R27, [R1+0x33c] ;  /* 0x00033c00011b7983 */ /* 0x000ea80000300800 */
[----:B--2---:R-:W-:Y:S04]  /*3e1a0*/  STL.64 [R1+0x1338], R26 ;  /* 0x0013381a01007387 */ /* 0x004fe80000100a00 */
[----:B---3--:R0:W-:Y:S04]  /*3e1b0*/  STL.64 [R1+0x1330], R24 ;  /* 0x0013301801007387 */ /* 0x0081e80000100a00 */
[----:B0-----:R-:W2:Y:S04]  /*3e1c0*/  LDL.LU R24, [R1+0x310] ;  /* 0x0003100001187983 */ /* 0x001ea80000300800 */
[----:B------:R-:W2:Y:S04]  /*3e1d0*/  LDL.LU R25, [R1+0x314] ;  /* 0x0003140001197983 */ /* 0x000ea80000300800 */
[----:B------:R-:W2:Y:S04]  /*3e1e0*/  LDL.LU R26, [R1+0x318] ;  /* 0x00031800011a7983 */ /* 0x000ea80000300800 */
[----:B------:R-:W2:Y:S04]  /*3e1f0*/  LDL.LU R27, [R1+0x31c] ;  /* 0x00031c00011b7983 */ /* 0x000ea80000300800 */
[----:B------:R-:W3:Y:S04]  /*3e200*/  LDL.LU R12, [R1+0x320] ;  /* 0x00032000010c7983 */ /* 0x000ee80000300800 */
[----:B------:R-:W3:Y:S04]  /*3e210*/  LDL.LU R13, [R1+0x324] ;  /* 0x00032400010d7983 */ /* 0x000ee80000300800 */
[----:B------:R-:W2:Y:S04]  /*3e220*/  LDL.LU R14, [R1+0x328] ;  /* 0x00032800010e7983 */ /* 0x000ea80000300800 */
[----:B------:R-:W2:Y:S04]  /*3e230*/  LDL.LU R15, [R1+0x32c] ;  /* 0x00032c00010f7983 */ /* 0x000ea80000300800 */
[----:B-----5:R-:W-:Y:S04]  /*3e240*/  STS.128 [R0], R16 ;  /* 0x0000001000007388 */ /* 0x020fe80000000c00 */
[----:B----4-:R-:W-:Y:S04]  /*3e250*/  STS.128 [R0+0x80], R20 ;  /* 0x0000801400007388 */ /* 0x010fe80000000c00 */
        /* <DEDUP_REMOVED lines=14> */
[----:B------:R-:W5:Y:S04]  /*3e340*/  LDL.LU.64 R22, [R1+0x1380] ;  /* 0x0013800001167983 */ /* 0x000f680000300a00 */
[----:B------:R-:W5:Y:S04]  /*3e350*/  LDL.LU.64 R20, [R1+0x1378] ;  /* 0x0013780001147983 */ /* 0x000f680000300a00 */
[----:B------:R0:W-:Y:S04]  /*3e360*/  STS.128 [R0+0x400], R8 ;  /* 0x0004000800007388 */ /* 0x0001e80000000c00 */
[----:B0-----:R-:W2:Y:S04]  /*3e370*/  LDL.LU.64 R10, [R1+0x1370] ;  /* 0x00137000010a7983 */ /* 0x001ea80000300a00 */
[----:B------:R-:W2:Y:S04]  /*3e380*/  LDL.LU.64 R8, [R1+0x1368] ;  /* 0x0013680001087983 */ /* 0x000ea80000300a00 */
[----:B-----5:R0:W-:Y:S04]  /*3e390*/  STS.128 [R0+0x480], R20 ;  /* 0x0004801400007388 */ /* 0x0201e80000000c00 */
[----:B0-----:R-:W5:Y:S04]  /*3e3a0*/  LDL.LU.64 R22, [R1+0x1360] ;  /* 0x0013600001167983 */ /* 0x001f680000300a00 */
[----:B------:R-:W5:Y:S04]  /*3e3b0*/  LDL.LU.64 R20, [R1+0x1358] ;  /* 0x0013580001147983 */ /* 0x000f680000300a00 */
[----:B--2---:R0:W-:Y:S04]  /*3e3c0*/  STS.128 [R0+0x800], R8 ;  /* 0x0008000800007388 */ /* 0x0041e80000000c00 */
[----:B------:R-:W-:Y:S04]  /*3e3d0*/  STS.128 [R0+0x880], R12 ;  /* 0x0008800c00007388 */ /* 0x000fe80000000c00 */
[----:B------:R1:W-:Y:S04]  /*3e3e0*/  STS.128 [R0+0xc80], R24 ;  /* 0x000c801800007388 */ /* 0x0003e80000000c00 */
[----:B0-----:R-:W2:Y:S01]  /*3e3f0*/  LDL.LU.64 R8, [R1+0x1350] ;  /* 0x0013500001087983 */ /* 0x001ea20000300a00 */
[----:B-1----:R-:W-:-:S03]  /*3e400*/  LOP3.LUT R27, R28, 0x20, RZ, 0x3c, !PT ;  /* 0x000000201c1b7812 */ /* 0x002fc600078e3cff */
[----:B-----5:R0:W-:Y:S04]  /*3e410*/  STS.128 [R0+0xc00], R20 ;  /* 0x000c001400007388 */ /* 0x0201e80000000c00 */
[----:B------:R-:W-:Y:S06]  /*3e420*/  BAR.SYNC.DEFER_BLOCKING 0x0 ;  /* 0x0000000000007b1d */ /* 0x000fec0000010000 */
[----:B0-----:R-:W5:Y:S04]  /*3e430*/  LDL.LU R20, [R1+0x380] ;  /* 0x0003800001147983 */ /* 0x001f680000300800 */
[----:B------:R-:W5:Y:S04]  /*3e440*/  LDL.LU R21, [R1+0x384] ;  /* 0x0003840001157983 */ /* 0x000f680000300800 */
[----:B------:R-:W5:Y:S04]  /*3e450*/  LDL.LU R22, [R1+0x388] ;  /* 0x0003880001167983 */ /* 0x000f680000300800 */
[----:B------:R-:W0:Y:S04]  /*3e460*/  LDS.128 R12, [R28] ;  /* 0x000000001c0c7984 */ /* 0x000e280000000c00 */
[----:B------:R-:W5:Y:S04]  /*3e470*/  LDL.LU R23, [R1+0x38c] ;  /* 0x00038c0001177983 */ /* 0x000f680000300800 */
[----:B------:R-:W2:Y:S04]  /*3e480*/  LDL R11, [R1+0xc58] ;  /* 0x000c5800010b7983 */ /* 0x000ea80000100800 */
[----:B0-----:R-:W-:Y:S04]  /*3e490*/  STL.64 [R1+0x220], R12 ;  /* 0x0002200c01007387 */ /* 0x001fe80000100a00 */
[----:B------:R-:W-:Y:S04]  /*3e4a0*/  STL.64 [R1+0x228], R14 ;  /* 0x0002280e01007387 */ /* 0x000fe80000100a00 */
[----:B------:R-:W0:Y:S04]  /*3e4b0*/  LDS.128 R12, [R28+0x1000] ;  /* 0x001000001c0c7984 */ /* 0x000e280000000c00 */
[----:B0-----:R-:W-:Y:S04]  /*3e4c0*/  STL.64 [R1+0x290], R12 ;  /* 0x0002900c01007387 */ /* 0x001fe80000100a00 */
[----:B------:R-:W-:Y:S04]  /*3e4d0*/  STL.64 [R1+0x298], R14 ;  /* 0x0002980e01007387 */ /* 0x000fe80000100a00 */
[----:B------:R-:W0:Y:S04]  /*3e4e0*/  LDS.128 R12, [R27] ;  /* 0x000000001b0c7984 */ /* 0x000e280000000c00 */
[----:B------:R-:W1:Y:S04]  /*3e4f0*/  LDS.128 R24, [R27+0x1000] ;  /* 0x001000001b187984 */ /* 0x000e680000000c00 */
[----:B0-----:R-:W-:Y:S04]  /*3e500*/  STL.64 [R1+0x240], R12 ;  /* 0x0002400c01007387 */ /* 0x001fe80000100a00 */
[----:B------:R0:W-:Y:S04]  /*3e510*/  STL.64 [R1+0x248], R14 ;  /* 0x0002480e01007387 */ /* 0x0001e80000100a00 */
[----:B0-----:R-:W2:Y:S04]  /*3e520*/  LDL.LU.64 R14, [R1+0x1348] ;  /* 0x00134800010e7983 */ /* 0x001ea80000300a00 */
[----:B------:R-:W2:Y:S04]  /*3e530*/  LDL.LU.64 R12, [R1+0x1340] ;  /* 0x00134000010c7983 */ /* 0x000ea80000300a00 */
[----:B------:R-:W3:Y:S04]  /*3e540*/  LDL R10, [R1+0xc5c] ;  /* 0x000c5c00010a7983 */ /* 0x000ee80000100800 */
[----:B-1----:R-:W-:Y:S04]  /*3e550*/  STL.64 [R1+0x280], R24 ;  /* 0x0002801801007387 */ /* 0x002fe80000100a00 */
        /* <DEDUP_REMOVED lines=14> */
[----:B0-----:R-:W3:Y:S04]  /*3e640*/  LDL.LU.64 R26, [R1+0x1338] ;  /* 0x00133800011a7983 */ /* 0x001ee80000300a00 */
[----:B------:R-:W3:Y:S04]  /*3e650*/  LDL.LU.64 R24, [R1+0x1330] ;  /* 0x0013300001187983 */ /* 0x000ee80000300a00 */
[----:B--2---:R0:W-:Y:S04]  /*3e660*/  STS.128 [R0], R12 ;  /* 0x0000000c00007388 */ /* 0x0041e80000000c00 */
[----:B0-----:R-:W2:Y:S04]  /*3e670*/  LDL.LU.64 R14, [R1+0x1328] ;  /* 0x00132800010e7983 */ /* 0x001ea80000300a00 */
[----:B------:R-:W2:Y:S04]  /*3e680*/  LDL.LU.64 R12, [R1+0x1320] ;  /* 0x00132000010c7983 */ /* 0x000ea80000300a00 */
[----:B---3--:R0:W-:Y:S04]  /*3e690*/  STS.128 [R0+0x80], R24 ;  /* 0x0000801800007388 */ /* 0x0081e80000000c00 */
[----:B0-----:R-:W3:Y:S04]  /*3e6a0*/  LDL.LU.64 R26, [R1+0x1318] ;  /* 0x00131800011a7983 */ /* 0x001ee80000300a00 */
[----:B------:R-:W3:Y:S04]  /*3e6b0*/  LDL.LU.64 R24, [R1+0x1310] ;  /* 0x0013100001187983 */ /* 0x000ee80000300a00 */
[----:B----4-:R0:W-:Y:S04]  /*3e6c0*/  STS.128 [R0+0x880], R16 ;  /* 0x0008801000007388 */ /* 0x0101e80000000c00 */
[----:B------:R-:W-:Y:S01]  /*3e6d0*/  STS.128 [R0+0x480], R4 ;  /* 0x0004800400007388 */ /* 0x000fe20000000c00 */
[----:B0-----:R-:W-:-:S04]  /*3e6e0*/  IADD3 R16, R11, 0x2, RZ ;  /* 0x000000020b107810 */ /* 0x001fc80007ffe0ff */
[----:B------:R-:W-:Y:S01]  /*3e6f0*/  ISETP.GE.AND P2, PT, R16, c[0x0][0x17c], PT ;  /* 0x00005f0010007a0c */ /* 0x000fe20003f46270 */
[----:B-----5:R-:W-:Y:S04]  /*3e700*/  STS.128 [R0+0xc00], R20 ;  /* 0x000c001400007388 */ /* 0x020fe80000000c00 */
[----:B--2---:R0:W-:Y:S04]  /*3e710*/  STS.128 [R0+0x400], R12 ;  /* 0x0004000c00007388 */ /* 0x0041e80000000c00 */
[----:B0-----:R-:W2:Y:S04]  /*3e720*/  LDL.LU.64 R14, [R1+0x1308] ;  /* 0x00130800010e7983 */ /* 0x001ea80000300a00 */
[----:B------:R-:W4:Y:S04]  /*3e730*/  LDL.LU.64 R12, [R1+0x1300] ;  /* 0x00130000010c7983 */ /* 0x000f280000300a00 */
[----:B------:R-:W5:Y:S04]  /*3e740*/  LDL.LU.64 R4, [R1+0x12f8] ;  /* 0x0012f80001047983 */ /* 0x000f680000300a00 */
[----:B---3--:R0:W-:Y:S04]  /*3e750*/  STS.128 [R0+0x800], R24 ;  /* 0x0008001800007388 */ /* 0x0081e80000000c00 */
[----:B0-----:R-:W3:Y:S04]  /*3e760*/  LDL.LU.64 R26, [R1+0x12f0] ;  /* 0x0012f000011a7983 */ /* 0x001ee80000300a00 */
[----:B------:R-:W2:Y:S04]  /*3e770*/  LDL R6, [R1+0xc60] ;  /* 0x000c600001067983 */ /* 0x000ea80000100800 */
[----:B------:R-:W3:Y:S04]  /*3e780*/  LDL.LU R16, [R1+0x390] ;  /* 0x0003900001107983 */ /* 0x000ee80000300800 */
[----:B------:R-:W3:Y:S04]  /*3e790*/  LDL.LU R17, [R1+0x394] ;  /* 0x0003940001117983 */ /* 0x000ee80000300800 */
[----:B------:R-:W3:Y:S04]  /*3e7a0*/  LDL.LU R18, [R1+0x398] ;  /* 0x0003980001127983 */ /* 0x000ee80000300800 */
[----:B------:R-:W3:Y:S04]  /*3e7b0*/  LDL.LU R19, [R1+0x39c] ;  /* 0x00039c0001137983 */ /* 0x000ee80000300800 */
[----:B------:R-:W4:Y:S01]  /*3e7c0*/  LDL.LU.64 R22, [R1+0x12e8] ;  /* 0x0012e80001167983 */ /* 0x000f220000300a00 */
[----:B------:R-:W-:Y:S01]  /*3e7d0*/  IADD3 R2, R11, 0x1, RZ ;  /* 0x000000010b027810 */ /* 0x000fe20007ffe0ff */
[C---:B------:R-:W-:Y:S01]  /*3e7e0*/  IMAD R3, R10.reuse, c[0x0][0x194], RZ ;  /* 0x000065000a037a24 */ /* 0x040fe200078e02ff */
[----:B------:R-:W-:-:S02]  /*3e7f0*/  ISETP.GE.AND P0, PT, R10, c[0x0][0x178], PT ;  /* 0x00005e000a007a0c */ /* 0x000fc40003f06270 */
[C---:B------:R-:W-:Y:S01]  /*3e800*/  ISETP.GE.AND P5, PT, R11.reuse, c[0x0][0x17c], PT ;  /* 0x00005f000b007a0c */ /* 0x040fe20003fa6270 */
[C---:B------:R-:W-:Y:S01]  /*3e810*/  IMAD R20, R11.reuse, c[0x0][0x198], RZ ;  /* 0x000066000b147a24 */ /* 0x040fe200078e02ff */
[----:B------:R-:W-:Y:S01]  /*3e820*/  ISETP.GE.AND P4, PT, R2, c[0x0][0x17c], PT ;  /* 0x00005f0002007a0c */ /* 0x000fe20003f86270 */
[----:B------:R-:W-:Y:S01]  /*3e830*/  IMAD.MOV.U32 R2, RZ, RZ, c[0x0][0x194] ;  /* 0x00006500ff027624 */ /* 0x000fe200078e00ff */
[----:B------:R-:W-:Y:S01]  /*3e840*/  ISETP.LT.AND P0, PT, R11, c[0x0][0x17c], !P0 ;  /* 0x00005f000b007a0c */ /* 0x000fe20004701270 */
[----:B------:R-:W4:Y:S01]  /*3e850*/  LDL.LU R7, [R1+0x3c0] ;  /* 0x0003c00001077983 */ /* 0x000f220000300800 */
[----:B------:R-:W-:Y:S02]  /*3e860*/  ISETP.LT.AND P6, PT, R10, c[0x0][0x178], !P4 ;  /* 0x00005e000a007a0c */ /* 0x000fe400067c1270 */
[----:B--2---:R-:W-:Y:S01]  /*3e870*/  ISETP.LT.AND P5, PT, R6, c[0x0][0x178], !P5 ;  /* 0x00005e0006007a0c */ /* 0x004fe20006fa1270 */
[----:B---3--:R0:W-:Y:S02]  /*3e880*/  STS.128 [R0+0xc80], R16 ;  /* 0x000c801000007388 */ /* 0x0081e40000000c00 */
[----:B0-----:R-:W-:-:S02]  /*3e890*/  IMAD R0, R2, 0x100, R3 ;  /* 0x0000010002007824 */ /* 0x001fc400078e0203 */
[----:B------:R-:W-:Y:S01]  /*3e8a0*/  BAR.SYNC.DEFER_BLOCKING 0x0 ;  /* 0x0000000000007b1d */ /* 0x000fe20000010000 */
[C---:B------:R-:W-:Y:S02]  /*3e8b0*/  LEA R2, P1, R3.reuse, c[0x0][0x170], 0x1 ;  /* 0x00005c0003027a11 */ /* 0x040fe400078208ff */
[C---:B------:R-:W-:Y:S02]  /*3e8c0*/  LEA R24, P3, R0.reuse, c[0x0][0x170], 0x1 ;  /* 0x00005c0000187a11 */ /* 0x040fe400078608ff */
[----:B------:R-:W-:Y:S02]  /*3e8d0*/  LEA.HI.X.SX32 R3, R3, c[0x0][0x174], 0x1, P1 ;  /* 0x00005d0003037a11 */ /* 0x000fe400008f0eff */
[----:B------:R-:W-:-:S03]  /*3e8e0*/  LEA.HI.X.SX32 R25, R0, c[0x0][0x174], 0x1, P3 ;  /* 0x00005d0000197a11 */ /* 0x000fc600018f0eff */
[----:B------:R-:W-:-:S04]  /*3e8f0*/  IMAD.WIDE R16, R20, 0x2, R2 ;  /* 0x0000000214107825 */ /* 0x000fc800078e0202 */
[----:B------:R-:W-:Y:S01]  /*3e900*/  IMAD.WIDE R18, R20, 0x2, R24 ;  /* 0x0000000214127825 */ /* 0x000fe200078e0218 */
[----:B------:R-:W-:Y:S02]  /*3e910*/  ISETP.LT.AND P4, PT, R6, c[0x0][0x178], !P4 ;  /* 0x00005e0006007a0c */ /* 0x000fe40006781270 */
[----:B------:R-:W-:Y:S01]  /*3e920*/  IADD3 R0, R11, 0x3, RZ ;  /* 0x000000030b007810 */ /* 0x000fe20007ffe0ff */
[----:B----4-:R-:W-:Y:S04]  /*3e930*/  @P0 STG.E.U16 [R16.64], R23 ;  /* 0x0000001710000986 */ /* 0x010fe8000c101506 */
[----:B------:R0:W-:Y:S01]  /*3e940*/  @P5 STG.E.U16 [R18.64], R22 ;  /* 0x0000001612005986 */ /* 0x0001e2000c101506 */
[----:B------:R-:W-:Y:S02]  /*3e950*/  ISETP.GE.AND P3, PT, R0, c[0x0][0x17c], PT ;  /* 0x00005f0000007a0c */ /* 0x000fe40003f66270 */
[----:B------:R-:W-:-:S02]  /*3e960*/  PRMT R26, R23, 0x7632, R26 ;  /* 0x00007632171a7816 */ /* 0x000fc4000000001a */
[----:B------:R-:W-:Y:S02]  /*3e970*/  PRMT R0, R22, 0x7632, R0 ;  /* 0x0000763216007816 */ /* 0x000fe40000000000 */
[----:B0-----:R-:W-:Y:S02]  /*3e980*/  IADD3 R18, R20, c[0x0][0x198], RZ ;  /* 0x0000660014127a10 */ /* 0x001fe40007ffe0ff */
[----:B------:R-:W-:Y:S02]  /*3e990*/  IADD3 R22, R11, 0x6, RZ ;  /* 0x000000060b167810 */ /* 0x000fe40007ffe0ff */
[C---:B------:R-:W-:Y:S01]  /*3e9a0*/  IADD3 R23, R18.reuse, c[0x0][0x198], RZ ;  /* 0x0000660012177a10 */ /* 0x040fe20007ffe0ff */
[----:B------:R-:W-:-:S04]  /*3e9b0*/  IMAD.WIDE R16, R18, 0x2, R2 ;  /* 0x0000000212107825 */ /* 0x000fc800078e0202 */
[----:B------:R-:W-:Y:S01]  /*3e9c0*/  IMAD.WIDE R18, R18, 0x2, R24 ;  /* 0x0000000212127825 */ /* 0x000fe200078e0218 */
[----:B------:R-:W-:Y:S01]  /*3e9d0*/  @P6 STG.E.U16 [R16.64], R26 ;  /* 0x0000001a10006986 */ /* 0x000fe2000c101506 */
[----:B------:R-:W-:-:S03]  /*3e9e0*/  ISETP.GE.AND P6, PT, R22, c[0x0][0x17c], PT ;  /* 0x00005f0016007a0c */ /* 0x000fc60003fc6270 */
[----:B------:R-:W2:Y:S04]  /*3e9f0*/  LDL.LU R22, [R1+0x20] ;  /* 0x0000200001167983 */ /* 0x000ea80000300800 */
[----:B------:R0:W-:Y:S04]  /*3ea00*/  @P4 STG.E.U16 [R18.64], R0 ;  /* 0x0000000012004986 */ /* 0x0001e8000c101506 */
[----:B0-----:R-:W3:Y:S01]  /*3ea10*/  LDL.LU R19, [R1+0x3b0] ;  /* 0x0003b00001137983 */ /* 0x001ee20000300800 */
[----:B------:R-:W-:Y:S02]  /*3ea20*/  ISETP.LT.AND P5, PT, R10, c[0x0][0x178], !P2 ;  /* 0x00005e000a007a0c */ /* 0x000fe400057a1270 */
[----:B------:R-:W-:-:S02]  /*3ea30*/  IADD3 R21, R11, 0x4, RZ ;  /* 0x000000040b157810 */ /* 0x000fc40007ffe0ff */
[----:B------:R-:W-:Y:S02]  /*3ea40*/  IADD3 R20, R11, 0x5, RZ ;  /* 0x000000050b147810 */ /* 0x000fe40007ffe0ff */
[----:B------:R-:W-:Y:S02]  /*3ea50*/  ISETP.LT.AND P2, PT, R6, c[0x0][0x178], !P2 ;  /* 0x00005e0006007a0c */ /* 0x000fe40005741270 */
[----:B------:R-:W-:Y:S02]  /*3ea60*/  ISETP.GE.AND P1, PT, R21, c[0x0][0x17c], PT ;  /* 0x00005f0015007a0c */ /* 0x000fe40003f26270 */
[----:B------:R-:W-:Y:S01]  /*3ea70*/  ISETP.GE.AND P0, PT, R20, c[0x0][0x17c], PT ;  /* 0x00005f0014007a0c */ /* 0x000fe20003f06270 */
[----:B------:R-:W-:Y:S01]  /*3ea80*/  IMAD.WIDE R20, R23, 0x2, R2 ;  /* 0x0000000217147825 */ /* 0x000fe200078e0202 */
[----:B------:R-:W-:Y:S02]  /*3ea90*/  IADD3 R0, R11, 0x7, RZ ;  /* 0x000000070b007810 */ /* 0x000fe40007ffe0ff */
[----:B------:R-:W-:Y:S01]  /*3eaa0*/  ISETP.LT.AND P4, PT, R10, c[0x0][0x178], !P3 ;  /* 0x00005e000a007a0c */ /* 0x000fe20005f81270 */
[----:B------:R-:W-:Y:S01]  /*3eab0*/  IMAD.WIDE R16, R23, 0x2, R24 ;  /* 0x0000000217107825 */ /* 0x000fe200078e0218 */
[----:B------:R-:W-:Y:S01]  /*3eac0*/  ISETP.LT.AND P3, PT, R6, c[0x0][0x178], !P3 ;  /* 0x00005e0006007a0c */ /* 0x000fe20005f61270 */
[----:B---3--:R0:W-:Y:S01]  /*3ead0*/  @P5 STG.E.U16 [R20.64], R19 ;  /* 0x0000001314005986 */ /* 0x0081e2000c101506 */
[----:B------:R-:W-:-:S02]  /*3eae0*/  ISETP.GE.AND P5, PT, R0, c[0x0][0x17c], PT ;  /* 0x00005f0000007a0c */ /* 0x000fc40003fa6270 */
[----:B------:R-:W-:Y:S01]  /*3eaf0*/  IADD3 R0, R23, c[0x0][0x198], RZ ;  /* 0x0000660017007a10 */ /* 0x000fe20007ffe0ff */
[----:B--2---:R1:W-:Y:S01]  /*3eb00*/  @P2 STG.E.U16 [R16.64], R22 ;  /* 0x0000001610002986 */ /* 0x0043e2000c101506 */
[----:B------:R-:W-:Y:S02]  /*3eb10*/  ISETP.LT.AND P2, PT, R10, c[0x0][0x178], !P1 ;  /* 0x00005e000a007a0c */ /* 0x000fe40004f41270 */
[----:B------:R-:W-:Y:S02]  /*3eb20*/  ISETP.LT.AND P1, PT, R6, c[0x0][0x178], !P1 ;  /* 0x00005e0006007a0c */ /* 0x000fe40004f21270 */
[----:B0-----:R-:W-:Y:S01]  /*3eb30*/  PRMT R20, R19, 0x7632, R20 ;  /* 0x0000763213147816 */ /* 0x001fe20000000014 */
[----:B------:R-:W-:Y:S01]  /*3eb40*/  IMAD.WIDE R18, R0, 0x2, R2 ;  /* 0x0000000200127825 */ /* 0x000fe200078e0202 */
[----:B------:R-:W-:-:S03]  /*3eb50*/  PRMT R21, R22, 0x7632, R21 ;  /* 0x0000763216157816 */ /* 0x000fc60000000015 */
[C-C-:B-1----:R-:W-:Y:S01]  /*3eb60*/  IMAD.WIDE R16, R0.reuse, 0x2, R24.reuse ;  /* 0x0000000200107825 */ /* 0x142fe200078e0218 */
[----:B------:R-:W-:Y:S01]  /*3eb70*/  IADD3 R0, R0, c[0x0][0x198], RZ ;  /* 0x0000660000007a10 */ /* 0x000fe20007ffe0ff */
[----:B------:R0:W-:Y:S04]  /*3eb80*/  @P4 STG.E.U16 [R18.64], R20 ;  /* 0x0000001412004986 */ /* 0x0001e8000c101506 */
[----:B------:R1:W-:Y:S01]  /*3eb90*/  @P3 STG.E.U16 [R16.64], R21 ;  /* 0x0000001510003986 */ /* 0x0003e2000c101506 */
[----:B0-----:R-:W-:Y:S01]  /*3eba0*/  IADD3 R20, R11, 0x9, RZ ;  /* 0x000000090b147810 */ /* 0x001fe20007ffe0ff */
[----:B------:R-:W-:-:S04]  /*3ebb0*/  IMAD.WIDE R18, R0, 0x2, R24 ;  /* 0x0000000200127825 */ /* 0x000fc800078e0218 */
[----:B-1----:R-:W-:-:S05]  /*3ebc0*/  IMAD.WIDE R16, R0, 0x2, R2 ;  /* 0x0000000200107825 */ /* 0x002fca00078e0202 */
[----:B------:R-:W-:Y:S01]  /*3ebd0*/  @P2 STG.E.U16 [R16.64], R7 ;  /* 0x0000000710002986 */ /* 0x000fe2000c101506 */
[----:B------:R-:W-:Y:S02]  /*3ebe0*/  ISETP.GE.AND P2, PT, R20, c[0x0][0x17c], PT ;  /* 0x00005f0014007a0c */ /* 0x000fe40003f46270 */
[----:B------:R-:W-:Y:S01]  /*3ebf0*/  PRMT R20, R27, 0x7632, R20 ;  /* 0x000076321b147816 */ /* 0x000fe20000000014 */
[----:B------:R0:W-:Y:S04]  /*3ec00*/  @P1 STG.E.U16 [R18.64], R27 ;  /* 0x0000001b12001986 */ /* 0x0001e8000c101506 */
[----:B0-----:R-:W2:Y:S01]  /*3ec10*/  LDL.LU R27, [R1+0x12e4] ;  /* 0x0012e400011b7983 */ /* 0x001ea20000300800 */
[----:B------:R-:W-:Y:S02]  /*3ec20*/  ISETP.LT.AND P3, PT, R10, c[0x0][0x178], !P0 ;  /* 0x00005e000a007a0c */ /* 0x000fe40004761270 */
[----:B------:R-:W-:-:S02]  /*3ec30*/  ISETP.LT.AND P0, PT, R6, c[0x0][0x178], !P0 ;  /* 0x00005e0006007a0c */ /* 0x000fc40004701270 */
[----:B------:R-:W-:Y:S02]  /*3ec40*/  IADD3 R0, R0, c[0x0][0x198], RZ ;  /* 0x0000660000007a10 */ /* 0x000fe40007ffe0ff */
[----:B------:R-:W-:Y:S02]  /*3ec50*/  PRMT R21, R7, 0x7632, R21 ;  /* 0x0000763207157816 */ /* 0x000fe40000000015 */
[----:B------:R-:W-:Y:S01]  /*3ec60*/  ISETP.LT.AND P1, PT, R10, c[0x0][0x178], !P6 ;  /* 0x00005e000a007a0c */ /* 0x000fe20007721270 */
[----:B------:R-:W-:-:S04]  /*3ec70*/  IMAD.WIDE R16, R0, 0x2, R2 ;  /* 0x0000000200107825 */ /* 0x000fc800078e0202 */
[C---:B------:R-:W-:Y:S01]  /*3ec80*/  IMAD.WIDE R18, R0.reuse, 0x2, R24 ;  /* 0x0000000200127825 */ /* 0x040fe200078e0218 */
[----:B------:R-:W-:Y:S01]  /*3ec90*/  IADD3 R0, R0, c[0x0][0x198], RZ ;  /* 0x0000660000007a10 */ /* 0x000fe20007ffe0ff */
[----:B------:R0:W-:Y:S01]  /*3eca0*/  @P3 STG.E.U16 [R16.64], R21 ;  /* 0x0000001510003986 */ /* 0x0001e2000c101506 */
[----:B------:R-:W-:-:S03]  /*3ecb0*/  ISETP.LT.AND P6, PT, R6, c[0x0][0x178], !P6 ;  /* 0x00005e0006007a0c */ /* 0x000fc600077c1270 */
[----:B------:R1:W-:Y:S01]  /*3ecc0*/  @P0 STG.E.U16 [R18.64], R20 ;  /* 0x0000001412000986 */ /* 0x0003e2000c101506 */
[----:B------:R-:W-:Y:S02]  /*3ecd0*/  ISETP.LT.AND P0, PT, R10, c[0x0][0x178], !P5 ;  /* 0x00005e000a007a0c */ /* 0x000fe40006f01270 */
[C---:B------:R-:W-:Y:S01]  /*3ece0*/  IADD3 R22, R11.reuse, 0x8, RZ ;  /* 0x000000080b167810 */ /* 0x040fe20007ffe0ff */
[----:B------:R-:W3:Y:S01]  /*3ecf0*/  LDL.LU R7, [R1+0x40] ;  /* 0x0000400001077983 */ /* 0x000ee20000300800 */
[C---:B0-----:R-:W-:Y:S01]  /*3ed00*/  IMAD.WIDE R16, R0.reuse, 0x2, R2 ;  /* 0x0000000200107825 */ /* 0x041fe200078e0202 */
[----:B-1----:R-:W-:Y:S02]  /*3ed10*/  IADD3 R18, R11, 0xb, RZ ;  /* 0x0000000b0b127810 */ /* 0x002fe40007ffe0ff */
[----:B------:R-:W-:Y:S02]  /*3ed20*/  IADD3 R20, R0, c[0x0][0x198], RZ ;  /* 0x0000660000147a10 */ /* 0x000fe40007ffe0ff */
[----:B------:R-:W-:-:S02]  /*3ed30*/  ISETP.GE.AND P4, PT, R22, c[0x0][0x17c], PT ;  /* 0x00005f0016007a0c */ /* 0x000fc40003f86270 */
[----:B------:R-:W-:Y:S02]  /*3ed40*/  IADD3 R22, R11, 0xc, RZ ;  /* 0x0000000c0b167810 */ /* 0x000fe40007ffe0ff */
[----:B------:R-:W-:Y:S01]  /*3ed50*/  PRMT R26, R29, 0x7632, R26 ;  /* 0x000076321d1a7816 */ /* 0x000fe2000000001a */
[----:B--2---:R0:W-:Y:S01]  /*3ed60*/  @P1 STG.E.U16 [R16.64], R27 ;  /* 0x0000001b10001986 */ /* 0x0041e2000c101506 */
[----:B------:R-:W-:Y:S01]  /*3ed70*/  ISETP.GE.AND P1, PT, R18, c[0x0][0x17c], PT ;  /* 0x00005f0012007a0c */ /* 0x000fe20003f26270 */
[----:B------:R-:W-:-:S04]  /*3ed80*/  IMAD.WIDE R18, R20, 0x2, R2 ;  /* 0x0000000214127825 */ /* 0x000fc800078e0202 */
[----:B0-----:R-:W-:Y:S01]  /*3ed90*/  IMAD.WIDE R16, R0, 0x2, R24 ;  /* 0x0000000200107825 */ /* 0x001fe200078e0218 */
[----:B------:R-:W-:Y:S02]  /*3eda0*/  PRMT R0, R27, 0x7632, R0 ;  /* 0x000076321b007816 */ /* 0x000fe40000000000 */
[----:B------:R-:W3:Y:S04]  /*3edb0*/  LDL.LU R27, [R1+0x12e0] ;  /* 0x0012e000011b7983 */ /* 0x000ee80000300800 */
[----:B------:R0:W-:Y:S04]  /*3edc0*/  @P6 STG.E.U16 [R16.64], R29 ;  /* 0x0000001d10006986 */ /* 0x0001e8000c101506 */
[----:B------:R1:W-:Y:S01]  /*3edd0*/  @P0 STG.E.U16 [R18.64], R0 ;  /* 0x0000000012000986 */ /* 0x0003e2000c101506 */
[----:B------:R-:W-:-:S03]  /*3ede0*/  ISETP.GE.AND P0, PT, R22, c[0x0][0x17c], PT ;  /* 0x00005f0016007a0c */ /* 0x000fc60003f06270 */
[----:B0-----:R-:W2:Y:S04]  /*3edf0*/  LDL.LU R29, [R1+0x12dc] ;  /* 0x0012dc00011d7983 */ /* 0x001ea80000300800 */
[----:B------:R-:W4:Y:S01]  /*3ee00*/  LDL.LU R22, [R1+0x3e0] ;  /* 0x0003e00001167983 */ /* 0x000f220000300800 */
[----:B------:R-:W-:Y:S02]  /*3ee10*/  ISETP.LT.AND P5, PT, R6, c[0x0][0x178], !P5 ;  /* 0x00005e0006007a0c */ /* 0x000fe40006fa1270 */
[----:B------:R-:W-:Y:S02]  /*3ee20*/  ISETP.LT.AND P6, PT, R10, c[0x0][0x178], !P4 ;  /* 0x00005e000a007a0c */ /* 0x000fe400067c1270 */
[----:B------:R-:W-:Y:S02]  /*3ee30*/  ISETP.LT.AND P4, PT, R6, c[0x0][0x178], !P4 ;  /* 0x00005e0006007a0c */ /* 0x000fe40006781270 */
[----:B-1----:R-:W-:-:S02]  /*3ee40*/  IADD3 R0, R20, c[0x0][0x198], RZ ;  /* 0x0000660014007a10 */ /* 0x002fc40007ffe0ff */
[----:B------:R-:W-:Y:S01]  /*3ee50*/  IADD3 R21, R11, 0xa, RZ ;  /* 0x0000000a0b157810 */ /* 0x000fe20007ffe0ff */
[----:B------:R-:W-:-:S03]  /*3ee60*/  IMAD.WIDE R16, R20, 0x2, R24 ;  /* 0x0000000214107825 */ /* 0x000fc600078e0218 */
[----:B------:R-:W-:Y:S01]  /*3ee70*/  ISETP.GE.AND P3, PT, R21, c[0x0][0x17c], PT ;  /* 0x00005f0015007a0c */ /* 0x000fe20003f66270 */
[C---:B------:R-:W-:Y:S01]  /*3ee80*/  IMAD.WIDE R18, R0.reuse, 0x2, R2 ;  /* 0x0000000200127825 */ /* 0x040fe200078e0202 */
[----:B------:R-:W-:Y:S03]  /*3ee90*/  @P5 STG.E.U16 [R16.64], R26 ;  /* 0x0000001a10005986 */ /* 0x000fe6000c101506 */
[----:B------:R-:W-:Y:S01]  /*3eea0*/  IMAD.WIDE R20, R0, 0x2, R24 ;  /* 0x0000000200147825 */ /* 0x000fe200078e0218 */
[----:B---3--:R-:W-:Y:S01]  /*3eeb0*/  PRMT R27, R7, 0x7632, R27 ;  /* 0x00007632071b7816 */ /* 0x008fe2000000001b */
[----:B----4-:R0:W-:Y:S04]  /*3eec0*/  @P6 STG.E.U16 [R18.64], R22 ;  /* 0x0000001612006986 */ /* 0x0101e8000c101506 */
[----:B------:R1:W-:Y:S01]  /*3eed0*/  @P4 STG.E.U16 [R20.64], R7 ;  /* 0x0000000714004986 */ /* 0x0003e2000c101506 */
[----:B------:R-:W-:-:S02]  /*3eee0*/  ISETP.LT.AND P4, PT, R10, c[0x0][0x178], !P2 ;  /* 0x00005e000a007a0c */ /* 0x000fc40005781270 */
[----:B--2---:R-:W-:Y:S02]  /*3eef0*/  PRMT R29, R22, 0x7632, R29 ;  /* 0x00007632161d7816 */ /* 0x004fe4000000001d */
[----:B0-----:R-:W-:Y:S01]  /*3ef00*/  IADD3 R18, R0, c[0x0][0x198], RZ ;  /* 0x0000660000127a10 */ /* 0x001fe20007ffe0ff */
[----:B-1----:R-:W2:Y:S04]  /*3ef10*/  LDL.LU R7, [R1+0x50] ;  /* 0x0000500001077983 */ /* 0x002ea80000300800 */
[----:B------:R-:W-:-:S05]  /*3ef20*/  IMAD.WIDE R16, R18, 0x2, R2 ;  /* 0x0000000212107825 */ /* 0x000fca00078e0202 */
[----:B------:R0:W-:Y:S04]  /*3ef30*/  @P4 STG.E.U16 [R16.64], R29 ;  /* 0x0000001d10004986 */ /* 0x0001e8000c101506 */
[----:B0-----:R-:W3:Y:S04]  /*3ef40*/  LDL.LU R16, [R1+0x3f0] ;  /* 0x0003f00001107983 */ /* 0x001ee80000300800 */
[----:B------:R-:W4:Y:S01]  /*3ef50*/  LDL.LU R17, [R1+0x60] ;  /* 0x0000600001117983 */ /* 0x000f220000300800 */
[----:B------:R-:W-:Y:S02]  /*3ef60*/  ISETP.LT.AND P2, PT, R6, c[0x0][0x178], !P2 ;  /* 0x00005e0006007a0c */ /* 0x000fe40005741270 */
[----:B------:R-:W-:Y:S01]  /*3ef70*/  ISETP.LT.AND P6, PT, R10, c[0x0][0x178], !P3 ;  /* 0x00005e000a007a0c */ /* 0x000fe20005fc1270 */
[----:B------:R-:W2:Y:S01]  /*3ef80*/  LDL.LU R29, [R1+0x410] ;  /* 0x00041000011d7983 */ /* 0x000ea20000300800 */
[C---:B------:R-:W-:Y:S01]  /*3ef90*/  IADD3 R0, R18.reuse, c[0x0][0x198], RZ ;  /* 0x0000660012007a10 */ /* 0x040fe20007ffe0ff */
[----:B------:R-:W-:Y:S01]  /*3efa0*/  IMAD.WIDE R18, R18, 0x2, R24 ;  /* 0x0000000212127825 */ /* 0x000fe200078e0218 */
[----:B------:R-:W-:-:S03]  /*3efb0*/  ISETP.LT.AND P3, PT, R6, c[0x0][0x178], !P3 ;  /* 0x00005e0006007a0c */ /* 0x000fc60005f61270 */
[----:B------:R-:W-:Y:S01]  /*3efc0*/  IMAD.WIDE R20, R0, 0x2, R2 ;  /* 0x0000000200147825 */ /* 0x000fe200078e0202 */
[----:B------:R-:W-:-:S03]  /*3efd0*/  IADD3 R23, R11, 0xd, RZ ;  /* 0x0000000d0b177810 */ /* 0x000fc60007ffe0ff */
[----:B------:R0:W-:Y:S01]  /*3efe0*/  @P2 STG.E.U16 [R18.64], R27 ;  /* 0x0000001b12002986 */ /* 0x0001e2000c101506 */
[----:B------:R-:W-:Y:S01]  /*3eff0*/  ISETP.GE.AND P5, PT, R23, c[0x0][0x17c], PT ;  /* 0x00005f0017007a0c */ /* 0x000fe20003fa6270 */
[----:B------:R-:W-:Y:S01]  /*3f000*/  IMAD.WIDE R22, R0, 0x2, R24 ;  /* 0x0000000200167825 */ /* 0x000fe200078e0218 */
[----:B------:R-:W-:-:S04]  /*3f010*/  IADD3 R26, R11, 0xe, RZ ;  /* 0x0000000e0b1a7810 */ /* 0x000fc80007ffe0ff */
[----:B------:R-:W-:Y:S02]  /*3f020*/  ISETP.GE.AND P4, PT, R26, c[0x0][0x17c], PT ;  /* 0x00005f001a007a0c */ /* 0x000fe40003f86270 */
[----:B0-----:R-:W-:Y:S01]  /*3f030*/  IADD3 R18, R0, c[0x0][0x198], RZ ;  /* 0x0000660000127a10 */ /* 0x001fe20007ffe0ff */
[----:B---3--:R-:W-:Y:S01]  /*3f040*/  @P6 STG.E.U16 [R20.64], R16 ;  /* 0x0000001014006986 */ /* 0x008fe2000c101506 */
[----:B------:R-:W-:Y:S02]  /*3f050*/  ISETP.LT.AND P6, PT, R10, c[0x0][0x178], !P1 ;  /* 0x00005e000a007a0c */ /* 0x000fe40004fc1270 */
[----:B------:R-:W-:Y:S01]  /*3f060*/  ISETP.LT.AND P1, PT, R6, c[0x0][0x178], !P1 ;  /* 0x00005e0006007a0c */ /* 0x000fe20004f21270 */
[----:B----4-:R0:W-:Y:S01]  /*3f070*/  @P3 STG.E.U16 [R22.64], R17 ;  /* 0x0000001116003986 */ /* 0x0101e2000c101506 */
[----:B------:R-:W-:Y:S02]  /*3f080*/  PRMT R26, R16, 0x7632, R26 ;  /* 0x00007632101a7816 */ /* 0x000fe4000000001a */
[----:B0-----:R-:W-:Y:S01]  /*3f090*/  PRMT R22, R17, 0x7632, R22 ;  /* 0x0000763211167816 */ /* 0x001fe20000000016 */
[C---:B------:R-:W-:Y:S01]  /*3f0a0*/  IMAD.WIDE R16, R18.reuse, 0x2, R2 ;  /* 0x0000000212107825 */ /* 0x040fe200078e0202 */
[----:B------:R-:W-:-:S03]  /*3f0b0*/  IADD3 R23, R18, c[0x0][0x198], RZ ;  /* 0x0000660012177a10 */ /* 0x000fc60007ffe0ff */
[----:B------:R-:W-:Y:S02]  /*3f0c0*/  IMAD.WIDE R18, R18, 0x2, R24 ;  /* 0x0000000212127825 */ /* 0x000fe400078e0218 */
[----:B------:R-:W-:Y:S04]  /*3f0d0*/  @P6 STG.E.U16 [R16.64], R26 ;  /* 0x0000001a10006986 */ /* 0x000fe8000c101506 */
[----:B------:R0:W-:Y:S04]  /*3f0e0*/  @P1 STG.E.U16 [R18.64], R22 ;  /* 0x0000001612001986 */ /* 0x0001e8000c101506 */
[----:B0-----:R-:W3:Y:S01]  /*3f0f0*/  LDL.LU R19, [R1+0x400] ;  /* 0x0004000001137983 */ /* 0x001ee20000300800 */
[----:B------:R-:W-:-:S02]  /*3f100*/  ISETP.LT.AND P3, PT, R10, c[0x0][0x178], !P0 ;  /* 0x00005e000a007a0c */ /* 0x000fc40004761270 */
[----:B------:R-:W-:Y:S02]  /*3f110*/  ISETP.LT.AND P0, PT, R6, c[0x0][0x178], !P0 ;  /* 0x00005e0006007a0c */ /* 0x000fe40004701270 */
[----:B------:R-:W-:Y:S01]  /*3f120*/  IADD3 R20, R11, 0xf, RZ ;  /* 0x0000000f0b147810 */ /* 0x000fe20007ffe0ff */
[----:B------:R-:W-:-:S03]  /*3f130*/  IMAD.WIDE R16, R23, 0x2, R24 ;  /* 0x0000000217107825 */ /* 0x000fc600078e0218 */
[----:B------:R-:W-:Y:S01]  /*3f140*/  ISETP.GE.AND P2, PT, R20, c[0x0][0x17c], PT ;  /* 0x00005f0014007a0c */ /* 0x000fe20003f46270 */
[----:B------:R-:W-:Y:S01]  /*3f150*/  IMAD.WIDE R20, R23, 0x2, R2 ;  /* 0x0000000217147825 */ /* 0x000fe200078e0202 */
[----:B------:R-:W-:-:S04]  /*3f160*/  IADD3 R0, R11, 0x10, RZ ;  /* 0x000000100b007810 */ /* 0x000fc80007ffe0ff */
[----:B------:R-:W-:Y:S02]  /*3f170*/  ISETP.GE.AND P6, PT, R0, c[0x0][0x17c], PT ;  /* 0x00005f0000007a0c */ /* 0x000fe40003fc6270 */
[----:B------:R-:W-:Y:S02]  /*3f180*/  IADD3 R0, R11, 0x11, RZ ;  /* 0x000000110b007810 */ /* 0x000fe40007ffe0ff */
[----:B------:R-:W-:Y:S02]  /*3f190*/  ISETP.LT.AND P1, PT, R10, c[0x0][0x178], !P5 ;  /* 0x00005e000a007a0c */ /* 0x000fe40006f21270 */
[----:B------:R-:W-:Y:S01]  /*3f1a0*/  ISETP.LT.AND P5, PT, R6, c[0x0][0x178], !P5 ;  /* 0x00005e0006007a0c */ /* 0x000fe20006fa1270 */
[----:B---3--:R0:W-:Y:S04]  /*3f1b0*/  @P3 STG.E.U16 [R20.64], R19 ;  /* 0x0000001314003986 */ /* 0x0081e8000c101506 */
[----:B--2---:R1:W-:Y:S01]  /*3f1c0*/  @P0 STG.E.U16 [R16.64], R7 ;  /* 0x0000000710000986 */ /* 0x0043e2000c101506 */
[----:B------:R-:W-:-:S02]  /*3f1d0*/  ISETP.GE.AND P3, PT, R0, c[0x0][0x17c], PT ;  /* 0x00005f0000007a0c */ /* 0x000fc40003f66270 */
[----:B0-----:R-:W-:Y:S02]  /*3f1e0*/  PRMT R21, R7, 0x7632, R21 ;  /* 0x0000763207157816 */ /* 0x001fe40000000015 */
[----:B-1----:R-:W2:Y:S01]  /*3f1f0*/  LDL.LU R7, [R1+0x3a4] ;  /* 0x0003a40001077983 */ /* 0x002ea20000300800 */
[----:B------:R-:W-:-:S03]  /*3f200*/  IADD3 R0, R23, c[0x0][0x198], RZ ;  /* 0x0000660017007a10 */ /* 0x000fc60007ffe0ff */
[----:B------:R-:W3:Y:S01]  /*3f210*/  LDL.LU R23, [R1+0x4] ;  /* 0x0000040001177983 */ /* 0x000ee20000300800 */
[----:B------:R-:W-:Y:S01]  /*3f220*/  PRMT R20, R19, 0x7632, R20 ;  /* 0x0000763213147816 */ /* 0x000fe20000000014 */
[----:B------:R-:W-:Y:S01]  /*3f230*/  IMAD.WIDE R18, R0, 0x2, R2 ;  /* 0x0000000200127825 */ /* 0x000fe200078e0202 */
[----:B------:R-:W-:Y:S02]  /*3f240*/  ISETP.LT.AND P0, PT, R10, c[0x0][0x178], !P4 ;  /* 0x00005e000a007a0c */ /* 0x000fe40006701270 */
[----:B------:R-:W-:Y:S01]  /*3f250*/  ISETP.LT.AND P4, PT, R6, c[0x0][0x178], !P4 ;  /* 0x00005e0006007a0c */ /* 0x000fe20006781270 */
[C---:B------:R-:W-:Y:S01]  /*3f260*/  IMAD.WIDE R16, R0.reuse, 0x2, R24 ;  /* 0x0000000200107825 */ /* 0x040fe200078e0218 */
[----:B------:R-:W-:Y:S01]  /*3f270*/  IADD3 R0, R0, c[0x0][0x198], RZ ;  /* 0x0000660000007a10 */ /* 0x000fe20007ffe0ff */
[----:B------:R0:W-:Y:S04]  /*3f280*/  @P1 STG.E.U16 [R18.64], R20 ;  /* 0x0000001412001986 */ /* 0x0001e8000c101506 */
[----:B------:R1:W-:Y:S01]  /*3f290*/  @P5 STG.E.U16 [R16.64], R21 ;  /* 0x0000001510005986 */ /* 0x0003e2000c101506 */
[----:B------:R-:W-:-:S02]  /*3f2a0*/  ISETP.LT.AND P5, PT, R10, c[0x0][0x178], !P2 ;  /* 0x00005e000a007a0c */ /* 0x000fc400057a1270 */
[----:B------:R-:W-:Y:S01]  /*3f2b0*/  ISETP.LT.AND P2, PT, R6, c[0x0][0x178], !P2 ;  /* 0x00005e0006007a0c */ /* 0x000fe20005741270 */
[----:B0-----:R-:W-:-:S04]  /*3f2c0*/  IMAD.WIDE R18, R0, 0x2, R24 ;  /* 0x0000000200127825 */ /* 0x001fc800078e0218 */
[C---:B-1----:R-:W-:Y:S01]  /*3f2d0*/  IMAD.WIDE R16, R0.reuse, 0x2, R2 ;  /* 0x0000000200107825 */ /* 0x042fe200078e0202 */
[----:B------:R-:W-:Y:S02]  /*3f2e0*/  IADD3 R0, R0, c[0x0][0x198], RZ ;  /* 0x0000660000007a10 */ /* 0x000fe40007ffe0ff */
[----:B------:R-:W-:Y:S02]  /*3f2f0*/  IADD3 R20, R11, 0x13, RZ ;  /* 0x000000130b147810 */ /* 0x000fe40007ffe0ff */
[----:B------:R0:W-:Y:S04]  /*3f300*/  @P0 STG.E.U16 [R16.64], R29 ;  /* 0x0000001d10000986 */ /* 0x0001e8000c101506 */
[----:B-----5:R1:W-:Y:S01]  /*3f310*/  @P4 STG.E.U16 [R18.64], R4 ;  /* 0x0000000412004986 */ /* 0x0203e2000c101506 */
[----:B------:R-:W-:-:S02]  /*3f320*/  ISETP.GE.AND P0, PT, R20, c[0x0][0x17c], PT ;  /* 0x00005f0014007a0c */ /* 0x000fc40003f06270 */
[----:B------:R-:W-:Y:S01]  /*3f330*/  ISETP.LT.AND P4, PT, R10, c[0x0][0x178], !P6 ;  /* 0x00005e000a007a0c */ /* 0x000fe20007781270 */
[----:B0-----:R-:W-:Y:S01]  /*3f340*/  IMAD.WIDE R16, R0, 0x2, R2 ;  /* 0x0000000200107825 */ /* 0x001fe200078e0202 */
[----:B-1----:R-:W-:-:S03]  /*3f350*/  PRMT R4, R29, 0x7632, R4 ;  /* 0x000076321d047816 */ /* 0x002fc60000000004 */
[C---:B------:R-:W-:Y:S01]  /*3f360*/  IMAD.WIDE R18, R0.reuse, 0x2, R24 ;  /* 0x0000000200127825 */ /* 0x040fe200078e0218 */
[----:B------:R-:W-:Y:S01]  /*3f370*/  IADD3 R0, R0, c[0x0][0x198], RZ ;  /* 0x0000660000007a10 */ /* 0x000fe20007ffe0ff */
[----:B------:R-:W4:Y:S01]  /*3f380*/  LDL.LU R29, [R1+0x24] ;  /* 0x00002400011d7983 */ /* 0x000f220000300800 */
[----:B------:R-:W-:Y:S02]  /*3f390*/  PRMT R20, R4, 0x7632, R20 ;  /* 0x0000763204147816 */ /* 0x000fe40000000014 */
[----:B------:R-:W-:Y:S01]  /*3f3a0*/  ISETP.LT.AND P6, PT, R6, c[0x0][0x178], !P6 ;  /* 0x00005e0006007a0c */ /* 0x000fe200077c1270 */
[----:B------:R0:W-:Y:S04]  /*3f3b0*/  @P5 STG.E.U16 [R16.64], R4 ;  /* 0x0000000410005986 */ /* 0x0001e8000c101506 */
[----:B------:R1:W-:Y:S01]  /*3f3c0*/  @P2 STG.E.U16 [R18.64], R20 ;  /* 0x0000001412002986 */ /* 0x0003e2000c101506 */
[----:B------:R-:W-:-:S02]  /*3f3d0*/  ISETP.LT.AND P2, PT, R10, c[0x0][0x178], !P3 ;  /* 0x00005e000a007a0c */ /* 0x000fc40005f41270 */
[C---:B------:R-:W-:Y:S01]  /*3f3e0*/  IADD3 R22, R11.reuse, 0x12, RZ ;  /* 0x000000120b167810 */ /* 0x040fe20007ffe0ff */
[C-C-:B0-----:R-:W-:Y:S01]  /*3f3f0*/  IMAD.WIDE R16, R0.reuse, 0x2, R2.reuse ;  /* 0x0000000200107825 */ /* 0x141fe200078e0202 */
[----:B-1----:R-:W-:Y:S02]  /*3f400*/  IADD3 R20, R0, c[0x0][0x198], RZ ;  /* 0x0000660000147a10 */ /* 0x002fe40007ffe0ff */
[----:B------:R-:W-:Y:S02]  /*3f410*/  ISETP.GE.AND P1, PT, R22, c[0x0][0x17c], PT ;  /* 0x00005f0016007a0c */ /* 0x000fe40003f26270 */
[----:B------:R-:W-:Y:S01]  /*3f420*/  IADD3 R22, R11, 0x16, RZ ;  /* 0x000000160b167810 */ /* 0x000fe20007ffe0ff */
[----:B------:R-:W-:Y:S01]  /*3f430*/  IMAD.WIDE R18, R20, 0x2, R2 ;  /* 0x0000000214127825 */ /* 0x000fe200078e0202 */
[----:B--2---:R0:W-:Y:S03]  /*3f440*/  @P4 STG.E.U16 [R16.64], R7 ;  /* 0x0000000710004986 */ /* 0x0041e6000c101506 */
[----:B0-----:R-:W-:Y:S01]  /*3f450*/  IMAD.WIDE R16, R0, 0x2, R24 ;  /* 0x0000000200107825 */ /* 0x001fe200078e0218 */
[----:B------:R-:W-:-:S02]  /*3f460*/  PRMT R0, R7, 0x7632, R0 ;  /* 0x0000763207007816 */ /* 0x000fc40000000000 */
[----:B------:R-:W2:Y:S04]  /*3f470*/  LDL.LU R7, [R1+0x14] ;  /* 0x0000140001077983 */ /* 0x000ea80000300800 */
[----:B---3--:R-:W-:Y:S04]  /*3f480*/  @P6 STG.E.U16 [R16.64], R23 ;  /* 0x0000001710006986 */ /* 0x008fe8000c101506 */
[----:B------:R0:W-:Y:S01]  /*3f490*/  @P2 STG.E.U16 [R18.64], R0 ;  /* 0x0000000012002986 */ /* 0x0001e2000c101506 */
[----:B------:R-:W-:-:S03]  /*3f4a0*/  ISETP.GE.AND P2, PT, R22, c[0x0][0x17c], PT ;  /* 0x00005f0016007a0c */ /* 0x000fc60003f46270 */
[----:B------:R-:W3:Y:S01]  /*3f4b0*/  LDL.LU R22, [R1+0x3b4] ;  /* 0x0003b40001167983 */ /* 0x000ee20000300800 */
[C---:B------:R-:W-:Y:S02]  /*3f4c0*/  IADD3 R4, R11.reuse, 0x14, RZ ;  /* 0x000000140b047810 */ /* 0x040fe40007ffe0ff */
[----:B------:R-:W-:Y:S02]  /*3f4d0*/  ISETP.LT.AND P3, PT, R6, c[0x0][0x178], !P3 ;  /* 0x00005e0006007a0c */ /* 0x000fe40005f61270 */
[----:B------:R-:W-:Y:S02]  /*3f4e0*/  ISETP.LT.AND P6, PT, R10, c[0x0][0x178], !P1 ;  /* 0x00005e000a007a0c */ /* 0x000fe40004fc1270 */
[----:B------:R-:W-:Y:S02]  /*3f4f0*/  ISETP.GE.AND P5, PT, R4, c[0x0][0x17c], PT ;  /* 0x00005f0004007a0c */ /* 0x000fe40003fa6270 */
[----:B------:R-:W-:Y:S02]  /*3f500*/  ISETP.LT.AND P1, PT, R6, c[0x0][0x178], !P1 ;  /* 0x00005e0006007a0c */ /* 0x000fe40004f21270 */
[----:B------:R-:W-:-:S02]  /*3f510*/  IADD3 R4, R11, 0x15, RZ ;  /* 0x000000150b047810 */ /* 0x000fc40007ffe0ff */
[C---:B0-----:R-:W-:Y:S01]  /*3f520*/  IADD3 R0, R20.reuse, c[0x0][0x198], RZ ;  /* 0x0000660014007a10 */ /* 0x041fe20007ffe0ff */
[----:B------:R-:W-:Y:S01]  /*3f530*/  IMAD.WIDE R16, R20, 0x2, R24 ;  /* 0x0000000214107825 */ /* 0x000fe200078e0218 */
[----:B------:R-:W-:Y:S02]  /*3f540*/  ISETP.GE.AND P4, PT, R4, c[0x0][0x17c], PT ;  /* 0x00005f0004007a0c */ /* 0x000fe40003f86270 */
[----:B------:R-:W-:Y:S01]  /*3f550*/  PRMT R4, R23, 0x7632, R4 ;  /* 0x0000763217047816 */ /* 0x000fe20000000004 */
[----:B------:R-:W-:-:S04]  /*3f560*/  IMAD.WIDE R18, R0, 0x2, R2 ;  /* 0x0000000200127825 */ /* 0x000fc800078e0202 */
[----:B------:R-:W-:Y:S01]  /*3f570*/  IMAD.WIDE R20, R0, 0x2, R24 ;  /* 0x0000000200147825 */ /* 0x000fe200078e0218 */
[----:B------:R-:W-:Y:S01]  /*3f580*/  @P3 STG.E.U16 [R16.64], R4 ;  /* 0x0000000410003986 */ /* 0x000fe2000c101506 */
[----:B----4-:R-:W-:-:S03]  /*3f590*/  PRMT R26, R29, 0x7632, R26 ;  /* 0x000076321d1a7816 */ /* 0x010fc6000000001a */
[----:B---3--:R0:W-:Y:S04]  /*3f5a0*/  @P6 STG.E.U16 [R18.64], R22 ;  /* 0x0000001612006986 */ /* 0x0081e8000c101506 */
[----:B------:R1:W-:Y:S01]  /*3f5b0*/  @P1 STG.E.U16 [R20.64], R29 ;  /* 0x0000001d14001986 */ /* 0x0003e2000c101506 */
[----:B------:R-:W-:Y:S02]  /*3f5c0*/  ISETP.LT.AND P1, PT, R10, c[0x0][0x178], !P0 ;  /* 0x00005e000a007a0c */ /* 0x000fe40004721270 */
[----:B------:R-:W-:Y:S02]  /*3f5d0*/  PRMT R27, R22, 0x7632, R27 ;  /* 0x00007632161b7816 */ /* 0x000fe4000000001b */
[----:B0-----:R-:W-:Y:S01]  /*3f5e0*/  IADD3 R18, R0, c[0x0][0x198], RZ ;  /* 0x0000660000127a10 */ /* 0x001fe20007ffe0ff */
[----:B-1----:R-:W3:Y:S04]  /*3f5f0*/  LDL.LU R29, [R1+0x34] ;  /* 0x00003400011d7983 */ /* 0x002ee80000300800 */
[----:B------:R-:W-:-:S05]  /*3f600*/  IMAD.WIDE R16, R18, 0x2, R2 ;  /* 0x0000000212107825 */ /* 0x000fca00078e0202 */
[----:B------:R0:W-:Y:S04]  /*3f610*/  @P1 STG.E.U16 [R16.64], R27 ;  /* 0x0000001b10001986 */ /* 0x0001e8000c101506 */
[----:B0-----:R-:W4:Y:S01]  /*3f620*/  LDL.LU R17, [R1+0x3c4] ;  /* 0x0003c40001117983 */ /* 0x001f220000300800 */
[----:B------:R-:W-:Y:S02]  /*3f630*/  ISETP.LT.AND P0, PT, R6, c[0x0][0x178], !P0 ;  /* 0x00005e0006007a0c */ /* 0x000fe40004701270 */
[----:B------:R-:W-:Y:S02]  /*3f640*/  ISETP.LT.AND P6, PT, R10, c[0x0][0x178], !P5 ;  /* 0x00005e000a007a0c */ /* 0x000fe40006fc1270 */
[----:B------:R-:W-:Y:S02]  /*3f650*/  ISETP.LT.AND P5, PT, R6, c[0x0][0x178], !P5 ;  /* 0x00005e0006007a0c */ /* 0x000fe40006fa1270 */
[----:B------:R-:W-:-:S02]  /*3f660*/  IADD3 R0, R18, c[0x0][0x198], RZ ;  /* 0x0000660012007a10 */ /* 0x000fc40007ffe0ff */
[----:B------:R-:W-:Y:S01]  /*3f670*/  IADD3 R23, R11, 0x17, RZ ;  /* 0x000000170b177810 */ /* 0x000fe20007ffe0ff */
[----:B------:R-:W-:-:S03]  /*3f680*/  IMAD.WIDE R18, R18, 0x2, R24 ;  /* 0x0000000212127825 */ /* 0x000fc600078e0218 */
[----:B------:R-:W-:Y:S01]  /*3f690*/  ISETP.GE.AND P3, PT, R23, c[0x0][0x17c], PT ;  /* 0x00005f0017007a0c */ /* 0x000fe20003f66270 */
[C---:B------:R-:W-:Y:S01]  /*3f6a0*/  IMAD.WIDE R20, R0.reuse, 0x2, R2 ;  /* 0x0000000200147825 */ /* 0x040fe200078e0202 */
[----:B------:R0:W-:Y:S03]  /*3f6b0*/  @P0 STG.E.U16 [R18.64], R26 ;  /* 0x0000001a12000986 */ /* 0x0001e6000c101506 */
[C---:B------:R-:W-:Y:S01]  /*3f6c0*/  IMAD.WIDE R22, R0.reuse, 0x2, R24 ;  /* 0x0000000200167825 */ /* 0x040fe200078e0218 */
[----:B------:R-:W-:Y:S02]  /*3f6d0*/  IADD3 R4, R11, 0x18, RZ ;  /* 0x000000180b047810 */ /* 0x000fe40007ffe0ff */
[----:B0-----:R-:W-:Y:S02]  /*3f6e0*/  IADD3 R18, R0, c[0x0][0x198], RZ ;  /* 0x0000660000127a10 */ /* 0x001fe40007ffe0ff */
[----:B------:R-:W-:-:S02]  /*3f6f0*/  ISETP.GE.AND P1, PT, R4, c[0x0][0x17c], PT ;  /* 0x00005f0004007a0c */ /* 0x000fc40003f26270 */
[----:B--2---:R-:W-:Y:S01]  /*3f700*/  PRMT R4, R7, 0x7632, R4 ;  /* 0x0000763207047816 */ /* 0x004fe20000000004 */
[----:B----4-:R-:W-:Y:S04]  /*3f710*/  @P6 STG.E.U16 [R20.64], R17 ;  /* 0x0000001114006986 */ /* 0x010fe8000c101506 */
[----:B------:R0:W-:Y:S01]  /*3f720*/  @P5 STG.E.U16 [R22.64], R7 ;  /* 0x0000000716005986 */ /* 0x0001e2000c101506 */
[----:B------:R-:W-:Y:S02]  /*3f730*/  ISETP.LT.AND P5, PT, R10, c[0x0][0x178], !P4 ;  /* 0x00005e000a007a0c */ /* 0x000fe400067a1270 */
[----:B0-----:R-:W-:Y:S01]  /*3f740*/  PRMT R22, R17, 0x7632, R22 ;  /* 0x0000763211167816 */ /* 0x001fe20000000016 */
[----:B------:R-:W-:Y:S01]  /*3f750*/  IMAD.WIDE R16, R18, 0x2, R2 ;  /* 0x0000000212107825 */ /* 0x000fe200078e0202 */
[----:B------:R-:W2:Y:S09]  /*3f760*/  LDL.LU R7, [R1+0x44] ;  /* 0x0000440001077983 */ /* 0x000eb20000300800 */
[----:B------:R0:W-:Y:S04]  /*3f770*/  @P5 STG.E.U16 [R16.64], R22 ;  /* 0x0000001610005986 */ /* 0x0001e8000c101506 */
[----:B0-----:R-:W4:Y:S01]  /*3f780*/  LDL.LU R22, [R1+0x3d4] ;  /* 0x0003d40001167983 */ /* 0x001f220000300800 */
[----:B------:R-:W-:-:S02]  /*3f790*/  ISETP.LT.AND P4, PT, R6, c[0x0][0x178], !P4 ;  /* 0x00005e0006007a0c */ /* 0x000fc40006781270 */
[----:B------:R-:W-:Y:S02]  /*3f7a0*/  ISETP.LT.AND P6, PT, R10, c[0x0][0x178], !P2 ;  /* 0x00005e000a007a0c */ /* 0x000fe400057c1270 */
[C---:B------:R-:W-:Y:S02]  /*3f7b0*/  IADD3 R20, R11.reuse, 0x19, RZ ;  /* 0x000000190b147810 */ /* 0x040fe40007ffe0ff */
[C---:B------:R-:W-:Y:S02]  /*3f7c0*/  IADD3 R23, R18.reuse, c[0x0][0x198], RZ ;  /* 0x0000660012177a10 */ /* 0x040fe40007ffe0ff */
[----:B------:R-:W-:Y:S01]  /*3f7d0*/  IADD3 R0, R11, 0x1a, RZ ;  /* 0x0000001a0b007810 */ /* 0x000fe20007ffe0ff */
[----:B------:R-:W-:Y:S01]  /*3f7e0*/  IMAD.WIDE R18, R18, 0x2, R24 ;  /* 0x0000000212127825 */ /* 0x000fe200078e0218 */
[----:B------:R-:W-:Y:S02]  /*3f7f0*/  ISETP.GE.AND P0, PT, R20, c[0x0][0x17c], PT ;  /* 0x00005f0014007a0c */ /* 0x000fe40003f06270 */
[----:B------:R-:W-:Y:S01]  /*3f800*/  ISETP.GE.AND P5, PT, R0, c[0x0][0x17c], PT ;  /* 0x00005f0000007a0c */ /* 0x000fe20003fa6270 */
[----:B------:R-:W-:Y:S01]  /*3f810*/  IMAD.WIDE R20, R23, 0x2, R2 ;  /* 0x0000000217147825 */ /* 0x000fe200078e0202 */
[----:B------:R-:W-:Y:S01]  /*3f820*/  IADD3 R0, R11, 0x1b, RZ ;  /* 0x0000001b0b007810 */ /* 0x000fe20007ffe0ff */
[----:B------:R-:W-:Y:S02]  /*3f830*/  @P4 STG.E.U16 [R18.64], R4 ;  /* 0x0000000412004986 */ /* 0x000fe4000c101506 */
[----:B------:R-:W-:Y:S01]  /*3f840*/  IMAD.WIDE R16, R23, 0x2, R24 ;  /* 0x0000000217107825 */ /* 0x000fe200078e0218 */
[----:B------:R-:W-:Y:S01]  /*3f850*/  ISETP.LT.AND P2, PT, R6, c[0x0][0x178], !P2 ;  /* 0x00005e0006007a0c */ /* 0x000fe20005741270 */
[----:B----4-:R0:W-:Y:S01]  /*3f860*/  @P6 STG.E.U16 [R20.64], R22 ;  /* 0x0000001614006986 */ /* 0x0101e2000c101506 */
[----:B------:R-:W-:-:S02]  /*3f870*/  ISETP.GE.AND P6, PT, R0, c[0x0][0x17c], PT ;  /* 0x00005f0000007a0c */ /* 0x000fc40003fc6270 */
[----:B------:R-:W-:Y:S02]  /*3f880*/  IADD3 R0, R23, c[0x0][0x198], RZ ;  /* 0x0000660017007a10 */ /* 0x000fe40007ffe0ff */
[----:B------:R-:W4:Y:S07]  /*3f890*/  LDL.LU R23, [R1+0x3e4] ;  /* 0x0003e40001177983 */ /* 0x000f2e0000300800 */
[----:B---3--:R1:W-:Y:S01]  /*3f8a0*/  @P2 STG.E.U16 [R16.64], R29 ;  /* 0x0000001d10002986 */ /* 0x0083e2000c101506 */
[----:B0-----:R-:W-:-:S02]  /*3f8b0*/  PRMT R20, R29, 0x7632, R20 ;  /* 0x000076321d147816 */ /* 0x001fc40000000014 */
[----:B------:R-:W-:Y:S01]  /*3f8c0*/  PRMT R4, R22, 0x7632, R4 ;  /* 0x0000763216047816 */ /* 0x000fe20000000004 */
[----:B-1----:R-:W3:Y:S04]  /*3f8d0*/  LDL.LU R29, [R1+0x3f4] ;  /* 0x0003f400011d7983 */ /* 0x002ee80000300800 */
[----:B------:R-:W5:Y:S01]  /*3f8e0*/  LDL.LU R22, [R1+0x64] ;  /* 0x0000640001167983 */ /* 0x000f620000300800 */
[----:B------:R-:W-:Y:S02]  /*3f8f0*/  ISETP.LT.AND P4, PT, R10, c[0x0][0x178], !P3 ;  /* 0x00005e000a007a0c */ /* 0x000fe40005f81270 */
[----:B------:R-:W-:Y:S01]  /*3f900*/  ISETP.LT.AND P3, PT, R6, c[0x0][0x178], !P3 ;  /* 0x00005e0006007a0c */ /* 0x000fe20005f61270 */
[----:B------:R-:W-:Y:S01]  /*3f910*/  IMAD.WIDE R18, R0, 0x2, R2 ;  /* 0x0000000200127825 */ /* 0x000fe200078e0202 */
[----:B------:R-:W-:-:S02]  /*3f920*/  ISETP.LT.AND P2, PT, R10, c[0x0][0x178], !P1 ;  /* 0x00005e000a007a0c */ /* 0x000fc40004f41270 */
[----:B------:R-:W-:Y:S01]  /*3f930*/  ISETP.LT.AND P1, PT, R6, c[0x0][0x178], !P1 ;  /* 0x00005e0006007a0c */ /* 0x000fe20004f21270 */
[C---:B------:R-:W-:Y:S01]  /*3f940*/  IMAD.WIDE R16, R0.reuse, 0x2, R24 ;  /* 0x0000000200107825 */ /* 0x040fe200078e0218 */
[----:B------:R-:W-:-:S05]  /*3f950*/  IADD3 R0, R0, c[0x0][0x198], RZ ;  /* 0x0000660000007a10 */ /* 0x000fca0007ffe0ff */
[----:B------:R0:W-:Y:S04]  /*3f960*/  @P4 STG.E.U16 [R18.64], R4 ;  /* 0x0000000412004986 */ /* 0x0001e8000c101506 */
[----:B------:R1:W-:Y:S01]  /*3f970*/  @P3 STG.E.U16 [R16.64], R20 ;  /* 0x0000001410003986 */ /* 0x0003e2000c101506 */
[----:B------:R-:W-:Y:S02]  /*3f980*/  ISETP.LT.AND P3, PT, R10, c[0x0][0x178], !P0 ;  /* 0x00005e000a007a0c */ /* 0x000fe40004761270 */
[----:B------:R-:W-:Y:S01]  /*3f990*/  ISETP.LT.AND P0, PT, R6, c[0x0][0x178], !P0 ;  /* 0x00005e0006007a0c */ /* 0x000fe20004701270 */
[----:B0-----:R-:W-:-:S04]  /*3f9a0*/  IMAD.WIDE R18, R0, 0x2, R24 ;  /* 0x0000000200127825 */ /* 0x001fc800078e0218 */
[C---:B-1----:R-:W-:Y:S01]  /*3f9b0*/  IMAD.WIDE R16, R0.reuse, 0x2, R2 ;  /* 0x0000000200107825 */ /* 0x042fe200078e0202 */
[----:B------:R-:W-:Y:S02]  /*3f9c0*/  IADD3 R0, R0, c[0x0][0x198], RZ ;  /* 0x0000660000007a10 */ /* 0x000fe40007ffe0ff */
[----:B------:R-:W-:Y:S02]  /*3f9d0*/  IADD3 R4, R11, 0x1d, RZ ;  /* 0x0000001d0b047810 */ /* 0x000fe40007ffe0ff */
[----:B----4-:R0:W-:Y:S01]  /*3f9e0*/  @P2 STG.E.U16 [R16.64], R23 ;  /* 0x0000001710002986 */ /* 0x0101e2000c101506 */
[----:B------:R-:W-:-:S03]  /*3f9f0*/  PRMT R20, R23, 0x7632, R20 ;  /* 0x0000763217147816 */ /* 0x000fc60000000014 */
[----:B--2---:R1:W-:Y:S01]  /*3fa00*/  @P1 STG.E.U16 [R18.64], R7 ;  /* 0x0000000712001986 */ /* 0x0043e2000c101506 */
[----:B------:R-:W-:Y:S02]  /*3fa10*/  ISETP.LT.AND P1, PT, R10, c[0x0][0x178], !P5 ;  /* 0x00005e000a007a0c */ /* 0x000fe40006f21270 */
[----:B------:R-:W-:Y:S02]  /*3fa20*/  ISETP.GE.AND P2, PT, R4, c[0x0][0x17c], PT ;  /* 0x00005f0004007a0c */ /* 0x000fe40003f46270 */
[----:B------:R-:W-:Y:S01]  /*3fa30*/  PRMT R4, R7, 0x7632, R4 ;  /* 0x0000763207047816 */ /* 0x000fe20000000004 */
[----:B0-----:R-:W-:-:S04]  /*3fa40*/  IMAD.WIDE R16, R0, 0x2, R2 ;  /* 0x0000000200107825 */ /* 0x001fc800078e0202 */
[C---:B-1----:R-:W-:Y:S01]  /*3fa50*/  IMAD.WIDE R18, R0.reuse, 0x2, R24 ;  /* 0x0000000200127825 */ /* 0x042fe200078e0218 */
[----:B------:R-:W-:Y:S01]  /*3fa60*/  IADD3 R0, R0, c[0x0][0x198], RZ ;  /* 0x0000660000007a10 */ /* 0x000fe20007ffe0ff */
[----:B------:R0:W-:Y:S01]  /*3fa70*/  @P3 STG.E.U16 [R16.64], R20 ;  /* 0x0000001410003986 */ /* 0x0001e2000c101506 */
[----:B------:R-:W-:-:S03]  /*3fa80*/  ISETP.LT.AND P5, PT, R6, c[0x0][0x178], !P5 ;  /* 0x00005e0006007a0c */ /* 0x000fc60006fa1270 */
[----:B------:R1:W-:Y:S01]  /*3fa90*/  @P0 STG.E.U16 [R18.64], R4 ;  /* 0x0000000412000986 */ /* 0x0003e2000c101506 */
[----:B------:R-:W-:-:S03]  /*3faa0*/  ISETP.LT.AND P0, PT, R10, c[0x0][0x178], !P6 ;  /* 0x00005e000a007a0c */ /* 0x000fc60007701270 */
[----:B------:R-:W2:Y:S01]  /*3fab0*/  LDL.LU R7, [R1+0x54] ;  /* 0x0000540001077983 */ /* 0x000ea20000300800 */
[----:B0-----:R-:W-:Y:S01]  /*3fac0*/  IMAD.WIDE R16, R0, 0x2, R2 ;  /* 0x0000000200107825 */ /* 0x001fe200078e0202 */
[C---:B------:R-:W-:Y:S02]  /*3fad0*/  IADD3 R20, R11.reuse, 0x1e, RZ ;  /* 0x0000001e0b147810 */ /* 0x040fe40007ffe0ff */
[----:B-1----:R-:W-:Y:S02]  /*3fae0*/  IADD3 R4, R11, 0x1f, RZ ;  /* 0x0000001f0b047810 */ /* 0x002fe40007ffe0ff */
[----:B---3--:R0:W-:Y:S01]  /*3faf0*/  @P1 STG.E.U16 [R16.64], R29 ;  /* 0x0000001d10001986 */ /* 0x0081e2000c101506 */
[----:B------:R-:W-:Y:S02]  /*3fb00*/  ISETP.GE.AND P3, PT, R20, c[0x0][0x17c], PT ;  /* 0x00005f0014007a0c */ /* 0x000fe40003f66270 */
[----:B------:R-:W-:Y:S02]  /*3fb10*/  IADD3 R20, R0, c[0x0][0x198], RZ ;  /* 0x0000660000147a10 */ /* 0x000fe40007ffe0ff */
[----:B------:R-:W-:-:S02]  /*3fb20*/  ISETP.GE.AND P1, PT, R4, c[0x0][0x17c], PT ;  /* 0x00005f0004007a0c */ /* 0x000fc40003f26270 */
[----:B-----5:R-:W-:Y:S01]  /*3fb30*/  PRMT R4, R22, 0x7632, R4 ;  /* 0x0000763216047816 */ /* 0x020fe20000000004 */
[----:B0-----:R-:W-:Y:S01]  /*3fb40*/  IMAD.WIDE R16, R0, 0x2, R24 ;  /* 0x0000000200107825 */ /* 0x001fe200078e0218 */
[----:B------:R-:W-:Y:S02]  /*3fb50*/  PRMT R0, R29, 0x7632, R0 ;  /* 0x000076321d007816 */ /* 0x000fe40000000000 */
[----:B------:R-:W3:Y:S01]  /*3fb60*/  LDL.LU R29, [R1+0x414] ;  /* 0x00041400011d7983 */ /* 0x000ee20000300800 */
[----:B------:R-:W-:-:S03]  /*3fb70*/  IMAD.WIDE R18, R20, 0x2, R2 ;  /* 0x0000000214127825 */ /* 0x000fc600078e0202 */
[----:B------:R0:W-:Y:S04]  /*3fb80*/  @P5 STG.E.U16 [R16.64], R22 ;  /* 0x0000001610005986 */ /* 0x0001e8000c101506 */
[----:B------:R1:W-:Y:S01]  /*3fb90*/  @P0 STG.E.U16 [R18.64], R0 ;  /* 0x0000000012000986 */ /* 0x0003e2000c101506 */
[----:B0-----:R-:W-:-:S04]  /*3fba0*/  IADD3 R22, R11, 0x20, RZ ;  /* 0x000000200b167810 */ /* 0x001fc80007ffe0ff */
[----:B------:R-:W-:Y:S02]  /*3fbb0*/  ISETP.GE.AND P0, PT, R22, c[0x0][0x17c], PT ;  /* 0x00005f0016007a0c */ /* 0x000fe40003f06270 */
[----:B------:R-:W4:Y:S01]  /*3fbc0*/  LDL.LU R22, [R1+0x404] ;  /* 0x0004040001167983 */ /* 0x000f220000300800 */
[----:B------:R-:W-:-:S04]  /*3fbd0*/  IADD3 R21, R11, 0x1c, RZ ;  /* 0x0000001c0b157810 */ /* 0x000fc80007ffe0ff */
[----:B------:R-:W-:Y:S02]  /*3fbe0*/  ISETP.GE.AND P4, PT, R21, c[0x0][0x17c], PT ;  /* 0x00005f0015007a0c */ /* 0x000fe40003f86270 */
[----:B------:R-:W-:Y:S02]  /*3fbf0*/  ISETP.LT.AND P6, PT, R6, c[0x0][0x178], !P6 ;  /* 0x00005e0006007a0c */ /* 0x000fe400077c1270 */
[----:B------:R-:W-:Y:S02]  /*3fc00*/  ISETP.LT.AND P5, PT, R10, c[0x0][0x178], !P4 ;  /* 0x00005e000a007a0c */ /* 0x000fe400067a1270 */
[C---:B-1----:R-:W-:Y:S01]  /*3fc10*/  IADD3 R0, R20.reuse, c[0x0][0x198], RZ ;  /* 0x0000660014007a10 */ /* 0x042fe20007ffe0ff */
[----:B------:R-:W-:Y:S01]  /*3fc20*/  IMAD.WIDE R16, R20, 0x2, R24 ;  /* 0x0000000214107825 */ /* 0x000fe200078e0218 */
[----:B------:R-:W-:-:S03]  /*3fc30*/  ISETP.LT.AND P4, PT, R6, c[0x0][0x178], !P4 ;  /* 0x00005e0006007a0c */ /* 0x000fc60006781270 */
[----:B------:R-:W-:-:S04]  /*3fc40*/  IMAD.WIDE R18, R0, 0x2, R2 ;  /* 0x0000000200127825 */ /* 0x000fc800078e0202 */
[----:B------:R-:W-:Y:S01]  /*3fc50*/  @P6 STG.E.U16 [R16.64], R4 ;  /* 0x0000000410006986 */ /* 0x000fe2000c101506 */
[----:B------:R-:W-:Y:S01]  /*3fc60*/  IMAD.WIDE R20, R0, 0x2, R24 ;  /* 0x0000000200147825 */ /* 0x000fe200078e0218 */
[----:B------:R-:W-:-:S04]  /*3fc70*/  IADD3 R23, R11, 0x21, RZ ;  /* 0x000000210b177810 */ /* 0x000fc80007ffe0ff */
[----:B------:R-:W-:Y:S02]  /*3fc80*/  ISETP.GE.AND P6, PT, R23, c[0x0][0x17c], PT ;  /* 0x00005f0017007a0c */ /* 0x000fe40003fc6270 */
[----:B--2---:R-:W-:Y:S01]  /*3fc90*/  PRMT R26, R7, 0x7632, R26 ;  /* 0x00007632071a7816 */ /* 0x004fe2000000001a */
[----:B----4-:R0:W-:Y:S01]  /*3fca0*/  @P5 STG.E.U16 [R18.64], R22 ;  /* 0x0000001612005986 */ /* 0x0101e2000c101506 */
[----:B------:R-:W-:Y:S02]  /*3fcb0*/  ISETP.LT.AND P5, PT, R10, c[0x0][0x178], !P2 ;  /* 0x00005e000a007a0c */ /* 0x000fe400057a1270 */
[----:B------:R-:W-:Y:S01]  /*3fcc0*/  PRMT R27, R22, 0x7632, R27 ;  /* 0x00007632161b7816 */ /* 0x000fe2000000001b */
[----:B------:R1:W-:Y:S01]  /*3fcd0*/  @P4 STG.E.U16 [R20.64], R7 ;  /* 0x0000000714004986 */ /* 0x0003e2000c101506 */
[----:B------:R-:W-:Y:S02]  /*3fce0*/  ISETP.LT.AND P4, PT, R10, c[0x0][0x178], !P3 ;  /* 0x00005e000a007a0c */ /* 0x000fe40005f81270 */
[----:B0-----:R-:W-:-:S02]  /*3fcf0*/  IADD3 R18, R0, c[0x0][0x198], RZ ;  /* 0x0000660000127a10 */ /* 0x001fc40007ffe0ff */
[----:B------:R-:W-:-:S03]  /*3fd00*/  ISETP.LT.AND P2, PT, R6, c[0x0][0x178], !P2 ;  /* 0x00005e0006007a0c */ /* 0x000fc60005741270 */
[----:B------:R-:W-:Y:S01]  /*3fd10*/  IMAD.WIDE R16, R18, 0x2, R2 ;  /* 0x0000000212107825 */ /* 0x000fe200078e0202 */
[----:B------:R-:W-:Y:S02]  /*3fd20*/  ISETP.LT.AND P3, PT, R6, c[0x0][0x178], !P3 ;  /* 0x00005e0006007a0c */ /* 0x000fe40005f61270 */
[----:B------:R-:W2:Y:S04]  /*3fd30*/  LDL.LU R6, [R1+0x12d8] ;  /* 0x0012d80001067983 */ /* 0x000ea80000300800 */
[----:B-1----:R-:W4:Y:S04]  /*3fd40*/  LDL.LU R7, [R1+0x8] ;  /* 0x0000080001077983 */ /* 0x002f280000300800 */
[----:B------:R0:W-:Y:S01]  /*3fd50*/  @P5 STG.E.U16 [R16.64], R27 ;  /* 0x0000001b10005986 */ /* 0x0001e2000c101506 */
[----:B------:R-:W-:-:S03]  /*3fd60*/  IADD3 R0, R18, c[0x0][0x198], RZ ;  /* 0x0000660012007a10 */ /* 0x000fc60007ffe0ff */
[----:B0-----:R-:W5:Y:S01]  /*3fd70*/  LDL R27, [R1+0xc60] ;  /* 0x000c6000011b7983 */ /* 0x001f620000100800 */
[----:B------:R-:W-:-:S04]  /*3fd80*/  IMAD.WIDE R18, R18, 0x2, R24 ;  /* 0x0000000212127825 */ /* 0x000fc800078e0218 */
[C---:B------:R-:W-:Y:S01]  /*3fd90*/  IMAD.WIDE R20, R0.reuse, 0x2, R2 ;  /* 0x0000000200147825 */ /* 0x040fe200078e0202 */
[----:B------:R-:W-:Y:S03]  /*3fda0*/  @P2 STG.E.U16 [R18.64], R26 ;  /* 0x0000001a12002986 */ /* 0x000fe6000c101506 */
[----:B------:R-:W-:Y:S01]  /*3fdb0*/  IMAD.WIDE R22, R0, 0x2, R24 ;  /* 0x0000000200167825 */ /* 0x000fe200078e0218 */
[----:B---3--:R-:W-:Y:S04]  /*3fdc0*/  @P4 STG.E.U16 [R20.64], R29 ;  /* 0x0000001d14004986 */ /* 0x008fe8000c101506 */
[----:B------:R0:W-:Y:S04]  /*3fdd0*/  @P3 STG.E.U16 [R22.64], R5 ;  /* 0x0000000516003986 */ /* 0x0001e8000c101506 */
[----:B0-----:R-:W3:Y:S01]  /*3fde0*/  LDL.LU R23, [R1+0x3a8] ;  /* 0x0003a80001177983 */ /* 0x001ee20000300800 */
[----:B------:R-:W-:-:S02]  /*3fdf0*/  IADD3 R4, R11, 0x22, RZ ;  /* 0x000000220b047810 */ /* 0x000fc40007ffe0ff */
[----:B------:R-:W-:Y:S02]  /*3fe00*/  ISETP.LT.AND P3, PT, R10, c[0x0][0x178], !P1 ;  /* 0x00005e000a007a0c */ /* 0x000fe40004f61270 */
[----:B------:R-:W-:Y:S02]  /*3fe10*/  ISETP.GE.AND P5, PT, R4, c[0x0][0x17c], PT ;  /* 0x00005f0004007a0c */ /* 0x000fe40003fa6270 */
[----:B------:R-:W-:Y:S02]  /*3fe20*/  IADD3 R4, R0, c[0x0][0x198], RZ ;  /* 0x0000660000047a10 */ /* 0x000fe40007ffe0ff */
[----:B------:R-:W-:Y:S02]  /*3fe30*/  PRMT R19, R29, 0x7632, R19 ;  /* 0x000076321d137816 */ /* 0x000fe40000000013 */
[----:B------:R-:W-:Y:S01]  /*3fe40*/  PRMT R18, R5, 0x7632, R18 ;  /* 0x0000763205127816 */ /* 0x000fe20000000012 */
[----:B------:R-:W-:Y:S01]  /*3fe50*/  IMAD.WIDE R16, R4, 0x2, R2 ;  /* 0x0000000204107825 */ /* 0x000fe200078e0202 */
[----:B------:R-:W-:Y:S01]  /*3fe60*/  ISETP.LT.AND P2, PT, R10, c[0x0][0x178], !P0 ;  /* 0x00005e000a007a0c */ /* 0x000fe20004741270 */
[----:B------:R-:W2:Y:S01]  /*3fe70*/  LDL.LU R29, [R1+0x28] ;  /* 0x00002800011d7983 */ /* 0x000ea20000300800 */
[C---:B------:R-:W-:Y:S01]  /*3fe80*/  IADD3 R0, R4.reuse, c[0x0][0x198], RZ ;  /* 0x0000660004007a10 */ /* 0x040fe20007ffe0ff */
[----:B------:R-:W-:-:S02]  /*3fe90*/  IMAD.WIDE R4, R4, 0x2, R24 ;  /* 0x0000000204047825 */ /* 0x000fc400078e0218 */
[----:B------:R0:W-:Y:S01]  /*3fea0*/  @P3 STG.E.U16 [R16.64], R19 ;  /* 0x0000001310003986 */ /* 0x0001e2000c101506 */
[----:B------:R-:W-:-:S04]  /*3feb0*/  IADD3 R20, R11, 0x23, RZ ;  /* 0x000000230b147810 */ /* 0x000fc80007ffe0ff */
[----:B------:R-:W-:Y:S01]  /*3fec0*/  ISETP.GE.AND P4, PT, R20, c[0x0][0x17c], PT ;  /* 0x00005f0014007a0c */ /* 0x000fe20003f86270 */
[----:B0-----:R-:W-:Y:S01]  /*3fed0*/  IMAD.WIDE R16, R0, 0x2, R2 ;  /* 0x0000000200107825 */ /* 0x001fe200078e0202 */
[C---:B-----5:R-:W-:Y:S02]  /*3fee0*/  ISETP.LT.AND P1, PT, R27.reuse, c[0x0][0x178], !P1 ;  /* 0x00005e001b007a0c */ /* 0x060fe40004f21270 */
[----:B------:R-:W-:-:S11]  /*3fef0*/  ISETP.LT.AND P0, PT, R27, c[0x0][0x178], !P0 ;  /* 0x00005e001b007a0c */ /* 0x000fd60004701270 */
[----:B------:R0:W-:Y:S01]  /*3ff00*/  @P1 STG.E.U16 [R4.64], R18 ;  /* 0x0000001204001986 */ /* 0x0001e2000c101506 */
[----:B------:R-:W-:Y:S01]  /*3ff10*/  ISETP.LT.AND P1, PT, R10, c[0x0][0x178], !P6 ;  /* 0x00005e000a007a0c */ /* 0x000fe20007721270 */
[C---:B0-----:R-:W-:Y:S01]  /*3ff20*/  IMAD.WIDE R4, R0.reuse, 0x2, R24 ;  /* 0x0000000200047825 */ /* 0x041fe200078e0218 */
[----:B------:R-:W-:Y:S01]  /*3ff30*/  IADD3 R0, R0, c[0x0][0x198], RZ ;  /* 0x0000660000007a10 */ /* 0x000fe20007ffe0ff */
[----:B---3--:R-:W-:Y:S01]  /*3ff40*/  @P2 STG.E.U16 [R16.64], R23 ;  /* 0x0000001710002986 */ /* 0x008fe2000c101506 */
[----:B------:R-:W-:Y:S02]  /*3ff50*/  IADD3 R18, R11, 0x25, RZ ;  /* 0x000000250b127810 */ /* 0x000fe40007ffe0ff */
[----:B------:R-:W-:Y:S01]  /*3ff60*/  PRMT R20, R23, 0x7632, R20 ;  /* 0x0000763217147816 */ /* 0x000fe20000000014 */
[----:B----4-:R0:W-:Y:S01]  /*3ff70*/  @P0 STG.E.U16 [R4.64], R7 ;  /* 0x0000000704000986 */ /* 0x0101e2000c101506 */
[----:B------:R-:W-:Y:S02]  /*3ff80*/  ISETP.GE.AND P2, PT, R18, c[0x0][0x17c], PT ;  /* 0x00005f0012007a0c */ /* 0x000fe40003f46270 */
[----:B------:R-:W-:Y:S01]  /*3ff90*/  PRMT R18, R7, 0x7632, R18 ;  /* 0x0000763207127816 */ /* 0x000fe20000000012 */
[C---:B0-----:R-:W-:Y:S01]  /*3ffa0*/  IMAD.WIDE R4, R0.reuse, 0x2, R2 ;  /* 0x0000000200047825 */ /* 0x041fe200078e0202 */
[----:B------:R-:W3:Y:S04]  /*3ffb0*/  LDL.LU R7, [R1+0x3c8] ;  /* 0x0003c80001077983 */ /* 0x000ee80000300800 */
[----:B------:R-:W4:Y:S04]  /*3ffc0*/  LDL.LU R23, [R1+0x18] ;  /* 0x0000180001177983 */ /* 0x000f280000300800 */
[----:B------:R0:W-:Y:S04]  /*3ffd0*/  @P1 STG.E.U16 [R4.64], R20 ;  /* 0x0000001404001986 */ /* 0x0001e8000c101506 */
[----:B0-----:R-:W5:Y:S01]  /*3ffe0*/  LDL.LU R20, [R1+0x3b8] ;  /* 0x0003b80001147983 */ /* 0x001f620000300800 */
[----:B------:R-:W-:Y:S01]  /*3fff0*/  ISETP.LT.AND P6, PT, R27, c[0x0][0x178], !P6 ;  /* 0x00005e001b007a0c */ /* 0x000fe200077c1270 */
[----:B------:R-:W-:Y:S01]  /*40000*/  IMAD.WIDE R16, R0, 0x2, R24 ;  /* 0x0000000200107825 */ /* 0x000fe200078e0218 */
[----:B------:R-:W-:-:S02]  /*40010*/  ISETP.LT.AND P0, PT, R10, c[0x0][0x178], !P5 ;  /* 0x00005e000a007a0c */ /* 0x000fc40006f01270 */
[----:B------:R-:W-:Y:S02]  /*40020*/  ISETP.LT.AND P5, PT, R27, c[0x0][0x178], !P5 ;  /* 0x00005e001b007a0c */ /* 0x000fe40006fa1270 */
[----:B------:R-:W-:Y:S02]  /*40030*/  IADD3 R4, R0, c[0x0][0x198], RZ ;  /* 0x0000660000047a10 */ /* 0x000fe40007ffe0ff */
[----:B------:R-:W-:Y:S02]  /*40040*/  IADD3 R19, R11, 0x26, RZ ;  /* 0x000000260b137810 */ /* 0x000fe40007ffe0ff */
[----:B------:R-:W-:-:S03]  /*40050*/  IADD3 R0, R4, c[0x0][0x198], RZ ;  /* 0x0000660004007a10 */ /* 0x000fc60007ffe0ff */
[----:B------:R0:W-:Y:S01]  /*40060*/  @P6 STG.E.U16 [R16.64], R18 ;  /* 0x0000001210006986 */ /* 0x0001e2000c101506 */
[----:B------:R-:W-:Y:S02]  /*40070*/  ISETP.LT.AND P6, PT, R10, c[0x0][0x178], !P4 ;  /* 0x00005e000a007a0c */ /* 0x000fe400067c1270 */
[----:B------:R-:W-:Y:S02]  /*40080*/  ISETP.LT.AND P4, PT, R27, c[0x0][0x178], !P4 ;  /* 0x00005e001b007a0c */ /* 0x000fe40006781270 */
[----:B------:R-:W-:Y:S02]  /*40090*/  IADD3 R21, R11, 0x24, RZ ;  /* 0x000000240b157810 */ /* 0x000fe40007ffe0ff */
[----:B------:R-:W-:Y:S01]  /*400a0*/  ISETP.GE.AND P1, PT, R19, c[0x0][0x17c], PT ;  /* 0x00005f0013007a0c */ /* 0x000fe20003f26270 */
[----:B0-----:R-:W-:Y:S01]  /*400b0*/  IMAD.WIDE R16, R4, 0x2, R2 ;  /* 0x0000000204107825 */ /* 0x001fe200078e0202 */
[----:B------:R-:W-:-:S03]  /*400c0*/  IADD3 R18, R11, 0x27, RZ ;  /* 0x000000270b127810 */ /* 0x000fc60007ffe0ff */
[----:B------:R-:W-:Y:S01]  /*400d0*/  IMAD.WIDE R4, R4, 0x2, R24 ;  /* 0x0000000204047825 */ /* 0x000fe200078e0218 */
[----:B------:R-:W-:Y:S02]  /*400e0*/  ISETP.GE.AND P3, PT, R21, c[0x0][0x17c], PT ;  /* 0x00005f0015007a0c */ /* 0x000fe40003f66270 */
[----:B---3--:R-:W-:Y:S01]  /*400f0*/  PRMT R21, R7, 0x7632, R21 ;  /* 0x0000763207157816 */ /* 0x008fe20000000015 */
[----:B-----5:R0:W-:Y:S01]  /*40100*/  @P0 STG.E.U16 [R16.64], R20 ;  /* 0x0000001410000986 */ /* 0x0201e2000c101506 */
[----:B------:R-:W-:Y:S02]  /*40110*/  PRMT R19, R20, 0x7632, R19 ;  /* 0x0000763214137816 */ /* 0x000fe40000000013 */
[----:B------:R-:W-:Y:S01]  /*40120*/  ISETP.GE.AND P0, PT, R18, c[0x0][0x17c], PT ;  /* 0x00005f0012007a0c */ /* 0x000fe20003f06270 */
[----:B--2---:R1:W-:Y:S01]  /*40130*/  @P5 STG.E.U16 [R4.64], R29 ;  /* 0x0000001d04005986 */ /* 0x0043e2000c101506 */
[----:B------:R-:W-:Y:S02]  /*40140*/  PRMT R18, R29, 0x7632, R18 ;  /* 0x000076321d127816 */ /* 0x000fe40000000012 */
[----:B------:R-:W-:Y:S01]  /*40150*/  ISETP.LT.AND P5, PT, R10, c[0x0][0x178], !P3 ;  /* 0x00005e000a007a0c */ /* 0x000fe20005fa1270 */
[----:B0-----:R-:W-:-:S04]  /*40160*/  IMAD.WIDE R16, R0, 0x2, R2 ;  /* 0x0000000200107825 */ /* 0x001fc800078e0202 */
[----:B-1----:R-:W-:Y:S01]  /*40170*/  IMAD.WIDE R4, R0, 0x2, R24 ;  /* 0x0000000200047825 */ /* 0x002fe200078e0218 */
[----:B------:R0:W-:Y:S01]  /*40180*/  @P6 STG.E.U16 [R16.64], R19 ;  /* 0x0000001310006986 */ /* 0x0001e2000c101506 */
[----:B------:R-:W-:-:S03]  /*40190*/  ISETP.LT.AND P3, PT, R27, c[0x0][0x178], !P3 ;  /* 0x00005e001b007a0c */ /* 0x000fc60005f61270 */
[----:B------:R1:W-:Y:S01]  /*401a0*/  @P4 STG.E.U16 [R4.64], R18 ;  /* 0x0000001204004986 */ /* 0x0003e2000c101506 */
[----:B------:R-:W-:-:S03]  /*401b0*/  ISETP.LT.AND P4, PT, R10, c[0x0][0x178], !P2 ;  /* 0x00005e000a007a0c */ /* 0x000fc60005781270 */
[----:B------:R-:W2:Y:S01]  /*401c0*/  LDL.LU R29, [R1+0x38] ;  /* 0x00003800011d7983 */ /* 0x000ea20000300800 */
[----:B0-----:R-:W-:Y:S02]  /*401d0*/  IADD3 R17, R0, c[0x0][0x198], RZ ;  /* 0x0000660000117a10 */ /* 0x001fe40007ffe0ff */
[----:B------:R-:W-:Y:S02]  /*401e0*/  IADD3 R16, R11, 0x28, RZ ;  /* 0x000000280b107810 */ /* 0x000fe40007ffe0ff */
[C---:B------:R-:W-:Y:S01]  /*401f0*/  IADD3 R20, R17.reuse, c[0x0][0x198], RZ ;  /* 0x0000660011147a10 */ /* 0x040fe20007ffe0ff */
[----:B-1----:R-:W-:Y:S01]  /*40200*/  IMAD.WIDE R4, R17, 0x2, R2 ;  /* 0x0000000211047825 */ /* 0x002fe200078e0202 */
[----:B------:R-:W-:-:S03]  /*40210*/  ISETP.GE.AND P6, PT, R16, c[0x0][0x17c], PT ;  /* 0x00005f0010007a0c */ /* 0x000fc60003fc6270 */
[----:B------:R-:W-:Y:S01]  /*40220*/  IMAD.WIDE R16, R17, 0x2, R24 ;  /* 0x0000000211107825 */ /* 0x000fe200078e0218 */
[----:B------:R0:W-:Y:S03]  /*40230*/  @P5 STG.E.U16 [R4.64], R7 ;  /* 0x0000000704005986 */ /* 0x0001e6000c101506 */
[----:B------:R-:W-:Y:S01]  /*40240*/  IMAD.WIDE R18, R20, 0x2, R2 ;  /* 0x0000000214127825 */ /* 0x000fe200078e0202 */
[----:B----4-:R-:W-:Y:S04]  /*40250*/  @P3 STG.E.U16 [R16.64], R23 ;  /* 0x0000001710003986 */ /* 0x010fe8000c101506 */
[----:B------:R1:W-:Y:S04]  /*40260*/  @P4 STG.E.U16 [R18.64], R21 ;  /* 0x0000001512004986 */ /* 0x0003e8000c101506 */
[----:B0-----:R-:W3:Y:S04]  /*40270*/  LDL.LU R7, [R1+0x12d4] ;  /* 0x0012d40001077983 */ /* 0x001ee80000300800 */
[----:B-1----:R-:W4:Y:S01]  /*40280*/  LDL.LU R21, [R1+0x3d8] ;  /* 0x0003d80001157983 */ /* 0x002f220000300800 */
[----:B------:R-:W-:-:S02]  /*40290*/  ISETP.LT.AND P2, PT, R27, c[0x0][0x178], !P2 ;  /* 0x00005e001b007a0c */ /* 0x000fc40005741270 */
[----:B------:R-:W-:Y:S02]  /*402a0*/  IADD3 R0, R11, 0x29, RZ ;  /* 0x000000290b007810 */ /* 0x000fe40007ffe0ff */
[----:B------:R-:W-:Y:S02]  /*402b0*/  ISETP.LT.AND P3, PT, R10, c[0x0][0x178], !P1 ;  /* 0x00005e000a007a0c */ /* 0x000fe40004f61270 */
[----:B------:R-:W-:Y:S01]  /*402c0*/  ISETP.LT.AND P1, PT, R27, c[0x0][0x178], !P1 ;  /* 0x00005e001b007a0c */ /* 0x000fe20004f21270 */
[----:B------:R-:W-:Y:S01]  /*402d0*/  IMAD.WIDE R4, R20, 0x2, R24 ;  /* 0x0000000214047825 */ /* 0x000fe200078e0218 */
[----:B------:R-:W-:Y:S02]  /*402e0*/  ISETP.GE.AND P5, PT, R0, c[0x0][0x17c], PT ;  /* 0x00005f0000007a0c */ /* 0x000fe40003fa6270 */
[----:B------:R-:W-:Y:S02]  /*402f0*/  IADD3 R0, R20, c[0x0][0x198], RZ ;  /* 0x0000660014007a10 */ /* 0x000fe40007ffe0ff */
[----:B------:R-:W-:-:S02]  /*40300*/  PRMT R18, R23, 0x7632, R18 ;  /* 0x0000763217127816 */ /* 0x000fc40000000012 */
[----:B------:R-:W-:Y:S01]  /*40310*/  ISETP.LT.AND P4, PT, R10, c[0x0][0x178], !P0 ;  /* 0x00005e000a007a0c */ /* 0x000fe20004781270 */
[C---:B------:R-:W-:Y:S01]  /*40320*/  IMAD.WIDE R16, R0.reuse, 0x2, R2 ;  /* 0x0000000200107825 */ /* 0x040fe200078e0202 */
[----:B------:R-:W-:Y:S01]  /*40330*/  ISETP.LT.AND P0, PT, R27, c[0x0][0x178], !P0 ;  /* 0x00005e001b007a0c */ /* 0x000fe20004701270 */
[----:B------:R0:W-:Y:S04]  /*40340*/  @P2 STG.E.U16 [R4.64], R18 ;  /* 0x0000001204002986 */ /* 0x0001e8000c101506 */
[----:B------:R-:W5:Y:S01]  /*40350*/  LDL.LU R23, [R1+0x48] ;  /* 0x0000480001177983 */ /* 0x000f620000300800 */
[C---:B0-----:R-:W-:Y:S01]  /*40360*/  IADD3 R18, R0.reuse, c[0x0][0x198], RZ ;  /* 0x0000660000127a10 */ /* 0x041fe20007ffe0ff */
[----:B------:R-:W-:Y:S01]  /*40370*/  IMAD.WIDE R4, R0, 0x2, R24 ;  /* 0x0000000200047825 */ /* 0x000fe200078e0218 */
[----:B--2---:R-:W-:Y:S01]  /*40380*/  PRMT R20, R29, 0x7632, R20 ;  /* 0x000076321d147816 */ /* 0x004fe20000000014 */
[----:B----4-:R0:W-:Y:S01]  /*40390*/  @P3 STG.E.U16 [R16.64], R21 ;  /* 0x0000001510003986 */ /* 0x0101e2000c101506 */
[----:B------:R-:W-:-:S03]  /*403a0*/  PRMT R0, R21, 0x7632, R0 ;  /* 0x0000763215007816 */ /* 0x000fc60000000000 */
[----:B------:R1:W-:Y:S01]  /*403b0*/  @P1 STG.E.U16 [R4.64], R29 ;  /* 0x0000001d04001986 */ /* 0x0003e2000c101506 */
[----:B0-----:R-:W-:-:S04]  /*403c0*/  IMAD.WIDE R16, R18, 0x2, R2 ;  /* 0x0000000212107825 */ /* 0x001fc800078e0202 */
[----:B-1----:R-:W-:Y:S01]  /*403d0*/  IMAD.WIDE R4, R18, 0x2, R24 ;  /* 0x0000000212047825 */ /* 0x002fe200078e0218 */
[----:B------:R-:W-:Y:S04]  /*403e0*/  @P4 STG.E.U16 [R16.64], R0 ;  /* 0x0000000010004986 */ /* 0x000fe8000c101506 */
[----:B------:R-:W2:Y:S04]  /*403f0*/  LDL.LU R29, [R1+0x68] ;  /* 0x00006800011d7983 */ /* 0x000ea80000300800 */
[----:B------:R0:W-:Y:S04]  /*40400*/  @P0 STG.E.U16 [R4.64], R20 ;  /* 0x0000001404000986 */ /* 0x0001e8000c101506 */
[----:B0-----:R-:W4:Y:S01]  /*40410*/  LDL.LU R5, [R1+0x3e8] ;  /* 0x0003e80001057983 */ /* 0x001f220000300800 */
[----:B------:R-:W-:-:S02]  /*40420*/  ISETP.LT.AND P1, PT, R10, c[0x0][0x178], !P6 ;  /* 0x00005e000a007a0c */ /* 0x000fc40007721270 */
[----:B------:R-:W-:Y:S02]  /*40430*/  IADD3 R19, R11, 0x2a, RZ ;  /* 0x0000002a0b137810 */ /* 0x000fe40007ffe0ff */
[----:B------:R-:W-:Y:S02]  /*40440*/  IADD3 R0, R18, c[0x0][0x198], RZ ;  /* 0x0000660012007a10 */ /* 0x000fe40007ffe0ff */
[----:B------:R-:W-:Y:S02]  /*40450*/  ISETP.GE.AND P2, PT, R19, c[0x0][0x17c], PT ;  /* 0x00005f0013007a0c */ /* 0x000fe40003f46270 */
[----:B------:R-:W-:Y:S01]  /*40460*/  IADD3 R19, R11, 0x2b, RZ ;  /* 0x0000002b0b137810 */ /* 0x000fe20007ffe0ff */
[----:B------:R-:W-:Y:S01]  /*40470*/  IMAD.WIDE R16, R0, 0x2, R2 ;  /* 0x0000000200107825 */ /* 0x000fe200078e0202 */
[----:B------:R-:W-:Y:S02]  /*40480*/  ISETP.LT.AND P6, PT, R27, c[0x0][0x178], !P6 ;  /* 0x00005e001b007a0c */ /* 0x000fe400077c1270 */
[----:B------:R-:W-:-:S02]  /*40490*/  ISETP.GE.AND P3, PT, R19, c[0x0][0x17c], PT ;  /* 0x00005f0013007a0c */ /* 0x000fc40003f66270 */
[----:B------:R-:W-:Y:S02]  /*404a0*/  IADD3 R19, R11, 0x2c, RZ ;  /* 0x0000002c0b137810 */ /* 0x000fe40007ffe0ff */
[C---:B------:R-:W-:Y:S02]  /*404b0*/  IADD3 R4, R0.reuse, c[0x0][0x198], RZ ;  /* 0x0000660000047a10 */ /* 0x040fe40007ffe0ff */
[----:B------:R-:W-:Y:S01]  /*404c0*/  ISETP.GE.AND P4, PT, R19, c[0x0][0x17c], PT ;  /* 0x00005f0013007a0c */ /* 0x000fe20003f86270 */
[----:B------:R-:W-:Y:S01]  /*404d0*/  IMAD.WIDE R18, R0, 0x2, R24 ;  /* 0x0000000200127825 */ /* 0x000fe200078e0218 */
[----:B------:R-:W-:-:S04]  /*404e0*/  IADD3 R21, R11, 0x2d, RZ ;  /* 0x0000002d0b157810 */ /* 0x000fc80007ffe0ff */
[----:B------:R-:W-:Y:S02]  /*404f0*/  ISETP.GE.AND P0, PT, R21, c[0x0][0x17c], PT ;  /* 0x00005f0015007a0c */ /* 0x000fe40003f06270 */
[----:B------:R-:W-:Y:S02]  /*40500*/  IADD3 R21, R11, 0x2e, RZ ;  /* 0x0000002e0b157810 */ /* 0x000fe40007ffe0ff */
[----:B-----5:R-:W-:Y:S01]  /*40510*/  PRMT R20, R23, 0x7632, R20 ;  /* 0x0000763217147816 */ /* 0x020fe20000000014 */
[----:B----4-:R-:W-:Y:S01]  /*40520*/  @P1 STG.E.U16 [R16.64], R5 ;  /* 0x0000000510001986 */ /* 0x010fe2000c101506 */
[----:B------:R-:W-:Y:S02]  /*40530*/  ISETP.LT.AND P1, PT, R10, c[0x0][0x178], !P5 ;  /* 0x00005e000a007a0c */ /* 0x000fe40006f21270 */
[----:B------:R-:W-:Y:S01]  /*40540*/  PRMT R22, R5, 0x7632, R22 ;  /* 0x0000763205167816 */ /* 0x000fe20000000016 */
[----:B------:R0:W-:Y:S02]  /*40550*/  @P6 STG.E.U16 [R18.64], R23 ;  /* 0x0000001712006986 */ /* 0x0001e4000c101506 */
[----:B0-----:R-:W-:-:S02]  /*40560*/  IMAD.WIDE R18, R4, 0x2, R2 ;  /* 0x0000000204127825 */ /* 0x001fc400078e0202 */
[----:B------:R-:W4:Y:S06]  /*40570*/  LDL.LU R23, [R1+0x58] ;  /* 0x0000580001177983 */ /* 0x000f2c0000300800 */
[----:B------:R0:W-:Y:S01]  /*40580*/  @P1 STG.E.U16 [R18.64], R22 ;  /* 0x0000001612001986 */ /* 0x0001e2000c101506 */
[----:B------:R-:W-:-:S03]  /*40590*/  ISETP.GE.AND P1, PT, R21, c[0x0][0x17c], PT ;  /* 0x00005f0015007a0c */ /* 0x000fc60003f26270 */
[----:B0-----:R-:W5:Y:S04]  /*405a0*/  LDL.LU R22, [R1+0x408] ;  /* 0x0004080001167983 */ /* 0x001f680000300800 */
[----:B------:R-:W2:Y:S01]  /*405b0*/  LDL.LU R21, [R1+0x3f8] ;  /* 0x0003f80001157983 */ /* 0x000ea20000300800 */
[C---:B------:R-:W-:Y:S02]  /*405c0*/  ISETP.LT.AND P5, PT, R27.reuse, c[0x0][0x178], !P5 ;  /* 0x00005e001b007a0c */ /* 0x040fe40006fa1270 */
[----:B------:R-:W-:Y:S02]  /*405d0*/  ISETP.LT.AND P6, PT, R10, c[0x0][0x178], !P2 ;  /* 0x00005e000a007a0c */ /* 0x000fe400057c1270 */
[C---:B------:R-:W-:Y:S02]  /*405e0*/  IADD3 R0, R4.reuse, c[0x0][0x198], RZ ;  /* 0x0000660004007a10 */ /* 0x040fe40007ffe0ff */
[----:B------:R-:W-:Y:S01]  /*405f0*/  ISETP.LT.AND P2, PT, R27, c[0x0][0x178], !P2 ;  /* 0x00005e001b007a0c */ /* 0x000fe20005741270 */
[----:B------:R-:W-:-:S04]  /*40600*/  IMAD.WIDE R16, R4, 0x2, R24 ;  /* 0x0000000204107825 */ /* 0x000fc800078e0218 */
[C---:B------:R-:W-:Y:S02]  /*40610*/  IMAD.WIDE R4, R0.reuse, 0x2, R2 ;  /* 0x0000000200047825 */ /* 0x040fe400078e0202 */
[----:B------:R0:W-:Y:S02]  /*40620*/  @P5 STG.E.U16 [R16.64], R20 ;  /* 0x0000001410005986 */ /* 0x0001e4000c101506 */
[----:B------:R-:W-:Y:S01]  /*40630*/  IMAD.WIDE R18, R0, 0x2, R24 ;  /* 0x0000000200127825 */ /* 0x000fe200078e0218 */
[C---:B------:R-:W-:Y:S02]  /*40640*/  ISETP.LT.AND P5, PT, R10.reuse, c[0x0][0x178], !P4 ;  /* 0x00005e000a007a0c */ /* 0x040fe400067a1270 */
[----:B------:R-:W-:Y:S02]  /*40650*/  ISETP.LT.AND P4, PT, R27, c[0x0][0x178], !P4 ;  /* 0x00005e001b007a0c */ /* 0x000fe40006781270 */
[----:B0-----:R-:W-:Y:S01]  /*40660*/  IADD3 R20, R11, 0x2f, RZ ;  /* 0x0000002f0b147810 */ /* 0x001fe20007ffe0ff */
[----:B--2---:R0:W-:Y:S01]  /*40670*/  @P6 STG.E.U16 [R4.64], R21 ;  /* 0x0000001504006986 */ /* 0x0041e2000c101506 */
[----:B------:R-:W-:-:S02]  /*40680*/  ISETP.LT.AND P6, PT, R10, c[0x0][0x178], !P3 ;  /* 0x00005e000a007a0c */ /* 0x000fc40005fc1270 */
[----:B------:R-:W-:Y:S01]  /*40690*/  ISETP.LT.AND P3, PT, R27, c[0x0][0x178], !P3 ;  /* 0x00005e001b007a0c */ /* 0x000fe20005f61270 */
[----:B------:R1:W-:Y:S01]  /*406a0*/  @P2 STG.E.U16 [R18.64], R29 ;  /* 0x0000001d12002986 */ /* 0x0003e2000c101506 */
[----:B0-----:R-:W-:Y:S02]  /*406b0*/  IADD3 R4, R0, c[0x0][0x198], RZ ;  /* 0x0000660000047a10 */ /* 0x001fe40007ffe0ff */
[----:B-1----:R-:W-:Y:S02]  /*406c0*/  PRMT R18, R29, 0x7632, R18 ;  /* 0x000076321d127816 */ /* 0x002fe40000000012 */
[----:B------:R-:W2:Y:S01]  /*406d0*/  LDL.LU R29, [R1+0x418] ;  /* 0x00041800011d7983 */ /* 0x000ea20000300800 */
[----:B------:R-:W-:Y:S01]  /*406e0*/  PRMT R19, R21, 0x7632, R19 ;  /* 0x0000763215137816 */ /* 0x000fe20000000013 */
[C---:B------:R-:W-:Y:S01]  /*406f0*/  IMAD.WIDE R16, R4.reuse, 0x2, R2 ;  /* 0x0000000204107825 */ /* 0x040fe200078e0202 */
[----:B------:R-:W-:-:S03]  /*40700*/  IADD3 R0, R4, c[0x0][0x198], RZ ;  /* 0x0000660004007a10 */ /* 0x000fc60007ffe0ff */
[----:B------:R-:W-:Y:S01]  /*40710*/  IMAD.WIDE R4, R4, 0x2, R24 ;  /* 0x0000000204047825 */ /* 0x000fe200078e0218 */
[----:B------:R0:W-:Y:S04]  /*40720*/  @P6 STG.E.U16 [R16.64], R19 ;  /* 0x0000001310006986 */ /* 0x0001e8000c101506 */
[----:B------:R1:W-:Y:S01]  /*40730*/  @P3 STG.E.U16 [R4.64], R18 ;  /* 0x0000001204003986 */ /* 0x0003e2000c101506 */
[----:B0-----:R-:W-:-:S05]  /*40740*/  IMAD.WIDE R16, R0, 0x2, R2 ;  /* 0x0000000200107825 */ /* 0x001fca00078e0202 */
[----:B-----5:R0:W-:Y:S01]  /*40750*/  @P5 STG.E.U16 [R16.64], R22 ;  /* 0x0000001610005986 */ /* 0x0201e2000c101506 */
[----:B-1----:R-:W-:Y:S01]  /*40760*/  IMAD.WIDE R4, R0, 0x2, R24 ;  /* 0x0000000200047825 */ /* 0x002fe200078e0218 */
[----:B------:R-:W-:Y:S02]  /*40770*/  ISETP.GE.AND P2, PT, R20, c[0x0][0x17c], PT ;  /* 0x00005f0014007a0c */ /* 0x000fe40003f46270 */
[----:B----4-:R-:W-:Y:S02]  /*40780*/  PRMT R20, R23, 0x7632, R20 ;  /* 0x0000763217147816 */ /* 0x010fe40000000014 */
[----:B0-----:R-:W-:Y:S02]  /*40790*/  PRMT R17, R22, 0x7632, R17 ;  /* 0x0000763216117816 */ /* 0x001fe40000000011 */
[----:B------:R-:W4:Y:S04]  /*407a0*/  LDL.LU R22, [R1+0x3ac] ;  /* 0x0003ac0001167983 */ /* 0x000f280000300800 */
[----:B------:R0:W-:Y:S04]  /*407b0*/  @P4 STG.E.U16 [R4.64], R23 ;  /* 0x0000001704004986 */ /* 0x0001e8000c101506 */
[----:B0-----:R-:W5:Y:S01]  /*407c0*/  LDL.LU R23, [R1+0xc] ;  /* 0x00000c0001177983 */ /* 0x001f620000300800 */
[----:B------:R-:W-:-:S02]  /*407d0*/  ISETP.LT.AND P6, PT, R10, c[0x0][0x178], !P0 ;  /* 0x00005e000a007a0c */ /* 0x000fc400047c1270 */
[----:B------:R-:W-:Y:S02]  /*407e0*/  IADD3 R16, R0, c[0x0][0x198], RZ ;  /* 0x0000660000107a10 */ /* 0x000fe40007ffe0ff */
[----:B------:R-:W-:Y:S02]  /*407f0*/  ISETP.LT.AND P0, PT, R27, c[0x0][0x178], !P0 ;  /* 0x00005e001b007a0c */ /* 0x000fe40004701270 */
[----:B------:R-:W-:Y:S01]  /*40800*/  IADD3 R0, R11, 0x31, RZ ;  /* 0x000000310b007810 */ /* 0x000fe20007ffe0ff */
[----:B------:R-:W-:Y:S01]  /*40810*/  IMAD.WIDE R4, R16, 0x2, R2 ;  /* 0x0000000210047825 */ /* 0x000fe200078e0202 */
[----:B------:R-:W-:Y:S02]  /*40820*/  ISETP.LT.AND P5, PT, R10, c[0x0][0x178], !P1 ;  /* 0x00005e000a007a0c */ /* 0x000fe40004fa1270 */
[----:B------:R-:W-:Y:S02]  /*40830*/  ISETP.LT.AND P1, PT, R27, c[0x0][0x178], !P1 ;  /* 0x00005e001b007a0c */ /* 0x000fe40004f21270 */
[----:B------:R-:W-:Y:S01]  /*40840*/  ISETP.GE.AND P4, PT, R0, c[0x0][0x17c], PT ;  /* 0x00005f0000007a0c */ /* 0x000fe20003f86270 */
[----:B------:R0:W-:Y:S01]  /*40850*/  @P6 STG.E.U16 [R4.64], R17 ;  /* 0x0000001104006986 */ /* 0x0001e2000c101506 */
[----:B------:R-:W-:-:S02]  /*40860*/  IADD3 R0, R16, c[0x0][0x198], RZ ;  /* 0x0000660010007a10 */ /* 0x000fc40007ffe0ff */
[C---:B------:R-:W-:Y:S02]  /*40870*/  IADD3 R19, R11.reuse, 0x30, RZ ;  /* 0x000000300b137810 */ /* 0x040fe40007ffe0ff */
[----:B------:R-:W-:Y:S02]  /*40880*/  IADD3 R18, R11, 0x32, RZ ;  /* 0x000000320b127810 */ /* 0x000fe40007ffe0ff */
[----:B------:R-:W-:Y:S01]  /*40890*/  ISETP.GE.AND P3, PT, R19, c[0x0][0x17c], PT ;  /* 0x00005f0013007a0c */ /* 0x000fe20003f66270 */
[----:B0-----:R-:W-:Y:S01]  /*408a0*/  IMAD.WIDE R4, R16, 0x2, R24 ;  /* 0x0000000210047825 */ /* 0x001fe200078e0218 */
[----:B------:R-:W-:-:S03]  /*408b0*/  ISETP.GE.AND P6, PT, R18, c[0x0][0x17c], PT ;  /* 0x00005f0012007a0c */ /* 0x000fc60003fc6270 */
[----:B------:R-:W-:Y:S01]  /*408c0*/  IMAD.WIDE R16, R0, 0x2, R2 ;  /* 0x0000000200107825 */ /* 0x000fe200078e0202 */
[----:B------:R0:W-:Y:S01]  /*408d0*/  @P0 STG.E.U16 [R4.64], R20 ;  /* 0x0000001404000986 */ /* 0x0001e2000c101506 */
[----:B------:R-:W-:Y:S02]  /*408e0*/  ISETP.LT.AND P0, PT, R10, c[0x0][0x178], !P2 ;  /* 0x00005e000a007a0c */ /* 0x000fe40005701270 */
[C---:B------:R-:W-:Y:S01]  /*408f0*/  IMAD.WIDE R18, R0.reuse, 0x2, R24 ;  /* 0x0000000200127825 */ /* 0x040fe200078e0218 */
[----:B------:R-:W-:Y:S02]  /*40900*/  ISETP.LT.AND P2, PT, R27, c[0x0][0x178], !P2 ;  /* 0x00005e001b007a0c */ /* 0x000fe40005741270 */
[----:B0-----:R-:W-:Y:S02]  /*40910*/  IADD3 R4, R0, c[0x0][0x198], RZ ;  /* 0x0000660000047a10 */ /* 0x001fe40007ffe0ff */
[----:B------:R-:W-:Y:S02]  /*40920*/  PRMT R0, R6, 0x7632, R0 ;  /* 0x0000763206007816 */ /* 0x000fe40000000000 */
[----:B------:R-:W-:Y:S01]  /*40930*/  IADD3 R21, R11, 0x33, RZ ;  /* 0x000000330b157810 */ /* 0x000fe20007ffe0ff */
[----:B--2---:R0:W-:Y:S04]  /*40940*/  @P5 STG.E.U16 [R16.64], R29 ;  /* 0x0000001d10005986 */ /* 0x0041e8000c101506 */
[----:B------:R1:W-:Y:S01]  /*40950*/  @P1 STG.E.U16 [R18.64], R6 ;  /* 0x0000000612001986 */ /* 0x0003e2000c101506 */
[----:B------:R-:W-:Y:S01]  /*40960*/  ISETP.LT.AND P1, PT, R10, c[0x0][0x178], !P3 ;  /* 0x00005e000a007a0c */ /* 0x000fe20005f21270 */
[----:B0-----:R-:W-:Y:S01]  /*40970*/  IMAD.WIDE R16, R4, 0x2, R2 ;  /* 0x0000000204107825 */ /* 0x001fe200078e0202 */
[----:B-1----:R-:W-:-:S02]  /*40980*/  PRMT R18, R29, 0x7632, R18 ;  /* 0x000076321d127816 */ /* 0x002fc40000000012 */
[C---:B------:R-:W-:Y:S01]  /*40990*/  IADD3 R6, R4.reuse, c[0x0][0x198], RZ ;  /* 0x0000660004067a10 */ /* 0x040fe20007ffe0ff */
[----:B------:R-:W-:Y:S01]  /*409a0*/  IMAD.WIDE R4, R4, 0x2, R24 ;  /* 0x0000000204047825 */ /* 0x000fe200078e0218 */
[----:B------:R-:W-:Y:S01]  /*409b0*/  ISETP.LT.AND P3, PT, R27, c[0x0][0x178], !P3 ;  /* 0x00005e001b007a0c */ /* 0x000fe20005f61270 */
[----:B------:R0:W-:Y:S04]  /*409c0*/  @P0 STG.E.U16 [R16.64], R18 ;  /* 0x0000001210000986 */ /* 0x0001e8000c101506 */
[----:B------:R1:W-:Y:S01]  /*409d0*/  @P2 STG.E.U16 [R4.64], R0 ;  /* 0x0000000004002986 */ /* 0x0003e2000c101506 */
[----:B------:R-:W-:-:S03]  /*409e0*/  ISETP.GE.AND P5, PT, R21, c[0x0][0x17c], PT ;  /* 0x00005f0015007a0c */ /* 0x000fc60003fa6270 */
[----:B------:R-:W2:Y:S01]  /*409f0*/  LDL.LU R29, [R1+0x2c] ;  /* 0x00002c00011d7983 */ /* 0x000ea20000300800 */
[----:B0-----:R-:W-:-:S05]  /*40a00*/  IMAD.WIDE R16, R6, 0x2, R2 ;  /* 0x0000000206107825 */ /* 0x001fca00078e0202 */
[----:B----4-:R0:W-:Y:S01]  /*40a10*/  @P1 STG.E.U16 [R16.64], R22 ;  /* 0x0000001610001986 */ /* 0x0101e2000c101506 */
[----:B------:R-:W-:Y:S01]  /*40a20*/  ISETP.LT.AND P1, PT, R10, c[0x0][0x178], !P4 ;  /* 0x00005e000a007a0c */ /* 0x000fe20006721270 */
[----:B-1----:R-:W-:Y:S01]  /*40a30*/  IMAD.WIDE R4, R6, 0x2, R24 ;  /* 0x0000000206047825 */ /* 0x002fe200078e0218 */
[----:B------:R-:W-:Y:S02]  /*40a40*/  ISETP.LT.AND P4, PT, R27, c[0x0][0x178], !P4 ;  /* 0x00005e001b007a0c */ /* 0x000fe40006781270 */
[----:B------:R-:W-:Y:S02]  /*40a50*/  PRMT R0, R22, 0x7632, R0 ;  /* 0x0000763216007816 */ /* 0x000fe40000000000 */
[----:B0-----:R-:W-:Y:S02]  /*40a60*/  IADD3 R16, R6, c[0x0][0x198], RZ ;  /* 0x0000660006107a10 */ /* 0x001fe40007ffe0ff */
[----:B------:R-:W-:Y:S01]  /*40a70*/  IADD3 R21, R11, 0x36, RZ ;  /* 0x000000360b157810 */ /* 0x000fe20007ffe0ff */
[----:B-----5:R0:W-:Y:S01]  /*40a80*/  @P3 STG.E.U16 [R4.64], R23 ;  /* 0x0000001704003986 */ /* 0x0201e2000c101506 */
[----:B------:R-:W-:-:S02]  /*40a90*/  IADD3 R6, R16, c[0x0][0x198], RZ ;  /* 0x0000660010067a10 */ /* 0x000fc40007ffe0ff */
[----:B------:R-:W-:Y:S01]  /*40aa0*/  PRMT R20, R23, 0x7632, R20 ;  /* 0x0000763217147816 */ /* 0x000fe20000000014 */
[C---:B0-----:R-:W-:Y:S01]  /*40ab0*/  IMAD.WIDE R4, R16.reuse, 0x2, R2 ;  /* 0x0000000210047825 */ /* 0x041fe200078e0202 */
[----:B------:R-:W4:Y:S03]  /*40ac0*/  LDL.LU R23, [R1+0x1c] ;  /* 0x00001c0001177983 */ /* 0x000f260000300800 */
[----:B------:R-:W-:Y:S01]  /*40ad0*/  IMAD.WIDE R16, R16, 0x2, R24 ;  /* 0x0000000210107825 */ /* 0x000fe200078e0218 */
[----:B------:R-:W-:Y:S01]  /*40ae0*/  @P1 STG.E.U16 [R4.64], R0 ;  /* 0x0000000004001986 */ /* 0x000fe2000c101506 */
[----:B------:R-:W-:-:S03]  /*40af0*/  ISETP.GE.AND P1, PT, R21, c[0x0][0x17c], PT ;  /* 0x00005f0015007a0c */ /* 0x000fc60003f26270 */
[----:B------:R-:W5:Y:S04]  /*40b00*/  LDL.LU R21, [R1+0x3cc] ;  /* 0x0003cc0001157983 */ /* 0x000f680000300800 */
        /* <DEDUP_REMOVED lines=8> */
[----:B------:R-:W-:-:S04]  /*40b90*/  IMAD.WIDE R18, R6, 0x2, R2 ;  /* 0x0000000206127825 */ /* 0x000fc800078e0202 */
[----:B------:R-:W-:Y:S01]  /*40ba0*/  IMAD.WIDE R4, R6, 0x2, R24 ;  /* 0x0000000206047825 */ /* 0x000fe200078e0218 */
[----:B------:R-:W-:Y:S02]  /*40bb0*/  IADD3 R20, R11, 0x38, RZ ;  /* 0x000000380b147810 */ /* 0x000fe40007ffe0ff */
[----:B--2---:R-:W-:Y:S01]  /*40bc0*/  PRMT R0, R29, 0x7632, R0 ;  /* 0x000076321d007816 */ /* 0x004fe20000000000 */
[----:B---3--:R0:W-:Y:S01]  /*40bd0*/  @P3 STG.E.U16 [R18.64], R17 ;  /* 0x0000001112003986 */ /* 0x0081e2000c101506 */
[C---:B------:R-:W-:Y:S02]  /*40be0*/  ISETP.LT.AND P3, PT, R10.reuse, c[0x0][0x178], !P5 ;  /* 0x00005e000a007a0c */ /* 0x040fe40006f61270 */
[----:B------:R-:W-:Y:S01]  /*40bf0*/  ISETP.LT.AND P5, PT, R27, c[0x0][0x178], !P5 ;  /* 0x00005e001b007a0c */ /* 0x000fe20006fa1270 */
[----:B------:R1:W-:Y:S01]  /*40c00*/  @P6 STG.E.U16 [R4.64], R29 ;  /* 0x0000001d04006986 */ /* 0x0003e2000c101506 */
[----:B------:R-:W-:Y:S02]  /*40c10*/  ISETP.LT.AND P6, PT, R10, c[0x0][0x178], !P0 ;  /* 0x00005e000a007a0c */ /* 0x000fe400047c1270 */
[----:B0-----:R-:W-:-:S02]  /*40c20*/  IADD3 R19, R6, c[0x0][0x198], RZ ;  /* 0x0000660006137a10 */ /* 0x001fc40007ffe0ff */
[----:B------:R-:W-:Y:S02]  /*40c30*/  PRMT R18, R17, 0x7632, R18 ;  /* 0x0000763211127816 */ /* 0x000fe40000000012 */
[C---:B------:R-:W-:Y:S01]  /*40c40*/  IADD3 R6, R19.reuse, c[0x0][0x198], RZ ;  /* 0x0000660013067a10 */ /* 0x040fe20007ffe0ff */
[----:B------:R-:W-:Y:S01]  /*40c50*/  IMAD.WIDE R16, R19, 0x2, R2 ;  /* 0x0000000213107825 */ /* 0x000fe200078e0202 */
[----:B------:R-:W-:Y:S01]  /*40c60*/  ISETP.LT.AND P0, PT, R27, c[0x0][0x178], !P0 ;  /* 0x00005e001b007a0c */ /* 0x000fe20004701270 */
[----:B-1----:R-:W2:Y:S02]  /*40c70*/  LDL.LU R29, [R1+0x3c] ;  /* 0x00003c00011d7983 */ /* 0x002ea40000300800 */
[----:B------:R-:W-:Y:S02]  /*40c80*/  IMAD.WIDE R4, R19, 0x2, R24 ;  /* 0x0000000213047825 */ /* 0x000fe400078e0218 */
[----:B------:R0:W-:Y:S04]  /*40c90*/  @P3 STG.E.U16 [R16.64], R18 ;  /* 0x0000001210003986 */ /* 0x0001e8000c101506 */
[----:B------:R1:W-:Y:S01]  /*40ca0*/  @P5 STG.E.U16 [R4.64], R0 ;  /* 0x0000000004005986 */ /* 0x0003e2000c101506 */
[----:B0-----:R-:W-:-:S05]  /*40cb0*/  IMAD.WIDE R16, R6, 0x2, R2 ;  /* 0x0000000206107825 */ /* 0x001fca00078e0202 */
[----:B-----5:R0:W-:Y:S01]  /*40cc0*/  @P6 STG.E.U16 [R16.64], R21 ;  /* 0x0000001510006986 */ /* 0x0201e2000c101506 */
[----:B------:R-:W-:Y:S01]  /*40cd0*/  ISETP.LT.AND P6, PT, R10, c[0x0][0x178], !P2 ;  /* 0x00005e000a007a0c */ /* 0x000fe200057c1270 */
[C---:B-1----:R-:W-:Y:S01]  /*40ce0*/  IMAD.WIDE R4, R6.reuse, 0x2, R24 ;  /* 0x0000000206047825 */ /* 0x042fe200078e0218 */
[----:B------:R-:W-:Y:S02]  /*40cf0*/  ISETP.LT.AND P2, PT, R27, c[0x0][0x178], !P2 ;  /* 0x00005e001b007a0c */ /* 0x000fe40005741270 */
[----:B------:R-:W-:Y:S02]  /*40d00*/  PRMT R0, R21, 0x7632, R0 ;  /* 0x0000763215007816 */ /* 0x000fe40000000000 */
[----:B----4-:R1:W-:Y:S01]  /*40d10*/  @P0 STG.E.U16 [R4.64], R23 ;  /* 0x0000001704000986 */ /* 0x0103e2000c101506 */
[----:B0-----:R-:W-:Y:S02]  /*40d20*/  IADD3 R16, R6, c[0x0][0x198], RZ ;  /* 0x0000660006107a10 */ /* 0x001fe40007ffe0ff */
[----:B------:R-:W-:-:S02]  /*40d30*/  ISETP.GE.AND P3, PT, R20, c[0x0][0x17c], PT ;  /* 0x00005f0014007a0c */ /* 0x000fc40003f66270 */
[----:B------:R-:W-:Y:S02]  /*40d40*/  IADD3 R21, R11, 0x3a, RZ ;  /* 0x0000003a0b157810 */ /* 0x000fe40007ffe0ff */
[C---:B------:R-:W-:Y:S01]  /*40d50*/  IADD3 R6, R16.reuse, c[0x0][0x198], RZ ;  /* 0x0000660010067a10 */ /* 0x040fe20007ffe0ff */
[C---:B-1----:R-:W-:Y:S01]  /*40d60*/  IMAD.WIDE R4, R16.reuse, 0x2, R2 ;  /* 0x0000000210047825 */ /* 0x042fe200078e0202 */
[----:B------:R-:W-:Y:S02]  /*40d70*/  PRMT R20, R23, 0x7632, R20 ;  /* 0x0000763217147816 */ /* 0x000fe40000000014 */
[----:B------:R-:W3:Y:S01]  /*40d80*/  LDL.LU R23, [R1+0x4c] ;  /* 0x00004c0001177983 */ /* 0x000ee20000300800 */
[----:B------:R-:W-:-:S03]  /*40d90*/  IMAD.WIDE R16, R16, 0x2, R24 ;  /* 0x0000000210107825 */ /* 0x000fc600078e0218 */
[----:B------:R-:W-:Y:S01]  /*40da0*/  @P6 STG.E.U16 [R4.64], R0 ;  /* 0x0000000004006986 */ /* 0x000fe2000c101506 */
[----:B------:R-:W-:-:S03]  /*40db0*/  ISETP.GE.AND P6, PT, R21, c[0x0][0x17c], PT ;  /* 0x00005f0015007a0c */ /* 0x000fc60003fc6270 */
[----:B------:R-:W4:Y:S04]  /*40dc0*/  LDL.LU R21, [R1+0x3ec] ;  /* 0x0003ec0001157983 */ /* 0x000f280000300800 */
[----:B------:R0:W-:Y:S04]  /*40dd0*/  @P2 STG.E.U16 [R16.64], R20 ;  /* 0x0000001410002986 */ /* 0x0001e8000c101506 */
[----:B0-----:R-:W5:Y:S01]  /*40de0*/  LDL.LU R17, [R1+0x3dc] ;  /* 0x0003dc0001117983 */ /* 0x001f620000300800 */
[----:B------:R-:W-:Y:S02]  /*40df0*/  ISETP.LT.AND P0, PT, R10, c[0x0][0x178], !P1 ;  /* 0x00005e000a007a0c */ /* 0x000fe40004f01270 */
[----:B------:R-:W-:-:S02]  /*40e00*/  IADD3 R18, R11, 0x39, RZ ;  /* 0x000000390b127810 */ /* 0x000fc40007ffe0ff */
[----:B------:R-:W-:Y:S02]  /*40e10*/  IADD3 R22, R11, 0x37, RZ ;  /* 0x000000370b167810 */ /* 0x000fe40007ffe0ff */
[----:B------:R-:W-:Y:S02]  /*40e20*/  ISETP.LT.AND P1, PT, R27, c[0x0][0x178], !P1 ;  /* 0x00005e001b007a0c */ /* 0x000fe40004f21270 */
[----:B------:R-:W-:Y:S01]  /*40e30*/  ISETP.GE.AND P5, PT, R18, c[0x0][0x17c], PT ;  /* 0x00005f0012007a0c */ /* 0x000fe20003fa6270 */
[----:B------:R-:W-:Y:S01]  /*40e40*/  IMAD.WIDE R18, R6, 0x2, R2 ;  /* 0x0000000206127825 */ /* 0x000fe200078e0202 */
[----:B------:R-:W-:-:S03]  /*40e50*/  ISETP.GE.AND P4, PT, R22, c[0x0][0x17c], PT ;  /* 0x00005f0016007a0c */ /* 0x000fc60003f86270 */
[----:B------:R-:W-:Y:S01]  /*40e60*/  IMAD.WIDE R4, R6, 0x2, R24 ;  /* 0x0000000206047825 */ /* 0x000fe200078e0218 */
[----:B------:R-:W-:Y:S02]  /*40e70*/  IADD3 R20, R11, 0x3c, RZ ;  /* 0x0000003c0b147810 */ /* 0x000fe40007ffe0ff */
[----:B--2---:R-:W-:Y:S01]  /*40e80*/  PRMT R0, R29, 0x7632, R0 ;  /* 0x000076321d007816 */ /* 0x004fe20000000000 */
[----:B-----5:R0:W-:Y:S01]  /*40e90*/  @P0 STG.E.U16 [R18.64], R17 ;  /* 0x0000001112000986 */ /* 0x0201e2000c101506 */
        /* <DEDUP_REMOVED lines=14> */
[----:B----4-:R0:W-:Y:S01]  /*40f80*/  @P1 STG.E.U16 [R16.64], R21 ;  /* 0x0000001510001986 */ /* 0x0101e2000c101506 */
[----:B------:R-:W-:Y:S01]  /*40f90*/  ISETP.LT.AND P1, PT, R10, c[0x0][0x178], !P5 ;  /* 0x00005e000a007a0c */ /* 0x000fe20006f21270 */
[C---:B-1----:R-:W-:Y:S01]  /*40fa0*/  IMAD.WIDE R4, R6.reuse, 0x2, R24 ;  /* 0x0000000206047825 */ /* 0x042fe200078e0218 */
[----:B------:R-:W-:Y:S02]  /*40fb0*/  ISETP.LT.AND P5, PT, R27, c[0x0][0x178], !P5 ;  /* 0x00005e001b007a0c */ /* 0x000fe40006fa1270 */
[----:B------:R-:W-:Y:S02]  /*40fc0*/  PRMT R0, R21, 0x7632, R0 ;  /* 0x0000763215007816 */ /* 0x000fe40000000000 */
[----:B---3--:R1:W-:Y:S01]  /*40fd0*/  @P3 STG.E.U16 [R4.64], R23 ;  /* 0x0000001704003986 */ /* 0x0083e2000c101506 */
        /* <DEDUP_REMOVED lines=21> */
[----:B------:R-:W-:-:S04]  /*41130*/  IADD3 R22, R11, 0x3f, RZ ;  /* 0x0000003f0b167810 */ /* 0x000fc80007ffe0ff */
[----:B------:R-:W-:Y:S02]  /*41140*/  ISETP.GE.AND P5, PT, R22, c[0x0][0x17c], PT ;  /* 0x00005f0016007a0c */ /* 0x000fe40003fa6270 */
[----:B------:R-:W-:Y:S02]  /*41150*/  IADD3 R22, R11, 0x43, RZ ;  /* 0x000000430b167810 */ /* 0x000fe40007ffe0ff */
[----:B--2---:R-:W-:Y:S01]  /*41160*/  PRMT R0, R29, 0x7632, R0 ;  /* 0x000076321d007816 */ /* 0x004fe20000000000 */
[----:B-----5:R0:W-:Y:S01]  /*41170*/  @P3 STG.E.U16 [R18.64], R17 ;  /* 0x0000001112003986 */ /* 0x0201e2000c101506 */
[C---:B------:R-:W-:Y:S02]  /*41180*/  ISETP.LT.AND P3, PT, R10.reuse, c[0x0][0x178], !P2 ;  /* 0x00005e000a007a0c */ /* 0x040fe40005761270 */
[----:B------:R-:W-:Y:S01]  /*41190*/  ISETP.LT.AND P2, PT, R27, c[0x0][0x178], !P2 ;  /* 0x00005e001b007a0c */ /* 0x000fe20005741270 */
[----:B------:R1:W-:Y:S01]  /*411a0*/  @P6 STG.E.U16 [R4.64], R29 ;  /* 0x0000001d04006986 */ /* 0x0003e2000c101506 */
[----:B------:R-:W-:-:S02]  /*411b0*/  ISETP.LT.AND P6, PT, R10, c[0x0][0x178], !P0 ;  /* 0x00005e000a007a0c */ /* 0x000fc400047c1270 */
[----:B0-----:R-:W-:Y:S02]  /*411c0*/  IADD3 R19, R6, c[0x0][0x198], RZ ;  /* 0x0000660006137a10 */ /* 0x001fe40007ffe0ff */
        /* <DEDUP_REMOVED lines=16> */
[----:B------:R-:W-:-:S02]  /*412d0*/  PRMT R6, R23, 0x7632, R6 ;  /* 0x0000763217067816 */ /* 0x000fc40000000006 */
[C---:B------:R-:W-:Y:S01]  /*412e0*/  IADD3 R21, R16.reuse, c[0x0][0x198], RZ ;  /* 0x0000660010157a10 */ /* 0x040fe20007ffe0ff */
[C---:B-1----:R-:W-:Y:S01]  /*412f0*/  IMAD.WIDE R4, R16.reuse, 0x2, R2 ;  /* 0x0000000210047825 */ /* 0x042fe200078e0202 */
[----:B------:R-:W3:Y:S03]  /*41300*/  LDL.LU R23, [R1+0x80] ;  /* 0x0000800001177983 */ /* 0x000ee60000300800 */
[----:B------:R-:W-:Y:S01]  /*41310*/  IMAD.WIDE R16, R16, 0x2, R24 ;  /* 0x0000000210107825 */ /* 0x000fe200078e0218 */
[----:B------:R0:W-:Y:S04]  /*41320*/  @P6 STG.E.U16 [R4.64], R0 ;  /* 0x0000000004006986 */ /* 0x0001e8000c101506 */
[----:B------:R1:W-:Y:S01]  /*41330*/  @P4 STG.E.U16 [R16.64], R6 ;  /* 0x0000000610004986 */ /* 0x0003e2000c101506 */
[----:B------:R-:W-:-:S03]  /*41340*/  ISETP.GE.AND P4, PT, R22, c[0x0][0x17c], PT ;  /* 0x00005f0016007a0c */ /* 0x000fc60003f86270 */
[----:B------:R-:W4:Y:S01]  /*41350*/  LDL.LU R22, [R1+0x90] ;  /* 0x0000900001167983 */ /* 0x000f220000300800 */
[----:B------:R-:W-:Y:S02]  /*41360*/  ISETP.LT.AND P0, PT, R10, c[0x0][0x178], !P1 ;  /* 0x00005e000a007a0c */ /* 0x000fe40004f01270 */
[----:B------:R-:W-:Y:S02]  /*41370*/  IADD3 R18, R11, 0x41, RZ ;  /* 0x000000410b127810 */ /* 0x000fe40007ffe0ff */
[----:B------:R-:W-:Y:S02]  /*41380*/  ISETP.LT.AND P1, PT, R27, c[0x0][0x178], !P1 ;  /* 0x00005e001b007a0c */ /* 0x000fe40004f21270 */
[----:B------:R-:W-:Y:S01]  /*41390*/  ISETP.GE.AND P2, PT, R18, c[0x0][0x17c], PT ;  /* 0x00005f0012007a0c */ /* 0x000fe20003f46270 */
[----:B------:R-:W-:Y:S01]  /*413a0*/  IMAD.WIDE R18, R21, 0x2, R2 ;  /* 0x0000000215127825 */ /* 0x000fe200078e0202 */
[----:B------:R-:W-:-:S03]  /*413b0*/  IADD3 R20, R11, 0x40, RZ ;  /* 0x000000400b147810 */ /* 0x000fc60007ffe0ff */
[----:B0-----:R-:W-:Y:S01]  /*413c0*/  IMAD.WIDE R4, R21, 0x2, R24 ;  /* 0x0000000215047825 */ /* 0x001fe200078e0218 */
[----:B------:R-:W-:Y:S02]  /*413d0*/  ISETP.GE.AND P3, PT, R20, c[0x0][0x17c], PT ;  /* 0x00005f0014007a0c */ /* 0x000fe40003f66270 */
[----:B------:R-:W-:Y:S02]  /*413e0*/  IADD3 R20, R11, 0x42, RZ ;  /* 0x000000420b147810 */ /* 0x000fe40007ffe0ff */
[----:B------:R-:W-:Y:S02]  /*413f0*/  IADD3 R0, R21, c[0x0][0x198], RZ ;  /* 0x0000660015007a10 */ /* 0x000fe40007ffe0ff */
[----:B------:R-:W-:-:S03]  /*41400*/  ISETP.GE.AND P6, PT, R20, c[0x0][0x17c], PT ;  /* 0x00005f0014007a0c */ /* 0x000fc60003fc6270 */
[----:B-1----:R-:W-:Y:S01]  /*41410*/  IMAD.WIDE R16, R0, 0x2, R24 ;  /* 0x0000000200107825 */ /* 0x002fe200078e0218 */
[----:B--2---:R0:W-:Y:S01]  /*41420*/  @P0 STG.E.U16 [R18.64], R29 ;  /* 0x0000001d12000986 */ /* 0x0041e2000c101506 */
[C---:B------:R-:W-:Y:S02]  /*41430*/  ISETP.LT.AND P0, PT, R10.reuse, c[0x0][0x178], !P5 ;  /* 0x00005e000a007a0c */ /* 0x040fe40006f01270 */
[----:B------:R-:W-:Y:S02]  /*41440*/  PRMT R6, R29, 0x7632, R6 ;  /* 0x000076321d067816 */ /* 0x000fe40000000006 */
[----:B------:R-:W-:Y:S01]  /*41450*/  ISETP.LT.AND P5, PT, R27, c[0x0][0x178], !P5 ;  /* 0x00005e001b007a0c */ /* 0x000fe20006fa1270 */
[----:B------:R1:W-:Y:S01]  /*41460*/  @P1 STG.E.U16 [R4.64], R7 ;  /* 0x0000000704001986 */ /* 0x0003e2000c101506 */
[----:B------:R-:W-:-:S03]  /*41470*/  ISETP.LT.AND P1, PT, R10, c[0x0][0x178], !P3 ;  /* 0x00005e000a007a0c */ /* 0x000fc60005f21270 */
[----:B0-----:R-:W2:Y:S01]  /*41480*/  LDL.LU R29, [R1+0xc0] ;  /* 0x0000c000011d7983 */ /* 0x001ea20000300800 */
[----:B------:R-:W-:-:S03]  /*41490*/  ISETP.LT.AND P3, PT, R27, c[0x0][0x178], !P3 ;  /* 0x00005e001b007a0c */ /* 0x000fc60005f61270 */
[----:B------:R-:W5:Y:S01]  /*414a0*/  LDL.LU R20, [R1+0x70] ;  /* 0x0000700001147983 */ /* 0x000f620000300800 */
[C---:B-1----:R-:W-:Y:S01]  /*414b0*/  IMAD.WIDE R4, R0.reuse, 0x2, R2 ;  /* 0x0000000200047825 */ /* 0x042fe200078e0202 */
[----:B------:R-:W-:Y:S02]  /*414c0*/  IADD3 R0, R0, c[0x0][0x198], RZ ;  /* 0x0000660000007a10 */ /* 0x000fe40007ffe0ff */
[----:B------:R-:W-:Y:S02]  /*414d0*/  PRMT R18, R7, 0x7632, R18 ;  /* 0x0000763207127816 */ /* 0x000fe40000000012 */
[----:B------:R-:W-:Y:S01]  /*414e0*/  IADD3 R7, R11, 0x44, RZ ;  /* 0x000000440b077810 */ /* 0x000fe20007ffe0ff */
[----:B------:R0:W-:Y:S03]  /*414f0*/  @P0 STG.E.U16 [R4.64], R6 ;  /* 0x0000000604000986 */ /* 0x0001e6000c101506 */
[----:B------:R-:W-:Y:S01]  /*41500*/  ISETP.GE.AND P0, PT, R7, c[0x0][0x17c], PT ;  /* 0x00005f0007007a0c */ /* 0x000fe20003f06270 */
[----:B------:R1:W-:Y:S01]  /*41510*/  @P5 STG.E.U16 [R16.64], R18 ;  /* 0x0000001210005986 */ /* 0x0003e2000c101506 */
[----:B0-----:R-:W-:Y:S01]  /*41520*/  IMAD.WIDE R4, R0, 0x2, R2 ;  /* 0x0000000200047825 */ /* 0x001fe200078e0202 */
[----:B-1----:R-:W-:-:S03]  /*41530*/  IADD3 R16, R11, 0x45, RZ ;  /* 0x000000450b107810 */ /* 0x002fc60007ffe0ff */
[----:B------:R-:W-:Y:S01]  /*41540*/  IMAD.WIDE R6, R0, 0x2, R24 ;  /* 0x0000000200067825 */ /* 0x000fe200078e0218 */
[----:B----4-:R0:W-:Y:S01]  /*41550*/  @P1 STG.E.U16 [R4.64], R22 ;  /* 0x0000001604001986 */ /* 0x0101e2000c101506 */
[----:B------:R-:W-:Y:S02]  /*41560*/  ISETP.GE.AND P1, PT, R16, c[0x0][0x17c], PT ;  /* 0x00005f0010007a0c */ /* 0x000fe40003f26270 */
[----:B------:R-:W-:Y:S01]  /*41570*/  PRMT R17, R22, 0x7632, R17 ;  /* 0x0000763216117816 */ /* 0x000fe20000000011 */
[----:B---3--:R1:W-:Y:S01]  /*41580*/  @P3 STG.E.U16 [R6.64], R23 ;  /* 0x0000001706003986 */ /* 0x0083e2000c101506 */
[----:B------:R-:W-:-:S03]  /*41590*/  PRMT R16, R23, 0x7632, R16 ;  /* 0x0000763217107816 */ /* 0x000fc60000000010 */
[----:B0-----:R-:W3:Y:S04]  /*415a0*/  LDL.LU R22, [R1+0xd0] ;  /* 0x0000d00001167983 */ /* 0x001ee80000300800 */
[----:B-1----:R-:W4:Y:S01]  /*415b0*/  LDL.LU R23, [R1+0xb0] ;  /* 0x0000b00001177983 */ /* 0x002f220000300800 */
[----:B------:R-:W-:Y:S02]  /*415c0*/  ISETP.LT.AND P5, PT, R10, c[0x0][0x178], !P2 ;  /* 0x00005e000a007a0c */ /* 0x000fe400057a1270 */
[----:B------:R-:W-:Y:S02]  /*415d0*/  ISETP.LT.AND P2, PT, R27, c[0x0][0x178], !P2 ;  /* 0x00005e001b007a0c */ /* 0x000fe40005741270 */
[----:B------:R-:W-:Y:S02]  /*415e0*/  IADD3 R0, R0, c[0x0][0x198], RZ ;  /* 0x0000660000007a10 */ /* 0x000fe40007ffe0ff */
[----:B------:R-:W-:-:S03]  /*415f0*/  ISETP.LT.AND P3, PT, R10, c[0x0][0x178], !P6 ;  /* 0x00005e000a007a0c */ /* 0x000fc60007761270 */
[----:B------:R-:W-:-:S04]  /*41600*/  IMAD.WIDE R4, R0, 0x2, R2 ;  /* 0x0000000200047825 */ /* 0x000fc800078e0202 */
[C---:B------:R-:W-:Y:S01]  /*41610*/  IMAD.WIDE R6, R0.reuse, 0x2, R24 ;  /* 0x0000000200067825 */ /* 0x040fe200078e0218 */
[----:B------:R-:W-:Y:S01]  /*41620*/  IADD3 R0, R0, c[0x0][0x198], RZ ;  /* 0x0000660000007a10 */ /* 0x000fe20007ffe0ff */
[----:B------:R0:W-:Y:S01]  /*41630*/  @P5 STG.E.U16 [R4.64], R17 ;  /* 0x0000001104005986 */ /* 0x0001e2000c101506 */
[----:B------:R-:W-:-:S03]  /*41640*/  ISETP.LT.AND P6, PT, R27, c[0x0][0x178], !P6 ;  /* 0x00005e001b007a0c */ /* 0x000fc600077c1270 */
[----:B------:R1:W-:Y:S01]  /*41650*/  @P2 STG.E.U16 [R6.64], R16 ;  /* 0x0000001006002986 */ /* 0x0003e2000c101506 */
[----:B------:R-:W-:Y:S01]  /*41660*/  ISETP.LT.AND P2, PT, R10, c[0x0][0x178], !P4 ;  /* 0x00005e000a007a0c */ /* 0x000fe20006741270 */
[C---:B0-----:R-:W-:Y:S01]  /*41670*/  IMAD.WIDE R4, R0.reuse, 0x2, R2 ;  /* 0x0000000200047825 */ /* 0x041fe200078e0202 */
[----:B-1----:R-:W-:Y:S02]  /*41680*/  IADD3 R6, R11, 0x47, RZ ;  /* 0x000000470b067810 */ /* 0x002fe40007ffe0ff */
[----:B------:R-:W-:Y:S02]  /*41690*/  IADD3 R16, R0, c[0x0][0x198], RZ ;  /* 0x0000660000107a10 */ /* 0x000fe40007ffe0ff */
[----:B------:R-:W-:Y:S02]  /*416a0*/  ISETP.LT.AND P4, PT, R27, c[0x0][0x178], !P4 ;  /* 0x00005e001b007a0c */ /* 0x000fe40006781270 */
[----:B------:R-:W-:-:S04]  /*416b0*/  IADD3 R17, R11, 0x46, RZ ;  /* 0x000000460b117810 */ /* 0x000fc80007ffe0ff */
[----:B------:R-:W-:Y:S01]  /*416c0*/  ISETP.GE.AND P5, PT, R17, c[0x0][0x17c], PT ;  /* 0x00005f0011007a0c */ /* 0x000fe20003fa6270 */
[----:B--2---:R0:W-:Y:S01]  /*416d0*/  @P3 STG.E.U16 [R4.64], R29 ;  /* 0x0000001d04003986 */ /* 0x0041e2000c101506 */
[----:B------:R-:W-:Y:S01]  /*416e0*/  ISETP.GE.AND P3, PT, R6, c[0x0][0x17c], PT ;  /* 0x00005f0006007a0c */ /* 0x000fe20003f66270 */
[----:B------:R-:W-:-:S04]  /*416f0*/  IMAD.WIDE R6, R16, 0x2, R2 ;  /* 0x0000000210067825 */ /* 0x000fc800078e0202 */
[----:B0-----:R-:W-:Y:S01]  /*41700*/  IMAD.WIDE R4, R0, 0x2, R24 ;  /* 0x0000000200047825 */ /* 0x001fe200078e0218 */
[----:B------:R-:W-:Y:S02]  /*41710*/  PRMT R0, R29, 0x7632, R0 ;  /* 0x000076321d007816 */ /* 0x000fe40000000000 */
[----:B-----5:R-:W-:Y:S01]  /*41720*/  PRMT R18, R20, 0x7632, R18 ;  /* 0x0000763214127816 */ /* 0x020fe20000000012 */
[----:B------:R-:W2:Y:S04]  /*41730*/  LDL.LU R29, [R1+0xa0] ;  /* 0x0000a000011d7983 */ /* 0x000ea80000300800 */
[----:B------:R0:W-:Y:S01]  /*41740*/  @P6 STG.E.U16 [R4.64], R20 ;  /* 0x0000001404006986 */ /* 0x0001e2000c101506 */
[----:B------:R-:W-:Y:S02]  /*41750*/  ISETP.LT.AND P6, PT, R10, c[0x0][0x178], !P0 ;  /* 0x00005e000a007a0c */ /* 0x000fe400047c1270 */
[----:B------:R-:W-:Y:S01]  /*41760*/  ISETP.LT.AND P0, PT, R27, c[0x0][0x178], !P0 ;  /* 0x00005e001b007a0c */ /* 0x000fe20004701270 */
[----:B------:R1:W-:Y:S01]  /*41770*/  @P2 STG.E.U16 [R6.64], R0 ;  /* 0x0000000006002986 */ /* 0x0003e2000c101506 */
[C---:B0-----:R-:W-:Y:S01]  /*41780*/  IMAD.WIDE R4, R16.reuse, 0x2, R24 ;  /* 0x0000000210047825 */ /* 0x041fe200078e0218 */
[----:B-1----:R-:W-:-:S04]  /*41790*/  IADD3 R0, R16, c[0x0][0x198], RZ ;  /* 0x0000660010007a10 */ /* 0x002fc80007ffe0ff */
[----:B------:R-:W-:Y:S01]  /*417a0*/  @P4 STG.E.U16 [R4.64], R18 ;  /* 0x0000001204004986 */ /* 0x000fe2000c101506 */
[----:B------:R-:W-:-:S04]  /*417b0*/  IMAD.WIDE R6, R0, 0x2, R2 ;  /* 0x0000000200067825 */ /* 0x000fc800078e0202 */
[----:B------:R-:W-:Y:S01]  /*417c0*/  IMAD.WIDE R16, R0, 0x2, R24 ;  /* 0x0000000200107825 */ /* 0x000fe200078e0218 */
[----:B---3--:R0:W-:Y:S04]  /*417d0*/  @P6 STG.E.U16 [R6.64], R22 ;  /* 0x0000001606006986 */ /* 0x0081e8000c101506 */
[----:B----4-:R1:W-:Y:S01]  /*417e0*/  @P0 STG.E.U16 [R16.64], R23 ;  /* 0x0000001710000986 */ /* 0x0103e2000c101506 */
[----:B------:R-:W-:Y:S02]  /*417f0*/  ISETP.LT.AND P0, PT, R10, c[0x0][0x178], !P1 ;  /* 0x00005e000a007a0c */ /* 0x000fe40004f01270 */
[----:B0-----:R-:W-:Y:S02]  /*41800*/  IADD3 R6, R0, c[0x0][0x198], RZ ;  /* 0x0000660000067a10 */ /* 0x001fe40007ffe0ff */
[----:B------:R-:W-:-:S03]  /*41810*/  PRMT R0, R22, 0x7632, R0 ;  /* 0x0000763216007816 */ /* 0x000fc60000000000 */
[----:B------:R-:W-:Y:S01]  /*41820*/  IMAD.WIDE R4, R6, 0x2, R2 ;  /* 0x0000000206047825 */ /* 0x000fe200078e0202 */
[----:B------:R-:W-:Y:S02]  /*41830*/  PRMT R21, R23, 0x7632, R21 ;  /* 0x0000763217157816 */ /* 0x000fe40000000015 */
[----:B-1----:R-:W3:Y:S04]  /*41840*/  LDL.LU R23, [R1+0xf0] ;  /* 0x0000f00001177983 */ /* 0x002ee80000300800 */
[----:B------:R0:W-:Y:S04]  /*41850*/  @P0 STG.E.U16 [R4.64], R0 ;  /* 0x0000000004000986 */ /* 0x0001e8000c101506 */
[----:B0-----:R-:W4:Y:S01]  /*41860*/  LDL.LU R5, [R1+0x100] ;  /* 0x0001000001057983 */ /* 0x001f220000300800 */
[----:B------:R-:W-:-:S02]  /*41870*/  IADD3 R20, R11, 0x49, RZ ;  /* 0x000000490b147810 */ /* 0x000fc40007ffe0ff */
[C---:B------:R-:W-:Y:S02]  /*41880*/  ISETP.LT.AND P1, PT, R27.reuse, c[0x0][0x178], !P1 ;  /* 0x00005e001b007a0c */ /* 0x040fe40004f21270 */
[----:B------:R-:W-:Y:S02]  /*41890*/  ISETP.LT.AND P6, PT, R10, c[0x0][0x178], !P5 ;  /* 0x00005e000a007a0c */ /* 0x000fe40006fc1270 */
[----:B------:R-:W-:Y:S02]  /*418a0*/  ISETP.GE.AND P4, PT, R20, c[0x0][0x17c], PT ;  /* 0x00005f0014007a0c */ /* 0x000fe40003f86270 */
[C---:B------:R-:W-:Y:S01]  /*418b0*/  IADD3 R20, R6.reuse, c[0x0][0x198], RZ ;  /* 0x0000660006147a10 */ /* 0x040fe20007ffe0ff */
[----:B------:R-:W-:Y:S01]  /*418c0*/  IMAD.WIDE R6, R6, 0x2, R24 ;  /* 0x0000000206067825 */ /* 0x000fe200078e0218 */
[----:B------:R-:W-:-:S03]  /*418d0*/  ISETP.LT.AND P5, PT, R27, c[0x0][0x178], !P5 ;  /* 0x00005e001b007a0c */ /* 0x000fc60006fa1270 */
[C---:B------:R-:W-:Y:S01]  /*418e0*/  IMAD.WIDE R16, R20.reuse, 0x2, R2 ;  /* 0x0000000214107825 */ /* 0x040fe200078e0202 */
[----:B------:R-:W-:Y:S01]  /*418f0*/  IADD3 R19, R11, 0x48, RZ ;  /* 0x000000480b137810 */ /* 0x000fe20007ffe0ff */
[----:B------:R0:W-:Y:S03]  /*41900*/  @P1 STG.E.U16 [R6.64], R21 ;  /* 0x0000001506001986 */ /* 0x0001e6000c101506 */
[----:B------:R-:W-:Y:S01]  /*41910*/  ISETP.GE.AND P2, PT, R19, c[0x0][0x17c], PT ;  /* 0x00005f0013007a0c */ /* 0x000fe20003f46270 */
[C---:B------:R-:W-:Y:S01]  /*41920*/  IMAD.WIDE R18, R20.reuse, 0x2, R24 ;  /* 0x0000000214127825 */ /* 0x040fe200078e0218 */
[----:B------:R-:W-:Y:S02]  /*41930*/  IADD3 R22, R11, 0x4a, RZ ;  /* 0x0000004a0b167810 */ /* 0x000fe40007ffe0ff */
[----:B0-----:R-:W-:Y:S02]  /*41940*/  IADD3 R6, R20, c[0x0][0x198], RZ ;  /* 0x0000660014067a10 */ /* 0x001fe40007ffe0ff */
[----:B------:R-:W-:-:S02]  /*41950*/  ISETP.GE.AND P0, PT, R22, c[0x0][0x17c], PT ;  /* 0x00005f0016007a0c */ /* 0x000fc40003f06270 */
[----:B------:R-:W5:Y:S01]  /*41960*/  LDL.LU R22, [R1+0x420] ;  /* 0x0004200001167983 */ /* 0x000f620000300800 */
[----:B--2---:R-:W-:-:S03]  /*41970*/  PRMT R0, R29, 0x7632, R0 ;  /* 0x000076321d007816 */ /* 0x004fc60000000000 */
[----:B----4-:R-:W-:Y:S01]  /*41980*/  @P6 STG.E.U16 [R16.64], R5 ;  /* 0x0000000510006986 */ /* 0x010fe2000c101506 */
[----:B------:R-:W-:-:S03]  /*41990*/  ISETP.LT.AND P6, PT, R10, c[0x0][0x178], !P3 ;  /* 0x00005e000a007a0c */ /* 0x000fc60005fc1270 */
[----:B------:R0:W-:Y:S02]  /*419a0*/  @P5 STG.E.U16 [R18.64], R29 ;  /* 0x0000001d12005986 */ /* 0x0001e4000c101506 */
[----:B0-----:R-:W-:Y:S01]  /*419b0*/  PRMT R18, R5, 0x7632, R18 ;  /* 0x0000763205127816 */ /* 0x001fe20000000012 */
[----:B------:R-:W-:Y:S01]  /*419c0*/  IMAD.WIDE R4, R6, 0x2, R2 ;  /* 0x0000000206047825 */ /* 0x000fe200078e0202 */
[----:B------:R-:W2:Y:S06]  /*419d0*/  LDL.LU R29, [R1+0xe0] ;  /* 0x0000e000011d7983 */ /* 0x000eac0000300800 */
[----:B------:R0:W-:Y:S04]  /*419e0*/  @P6 STG.E.U16 [R4.64], R18 ;  /* 0x0000001204006986 */ /* 0x0001e8000c101506 */
[----:B0-----:R-:W4:Y:S01]  /*419f0*/  LDL.LU R18, [R1+0x110] ;  /* 0x0001100001127983 */ /* 0x001f220000300800 */
[----:B------:R-:W-:-:S02]  /*41a00*/  ISETP.LT.AND P3, PT, R27, c[0x0][0x178], !P3 ;  /* 0x00005e001b007a0c */ /* 0x000fc40005f61270 */
[----:B------:R-:W-:Y:S02]  /*41a10*/  ISETP.LT.AND P5, PT, R10, c[0x0][0x178], !P2 ;  /* 0x00005e000a007a0c */ /* 0x000fe400057a1270 */
[----:B------:R-:W-:Y:S02]  /*41a20*/  ISETP.LT.AND P2, PT, R27, c[0x0][0x178], !P2 ;  /* 0x00005e001b007a0c */ /* 0x000fe40005741270 */
[----:B------:R-:W-:Y:S02]  /*41a30*/  IADD3 R16, R11, 0x4b, RZ ;  /* 0x0000004b0b107810 */ /* 0x000fe40007ffe0ff */
[C---:B------:R-:W-:Y:S01]  /*41a40*/  IADD3 R20, R6.reuse, c[0x0][0x198], RZ ;  /* 0x0000660006147a10 */ /* 0x040fe20007ffe0ff */
[----:B------:R-:W-:Y:S01]  /*41a50*/  IMAD.WIDE R6, R6, 0x2, R24 ;  /* 0x0000000206067825 */ /* 0x000fe200078e0218 */
[----:B------:R-:W-:-:S03]  /*41a60*/  ISETP.GE.AND P1, PT, R16, c[0x0][0x17c], PT ;  /* 0x00005f0010007a0c */ /* 0x000fc60003f26270 */
[C---:B------:R-:W-:Y:S01]  /*41a70*/  IMAD.WIDE R16, R20.reuse, 0x2, R2 ;  /* 0x0000000214107825 */ /* 0x040fe200078e0202 */
[----:B------:R0:W-:Y:S03]  /*41a80*/  @P3 STG.E.U16 [R6.64], R0 ;  /* 0x0000000006003986 */ /* 0x0001e6000c101506 */
[----:B------:R-:W-:Y:S01]  /*41a90*/  IMAD.WIDE R4, R20, 0x2, R24 ;  /* 0x0000000214047825 */ /* 0x000fe200078e0218 */
[----:B------:R-:W-:Y:S02]  /*41aa0*/  ISETP.LT.AND P3, PT, R10, c[0x0][0x178], !P4 ;  /* 0x00005e000a007a0c */ /* 0x000fe40006761270 */
[----:B------:R-:W-:Y:S02]  /*41ab0*/  ISETP.LT.AND P4, PT, R27, c[0x0][0x178], !P4 ;  /* 0x00005e001b007a0c */ /* 0x000fe40006781270 */
[C---:B0-----:R-:W-:Y:S02]  /*41ac0*/  IADD3 R0, R11.reuse, 0x4d, RZ ;  /* 0x0000004d0b007810 */ /* 0x041fe40007ffe0ff */
[----:B------:R-:W-:-:S04]  /*41ad0*/  IADD3 R19, R11, 0x4c, RZ ;  /* 0x0000004c0b137810 */ /* 0x000fc80007ffe0ff */
[----:B------:R-:W-:Y:S01]  /*41ae0*/  ISETP.GE.AND P6, PT, R19, c[0x0][0x17c], PT ;  /* 0x00005f0013007a0c */ /* 0x000fe20003fc6270 */
[----:B----4-:R0:W-:Y:S01]  /*41af0*/  @P5 STG.E.U16 [R16.64], R18 ;  /* 0x0000001210005986 */ /* 0x0101e2000c101506 */
[----:B------:R-:W-:Y:S02]  /*41b00*/  ISETP.GE.AND P5, PT, R0, c[0x0][0x17c], PT ;  /* 0x00005f0000007a0c */ /* 0x000fe40003fa6270 */
[----:B------:R-:W-:Y:S01]  /*41b10*/  IADD3 R0, R20, c[0x0][0x198], RZ ;  /* 0x0000660014007a10 */ /* 0x000fe20007ffe0ff */
[----:B---3--:R1:W-:Y:S01]  /*41b20*/  @P2 STG.E.U16 [R4.64], R23 ;  /* 0x0000001704002986 */ /* 0x0083e2000c101506 */
[----:B------:R-:W-:Y:S02]  /*41b30*/  ISETP.LT.AND P2, PT, R10, c[0x0][0x178], !P0 ;  /* 0x00005e000a007a0c */ /* 0x000fe40004741270 */
[----:B0-----:R-:W-:Y:S02]  /*41b40*/  PRMT R17, R23, 0x7632, R17 ;  /* 0x0000763217117816 */ /* 0x001fe40000000011 */
[----:B-1----:R-:W3:Y:S01]  /*41b50*/  LDL.LU R23, [R1+0x430] ;  /* 0x0004300001177983 */ /* 0x002ee20000300800 */
[----:B------:R-:W-:Y:S01]  /*41b60*/  PRMT R16, R18, 0x7632, R16 ;  /* 0x0000763212107816 */ /* 0x000fe20000000010 */
[C---:B------:R-:W-:Y:S01]  /*41b70*/  IMAD.WIDE R6, R0.reuse, 0x2, R2 ;  /* 0x0000000200067825 */ /* 0x040fe200078e0202 */
[----:B------:R-:W-:Y:S01]  /*41b80*/  ISETP.LT.AND P0, PT, R27, c[0x0][0x178], !P0 ;  /* 0x00005e001b007a0c */ /* 0x000fe20004701270 */
[----:B------:R-:W4:Y:S02]  /*41b90*/  LDL.LU R19, [R1+0x130] ;  /* 0x0001300001137983 */ /* 0x000f240000300800 */
[C-C-:B------:R-:W-:Y:S01]  /*41ba0*/  IMAD.WIDE R4, R0.reuse, 0x2, R24.reuse ;  /* 0x0000000200047825 */ /* 0x140fe200078e0218 */
[----:B------:R-:W-:Y:S01]  /*41bb0*/  IADD3 R0, R0, c[0x0][0x198], RZ ;  /* 0x0000660000007a10 */ /* 0x000fe20007ffe0ff */
[----:B------:R0:W-:Y:S04]  /*41bc0*/  @P3 STG.E.U16 [R6.64], R16 ;  /* 0x0000001006003986 */ /* 0x0001e8000c101506 */
[----:B------:R1:W-:Y:S01]  /*41bd0*/  @P4 STG.E.U16 [R4.64], R17 ;  /* 0x0000001104004986 */ /* 0x0003e2000c101506 */
[----:B0-----:R-:W-:Y:S01]  /*41be0*/  IADD3 R16, R11, 0x4f, RZ ;  /* 0x0000004f0b107810 */ /* 0x001fe20007ffe0ff */
[----:B------:R-:W-:-:S04]  /*41bf0*/  IMAD.WIDE R6, R0, 0x2, R24 ;  /* 0x0000000200067825 */ /* 0x000fc800078e0218 */
[----:B-1----:R-:W-:Y:S01]  /*41c00*/  IMAD.WIDE R4, R0, 0x2, R2 ;  /* 0x0000000200047825 */ /* 0x002fe200078e0202 */
[----:B--2---:R-:W-:-:S04]  /*41c10*/  PRMT R17, R29, 0x7632, R17 ;  /* 0x000076321d117816 */ /* 0x004fc80000000011 */
[----:B-----5:R0:W-:Y:S01]  /*41c20*/  @P2 STG.E.U16 [R4.64], R22 ;  /* 0x0000001604002986 */ /* 0x0201e2000c101506 */
[----:B------:R-:W-:Y:S02]  /*41c30*/  ISETP.GE.AND P2, PT, R16, c[0x0][0x17c], PT ;  /* 0x00005f0010007a0c */ /* 0x000fe40003f46270 */
[----:B------:R-:W-:Y:S01]  /*41c40*/  PRMT R16, R22, 0x7632, R16 ;  /* 0x0000763216107816 */ /* 0x000fe20000000010 */
[----:B------:R1:W-:Y:S04]  /*41c50*/  @P0 STG.E.U16 [R6.64], R29 ;  /* 0x0000001d06000986 */ /* 0x0003e8000c101506 */
[----:B0-----:R-:W2:Y:S04]  /*41c60*/  LDL.LU R22, [R1+0x440] ;  /* 0x0004400001167983 */ /* 0x001ea80000300800 */
[----:B-1----:R-:W5:Y:S01]  /*41c70*/  LDL.LU R29, [R1+0x120] ;  /* 0x00012000011d7983 */ /* 0x002f620000300800 */
[----:B------:R-:W-:-:S02]  /*41c80*/  ISETP.LT.AND P4, PT, R10, c[0x0][0x178], !P1 ;  /* 0x00005e000a007a0c */ /* 0x000fc40004f81270 */
        /* <DEDUP_REMOVED lines=9> */
[----:B------:R-:W-:Y:S02]  /*41d20*/  ISETP.LT.AND P1, PT, R10, c[0x0][0x178], !P5 ;  /* 0x00005e000a007a0c */ /* 0x000fe40006f21270 */
[C---:B------:R-:W-:Y:S02]  /*41d30*/  IADD3 R18, R11.reuse, 0x4e, RZ ;  /* 0x0000004e0b127810 */ /* 0x040fe40007ffe0ff */
[----:B0-----:R-:W-:Y:S01]  /*41d40*/  IADD3 R16, R11, 0x50, RZ ;  /* 0x000000500b107810 */ /* 0x001fe20007ffe0ff */
[----:B------:R-:W-:-:S03]  /*41d50*/  IMAD.WIDE R4, R0, 0x2, R2 ;  /* 0x0000000200047825 */ /* 0x000fc600078e0202 */
[----:B------:R-:W-:Y:S02]  /*41d60*/  ISETP.GE.AND P4, PT, R16, c[0x0][0x17c], PT ;  /* 0x00005f0010007a0c */ /* 0x000fe40003f86270 */
[----:B-1----:R-:W-:Y:S02]  /*41d70*/  IADD3 R6, R11, 0x51, RZ ;  /* 0x000000510b067810 */ /* 0x002fe40007ffe0ff */
[----:B------:R-:W-:Y:S02]  /*41d80*/  IADD3 R16, R0, c[0x0][0x198], RZ ;  /* 0x0000660000107a10 */ /* 0x000fe40007ffe0ff */
[----:B------:R-:W-:Y:S02]  /*41d90*/  ISETP.GE.AND P3, PT, R18, c[0x0][0x17c], PT ;  /* 0x00005f0012007a0c */ /* 0x000fe40003f66270 */
[----:B------:R-:W-:Y:S01]  /*41da0*/  ISETP.LT.AND P5, PT, R27, c[0x0][0x178], !P5 ;  /* 0x00005e001b007a0c */ /* 0x000fe20006fa1270 */
[----:B---3--:R0:W-:Y:S01]  /*41db0*/  @P0 STG.E.U16 [R4.64], R23 ;  /* 0x0000001704000986 */ /* 0x0081e2000c101506 */
[----:B------:R-:W-:Y:S01]  /*41dc0*/  ISETP.GE.AND P0, PT, R6, c[0x0][0x17c], PT ;  /* 0x00005f0006007a0c */ /* 0x000fe20003f06270 */
[----:B------:R-:W-:-:S04]  /*41dd0*/  IMAD.WIDE R6, R16, 0x2, R2 ;  /* 0x0000000210067825 */ /* 0x000fc800078e0202 */
[----:B0-----:R-:W-:Y:S01]  /*41de0*/  IMAD.WIDE R4, R0, 0x2, R24 ;  /* 0x0000000200047825 */ /* 0x001fe200078e0218 */
[----:B------:R-:W-:Y:S02]  /*41df0*/  PRMT R0, R23, 0x7632, R0 ;  /* 0x0000763217007816 */ /* 0x000fe40000000000 */
[----:B----4-:R-:W-:Y:S01]  /*41e00*/  PRMT R18, R19, 0x7632, R18 ;  /* 0x0000763213127816 */ /* 0x010fe20000000012 */
[----:B------:R-:W3:Y:S04]  /*41e10*/  LDL.LU R23, [R1+0x84] ;  /* 0x0000840001177983 */ /* 0x000ee80000300800 */
        /* <DEDUP_REMOVED lines=9> */
[----:B--2---:R0:W-:Y:S04]  /*41eb0*/  @P6 STG.E.U16 [R6.64], R22 ;  /* 0x0000001606006986 */ /* 0x0041e8000c101506 */
[----:B-----5:R1:W-:Y:S01]  /*41ec0*/  @P3 STG.E.U16 [R16.64], R29 ;  /* 0x0000001d10003986 */ /* 0x0203e2000c101506 */
[----:B------:R-:W-:Y:S02]  /*41ed0*/  ISETP.LT.AND P3, PT, R10, c[0x0][0x178], !P2 ;  /* 0x00005e000a007a0c */ /* 0x000fe40005761270 */
[----:B0-----:R-:W-:Y:S02]  /*41ee0*/  IADD3 R6, R0, c[0x0][0x198], RZ ;  /* 0x0000660000067a10 */ /* 0x001fe40007ffe0ff */
[----:B------:R-:W-:-:S03]  /*41ef0*/  PRMT R0, R22, 0x7632, R0 ;  /* 0x0000763216007816 */ /* 0x000fc60000000000 */
[----:B------:R-:W-:Y:S01]  /*41f00*/  IMAD.WIDE R4, R6, 0x2, R2 ;  /* 0x0000000206047825 */ /* 0x000fe200078e0202 */
[----:B------:R-:W-:Y:S02]  /*41f10*/  PRMT R21, R29, 0x7632, R21 ;  /* 0x000076321d157816 */ /* 0x000fe40000000015 */
[----:B-1----:R-:W2:Y:S04]  /*41f20*/  LDL.LU R29, [R1+0x74] ;  /* 0x00007400011d7983 */ /* 0x002ea80000300800 */
        /* <DEDUP_REMOVED lines=18> */
[----:B---3--:R-:W-:-:S03]  /*42050*/  PRMT R0, R23, 0x7632, R0 ;  /* 0x0000763217007816 */ /* 0x008fc60000000000 */
[----:B----4-:R-:W-:Y:S01]  /*42060*/  @P6 STG.E.U16 [R16.64], R5 ;  /* 0x0000000510006986 */ /* 0x010fe2000c101506 */
[----:B------:R-:W-:-:S03]  /*42070*/  ISETP.LT.AND P6, PT, R10, c[0x0][0x178], !P0 ;  /* 0x00005e000a007a0c */ /* 0x000fc600047c1270 */
[----:B------:R0:W-:Y:S02]  /*42080*/  @P4 STG.E.U16 [R18.64], R23 ;  /* 0x0000001712004986 */ /* 0x0001e4000c101506 */
[----:B0-----:R-:W-:Y:S01]  /*42090*/  PRMT R18, R5, 0x7632, R18 ;  /* 0x0000763205127816 */ /* 0x001fe20000000012 */
[----:B------:R-:W-:Y:S01]  /*420a0*/  IMAD.WIDE R4, R6, 0x2, R2 ;  /* 0x0000000206047825 */ /* 0x000fe200078e0202 */
[----:B------:R-:W3:Y:S06]  /*420b0*/  LDL.LU R23, [R1+0xb4] ;  /* 0x0000b40001177983 */ /* 0x000eec0000300800 */
        /* <DEDUP_REMOVED lines=20> */
[----:B--2---:R1:W-:Y:S01]  /*42200*/  @P1 STG.E.U16 [R4.64], R29 ;  /* 0x0000001d04001986 */ /* 0x0043e2000c101506 */
[----:B------:R-:W-:Y:S02]  /*42210*/  ISETP.LT.AND P1, PT, R10, c[0x0][0x178], !P3 ;  /* 0x00005e000a007a0c */ /* 0x000fe40005f21270 */
[----:B0-----:R-:W-:Y:S02]  /*42220*/  PRMT R17, R29, 0x7632, R17 ;  /* 0x000076321d117816 */ /* 0x001fe40000000011 */
[----:B-1----:R-:W2:Y:S01]  /*42230*/  LDL.LU R29, [R1+0x104] ;  /* 0x00010400011d7983 */ /* 0x002ea20000300800 */
        /* <DEDUP_REMOVED lines=11> */
[----:B---3--:R-:W-:-:S04]  /*422f0*/  PRMT R17, R23, 0x7632, R17 ;  /* 0x0000763217117816 */ /* 0x008fc80000000011 */
[----:B-----5:R0:W-:Y:S01]  /*42300*/  @P1 STG.E.U16 [R4.64], R22 ;  /* 0x0000001604001986 */ /* 0x0201e2000c101506 */
[----:B------:R-:W-:Y:S02]  /*42310*/  ISETP.GE.AND P1, PT, R16, c[0x0][0x17c], PT ;  /* 0x00005f0010007a0c */ /* 0x000fe40003f26270 */
[----:B------:R-:W-:Y:S01]  /*42320*/  PRMT R16, R22, 0x7632, R16 ;  /* 0x0000763216107816 */ /* 0x000fe20000000010 */
[----:B------:R1:W-:Y:S04]  /*42330*/  @P3 STG.E.U16 [R6.64], R23 ;  /* 0x0000001706003986 */ /* 0x0003e8000c101506 */
[----:B0-----:R-:W3:Y:S04]  /*42340*/  LDL.LU R22, [R1+0x114] ;  /* 0x0001140001167983 */ /* 0x001ee80000300800 */
        /* <DEDUP_REMOVED lines=20> */
[----:B--2---:R0:W-:Y:S01]  /*42490*/  @P3 STG.E.U16 [R4.64], R29 ;  /* 0x0000001d04003986 */ /* 0x0041e2000c101506 */
[----:B------:R-:W-:Y:S01]  /*424a0*/  ISETP.GE.AND P3, PT, R6, c[0x0][0x17c], PT ;  /* 0x00005f0006007a0c */ /* 0x000fe20003f66270 */
[----:B------:R-:W-:-:S04]  /*424b0*/  IMAD.WIDE R6, R16, 0x2, R2 ;  /* 0x0000000210067825 */ /* 0x000fc800078e0202 */
[----:B0-----:R-:W-:Y:S01]  /*424c0*/  IMAD.WIDE R4, R0, 0x2, R24 ;  /* 0x0000000200047825 */ /* 0x001fe200078e0218 */
[----:B------:R-:W-:Y:S02]  /*424d0*/  PRMT R0, R29, 0x7632, R0 ;  /* 0x000076321d007816 */ /* 0x000fe40000000000 */
[----:B----4-:R-:W-:Y:S01]  /*424e0*/  PRMT R18, R19, 0x7632, R18 ;  /* 0x0000763213127816 */ /* 0x010fe20000000012 */
        /* <DEDUP_REMOVED lines=11> */
[----:B-----5:R1:W-:Y:S01]  /*425a0*/  @P0 STG.E.U16 [R16.64], R23 ;  /* 0x0000001710000986 */ /* 0x0203e2000c101506 */
        /* <DEDUP_REMOVED lines=23> */
[----:B------:R-:W5:Y:S04]  /*42720*/  LDL.LU R22, [R1+0x444] ;  /* 0x0004440001167983 */ /* 0x000f680000300800 */
[----:B----4-:R0:W-:Y:S01]  /*42730*/  @P6 STG.E.U16 [R16.64], R5 ;  /* 0x0000000510006986 */ /* 0x0101e2000c101506 */
[----:B------:R-:W-:Y:S02]  /*42740*/  ISETP.LT.AND P6, PT, R10, c[0x0][0x178], !P3 ;  /* 0x00005e000a007a0c */ /* 0x000fe40005fc1270 */
[----:B------:R-:W-:Y:S01]  /*42750*/  PRMT R0, R5, 0x7632, R0 ;  /* 0x0000763205007816 */ /* 0x000fe20000000000 */
[----:B--2---:R1:W-:Y:S01]  /*42760*/  @P5 STG.E.U16 [R18.64], R29 ;  /* 0x0000001d12005986 */ /* 0x0043e2000c101506 */
[----:B0-----:R-:W-:Y:S01]  /*42770*/  IMAD.WIDE R4, R6, 0x2, R2 ;  /* 0x0000000206047825 */ /* 0x001fe200078e0202 */
[----:B-1----:R-:W-:-:S08]  /*42780*/  IADD3 R19, R11, 0x60, RZ ;  /* 0x000000600b137810 */ /* 0x002fd00007ffe0ff */
[----:B------:R0:W-:Y:S01]  /*42790*/  @P6 STG.E.U16 [R4.64], R0 ;  /* 0x0000000004006986 */ /* 0x0001e2000c101506 */
[----:B------:R-:W-:Y:S02]  /*427a0*/  PRMT R18, R29, 0x7632, R18 ;  /* 0x000076321d127816 */ /* 0x000fe40000000012 */
[----:B------:R-:W-:Y:S01]  /*427b0*/  ISETP.GE.AND P6, PT, R19, c[0x0][0x17c], PT ;  /* 0x00005f0013007a0c */ /* 0x000fe20003fc6270 */
[----:B------:R-:W2:Y:S04]  /*427c0*/  LDL.LU R29, [R1+0x124] ;  /* 0x00012400011d7983 */ /* 0x000ea80000300800 */
[----:B------:R-:W4:Y:S01]  /*427d0*/  LDL.LU R19, [R1+0x434] ;  /* 0x0004340001137983 */ /* 0x000f220000300800 */
[----:B------:R-:W-:Y:S02]  /*427e0*/  ISETP.LT.AND P3, PT, R27, c[0x0][0x178], !P3 ;  /* 0x00005e001b007a0c */ /* 0x000fe40005f61270 */
[----:B------:R-:W-:-:S02]  /*427f0*/  ISETP.LT.AND P5, PT, R10, c[0x0][0x178], !P2 ;  /* 0x00005e000a007a0c */ /* 0x000fc400057a1270 */
[----:B------:R-:W-:Y:S02]  /*42800*/  ISETP.LT.AND P2, PT, R27, c[0x0][0x178], !P2 ;  /* 0x00005e001b007a0c */ /* 0x000fe40005741270 */
[----:B------:R-:W-:Y:S02]  /*42810*/  IADD3 R16, R11, 0x5f, RZ ;  /* 0x0000005f0b107810 */ /* 0x000fe40007ffe0ff */
[C---:B------:R-:W-:Y:S01]  /*42820*/  IADD3 R20, R6.reuse, c[0x0][0x198], RZ ;  /* 0x0000660006147a10 */ /* 0x040fe20007ffe0ff */
[----:B------:R-:W-:Y:S01]  /*42830*/  IMAD.WIDE R6, R6, 0x2, R24 ;  /* 0x0000000206067825 */ /* 0x000fe200078e0218 */
[----:B------:R-:W-:-:S03]  /*42840*/  ISETP.GE.AND P1, PT, R16, c[0x0][0x17c], PT ;  /* 0x00005f0010007a0c */ /* 0x000fc60003f26270 */
[C---:B------:R-:W-:Y:S01]  /*42850*/  IMAD.WIDE R16, R20.reuse, 0x2, R2 ;  /* 0x0000000214107825 */ /* 0x040fe200078e0202 */
[----:B0-----:R-:W-:Y:S01]  /*42860*/  IADD3 R0, R11, 0x61, RZ ;  /* 0x000000610b007810 */ /* 0x001fe20007ffe0ff */
[----:B------:R-:W-:Y:S02]  /*42870*/  @P3 STG.E.U16 [R6.64], R18 ;  /* 0x0000001206003986 */ /* 0x000fe4000c101506 */
[----:B------:R-:W-:Y:S01]  /*42880*/  IMAD.WIDE R4, R20, 0x2, R24 ;  /* 0x0000000214047825 */ /* 0x000fe200078e0218 */
[----:B------:R-:W-:Y:S02]  /*42890*/  ISETP.LT.AND P3, PT, R10, c[0x0][0x178], !P4 ;  /* 0x00005e000a007a0c */ /* 0x000fe40006761270 */
[----:B------:R-:W-:Y:S01]  /*428a0*/  ISETP.LT.AND P4, PT, R27, c[0x0][0x178], !P4 ;  /* 0x00005e001b007a0c */ /* 0x000fe20006781270 */
[----:B----4-:R0:W-:Y:S01]  /*428b0*/  @P5 STG.E.U16 [R16.64], R19 ;  /* 0x0000001310005986 */ /* 0x0101e2000c101506 */
[----:B------:R-:W-:Y:S02]  /*428c0*/  ISETP.GE.AND P5, PT, R0, c[0x0][0x17c], PT ;  /* 0x00005f0000007a0c */ /* 0x000fe40003fa6270 */
[----:B------:R-:W-:Y:S01]  /*428d0*/  IADD3 R0, R20, c[0x0][0x198], RZ ;  /* 0x0000660014007a10 */ /* 0x000fe20007ffe0ff */
[----:B---3--:R1:W-:Y:S01]  /*428e0*/  @P2 STG.E.U16 [R4.64], R23 ;  /* 0x0000001704002986 */ /* 0x0083e2000c101506 */
[----:B------:R-:W-:-:S02]  /*428f0*/  ISETP.LT.AND P2, PT, R10, c[0x0][0x178], !P0 ;  /* 0x00005e000a007a0c */ /* 0x000fc40004741270 */
        /* <DEDUP_REMOVED lines=38> */
[----:B------:R-:W-:Y:S02]  /*42b60*/  ISETP.LT.AND P5, PT, R27, c[0x0][0x178], !P5 ;  /* 0x00005e001b007a0c */ /* 0x000fe40006fa1270 */
[----:B------:R-:W-:Y:S01]  /*42b70*/  IADD3 R20, R11, 0x67, RZ ;  /* 0x000000670b147810 */ /* 0x000fe20007ffe0ff */
        /* <DEDUP_REMOVED lines=19> */
[----:B------:R-:W-:Y:S02]  /*42cb0*/  ISETP.GE.AND P5, PT, R20, c[0x0][0x17c], PT ;  /* 0x00005f0014007a0c */ /* 0x000fe40003fa6270 */
[----:B0-----:R-:W-:-:S02]  /*42cc0*/  IADD3 R6, R0, c[0x0][0x198], RZ ;  /* 0x0000660000067a10 */ /* 0x001fc40007ffe0ff */
[----:B------:R-:W-:-:S03]  /*42cd0*/  PRMT R20, R22, 0x7632, R20 ;  /* 0x0000763216147816 */ /* 0x000fc60000000014 */
[----:B------:R-:W-:Y:S01]  /*42ce0*/  IMAD.WIDE R4, R6, 0x2, R2 ;  /* 0x0000000206047825 */ /* 0x000fe200078e0202 */
[----:B------:R-:W-:Y:S02]  /*42cf0*/  PRMT R21, R29, 0x7632, R21 ;  /* 0x000076321d157816 */ /* 0x000fe40000000015 */
[----:B-1----:R-:W2:Y:S04]  /*42d00*/  LDL.LU R29, [R1+0xa8] ;  /* 0x0000a800011d7983 */ /* 0x002ea80000300800 */
[----:B------:R0:W-:Y:S04]  /*42d10*/  @P3 STG.E.U16 [R4.64], R20 ;  /* 0x0000001404003986 */ /* 0x0001e8000c101506 */
[----:B0-----:R-:W4:Y:S01]  /*42d20*/  LDL.LU R5, [R1+0xd8] ;  /* 0x0000d80001057983 */ /* 0x001f220000300800 */
[----:B------:R-:W-:-:S02]  /*42d30*/  ISETP.LT.AND P2, PT, R27, c[0x0][0x178], !P2 ;  /* 0x00005e001b007a0c */ /* 0x000fc40005741270 */
[----:B------:R-:W-:Y:S02]  /*42d40*/  ISETP.LT.AND P6, PT, R10, c[0x0][0x178], !P4 ;  /* 0x00005e000a007a0c */ /* 0x000fe400067c1270 */
[C---:B------:R-:W-:Y:S01]  /*42d50*/  IADD3 R0, R6.reuse, c[0x0][0x198], RZ ;  /* 0x0000660006007a10 */ /* 0x040fe20007ffe0ff */
[----:B------:R-:W-:Y:S01]  /*42d60*/  IMAD.WIDE R6, R6, 0x2, R24 ;  /* 0x0000000206067825 */ /* 0x000fe200078e0218 */
[----:B------:R-:W-:-:S03]  /*42d70*/  ISETP.LT.AND P4, PT, R27, c[0x0][0x178], !P4 ;  /* 0x00005e001b007a0c */ /* 0x000fc60006781270 */
[----:B------:R-:W-:Y:S01]  /*42d80*/  IMAD.WIDE R16, R0, 0x2, R2 ;  /* 0x0000000200107825 */ /* 0x000fe200078e0202 */
[----:B------:R-:W-:-:S03]  /*42d90*/  IADD3 R19, R11, 0x66, RZ ;  /* 0x000000660b137810 */ /* 0x000fc60007ffe0ff */
[----:B------:R0:W-:Y:S01]  /*42da0*/  @P2 STG.E.U16 [R6.64], R21 ;  /* 0x0000001506002986 */ /* 0x0001e2000c101506 */
[----:B------:R-:W-:Y:S01]  /*42db0*/  ISETP.GE.AND P1, PT, R19, c[0x0][0x17c], PT ;  /* 0x00005f0013007a0c */ /* 0x000fe20003f26270 */
[C---:B------:R-:W-:Y:S01]  /*42dc0*/  IMAD.WIDE R18, R0.reuse, 0x2, R24 ;  /* 0x0000000200127825 */ /* 0x040fe200078e0218 */
[----:B------:R-:W-:Y:S02]  /*42dd0*/  IADD3 R22, R11, 0x68, RZ ;  /* 0x000000680b167810 */ /* 0x000fe40007ffe0ff */
[----:B0-----:R-:W-:Y:S02]  /*42de0*/  IADD3 R6, R0, c[0x0][0x198], RZ ;  /* 0x0000660000067a10 */ /* 0x001fe40007ffe0ff */
[----:B------:R-:W-:Y:S02]  /*42df0*/  ISETP.GE.AND P3, PT, R22, c[0x0][0x17c], PT ;  /* 0x00005f0016007a0c */ /* 0x000fe40003f66270 */
[----:B------:R-:W5:Y:S04]  /*42e00*/  LDL.LU R22, [R1+0x118] ;  /* 0x0001180001167983 */ /* 0x000f680000300800 */
[----:B----4-:R-:W-:Y:S01]  /*42e10*/  @P6 STG.E.U16 [R16.64], R5 ;  /* 0x0000000510006986 */ /* 0x010fe2000c101506 */
[----:B------:R-:W-:-:S03]  /*42e20*/  ISETP.LT.AND P6, PT, R10, c[0x0][0x178], !P0 ;  /* 0x00005e000a007a0c */ /* 0x000fc600047c1270 */
[----:B---3--:R0:W-:Y:S02]  /*42e30*/  @P4 STG.E.U16 [R18.64], R23 ;  /* 0x0000001712004986 */ /* 0x0081e4000c101506 */
[----:B0-----:R-:W-:Y:S01]  /*42e40*/  PRMT R18, R5, 0x7632, R18 ;  /* 0x0000763205127816 */ /* 0x001fe20000000012 */
[----:B------:R-:W-:Y:S01]  /*42e50*/  IMAD.WIDE R4, R6, 0x2, R2 ;  /* 0x0000000206047825 */ /* 0x000fe200078e0202 */
[----:B------:R-:W-:Y:S02]  /*42e60*/  PRMT R19, R23, 0x7632, R19 ;  /* 0x0000763217137816 */ /* 0x000fe40000000013 */
[----:B------:R-:W3:Y:S04]  /*42e70*/  LDL.LU R23, [R1+0xf8] ;  /* 0x0000f80001177983 */ /* 0x000ee80000300800 */
        /* <DEDUP_REMOVED lines=13> */
[----:B------:R-:W-:Y:S02]  /*42f50*/  IADD3 R20, R11, 0x6a, RZ ;  /* 0x0000006a0b147810 */ /* 0x000fe40007ffe0ff */
[----:B------:R-:W-:Y:S02]  /*42f60*/  ISETP.LT.AND P5, PT, R27, c[0x0][0x178], !P5 ;  /* 0x00005e001b007a0c */ /* 0x000fe40006fa1270 */
[----:B------:R-:W-:-:S02]  /*42f70*/  IADD3 R0, R0, c[0x0][0x198], RZ ;  /* 0x0000660000007a10 */ /* 0x000fc40007ffe0ff */
[----:B0-----:R-:W-:Y:S02]  /*42f80*/  IADD3 R6, R11, 0x6b, RZ ;  /* 0x0000006b0b067810 */ /* 0x001fe40007ffe0ff */
[----:B------:R-:W-:Y:S01]  /*42f90*/  ISETP.GE.AND P6, PT, R20, c[0x0][0x17c], PT ;  /* 0x00005f0014007a0c */ /* 0x000fe20003fc6270 */
[----:B----4-:R0:W-:Y:S04]  /*42fa0*/  @P2 STG.E.U16 [R16.64], R18 ;  /* 0x0000001210002986 */ /* 0x0101e8000c101506 */
[----:B--2---:R1:W-:Y:S01]  /*42fb0*/  @P1 STG.E.U16 [R4.64], R29 ;  /* 0x0000001d04001986 */ /* 0x0043e2000c101506 */
[----:B------:R-:W-:Y:S02]  /*42fc0*/  ISETP.LT.AND P1, PT, R10, c[0x0][0x178], !P3 ;  /* 0x00005e000a007a0c */ /* 0x000fe40005f21270 */
[----:B0-----:R-:W-:-:S02]  /*42fd0*/  PRMT R17, R29, 0x7632, R17 ;  /* 0x000076321d117816 */ /* 0x001fc40000000011 */
[----:B-1----:R-:W2:Y:S01]  /*42fe0*/  LDL.LU R29, [R1+0x428] ;  /* 0x00042800011d7983 */ /* 0x002ea20000300800 */
[----:B------:R-:W-:Y:S01]  /*42ff0*/  ISETP.GE.AND P2, PT, R6, c[0x0][0x17c], PT ;  /* 0x00005f0006007a0c */ /* 0x000fe20003f46270 */
[----:B------:R-:W-:Y:S01]  /*43000*/  IMAD.WIDE R4, R0, 0x2, R2 ;  /* 0x0000000200047825 */ /* 0x000fe200078e0202 */
[----:B------:R-:W-:Y:S01]  /*43010*/  PRMT R16, R18, 0x7632, R16 ;  /* 0x0000763212107816 */ /* 0x000fe20000000010 */
[----:B------:R-:W4:Y:S01]  /*43020*/  LDL.LU R20, [R1+0xe8] ;  /* 0x0000e80001147983 */ /* 0x000f220000300800 */
[----:B------:R-:W-:Y:S01]  /*43030*/  ISETP.LT.AND P3, PT, R27, c[0x0][0x178], !P3 ;  /* 0x00005e001b007a0c */ /* 0x000fe20005f61270 */
[C---:B------:R-:W-:Y:S01]  /*43040*/  IMAD.WIDE R6, R0.reuse, 0x2, R24 ;  /* 0x0000000200067825 */ /* 0x040fe200078e0218 */
[----:B------:R-:W-:Y:S01]  /*43050*/  IADD3 R0, R0, c[0x0][0x198], RZ ;  /* 0x0000660000007a10 */ /* 0x000fe20007ffe0ff */
[----:B------:R0:W-:Y:S04]  /*43060*/  @P0 STG.E.U16 [R4.64], R16 ;  /* 0x0000001004000986 */ /* 0x0001e8000c101506 */
[----:B------:R1:W-:Y:S01]  /*43070*/  @P5 STG.E.U16 [R6.64], R17 ;  /* 0x0000001106005986 */ /* 0x0003e2000c101506 */
[----:B0-----:R-:W-:Y:S01]  /*43080*/  IMAD.WIDE R4, R0, 0x2, R2 ;  /* 0x0000000200047825 */ /* 0x001fe200078e0202 */
[----:B------:R-:W-:-:S03]  /*43090*/  IADD3 R16, R11, 0x6d, RZ ;  /* 0x0000006d0b107810 */ /* 0x000fc60007ffe0ff */
[----:B-1----:R-:W-:Y:S01]  /*430a0*/  IMAD.WIDE R6, R0, 0x2, R24 ;  /* 0x0000000200067825 */ /* 0x002fe200078e0218 */
[----:B-----5:R0:W-:Y:S01]  /*430b0*/  @P1 STG.E.U16 [R4.64], R22 ;  /* 0x0000001604001986 */ /* 0x0201e2000c101506 */
[----:B------:R-:W-:Y:S02]  /*430c0*/  ISETP.GE.AND P1, PT, R16, c[0x0][0x17c], PT ;  /* 0x00005f0010007a0c */ /* 0x000fe40003f26270 */
[----:B------:R-:W-:Y:S01]  /*430d0*/  PRMT R16, R22, 0x7632, R16 ;  /* 0x0000763216107816 */ /* 0x000fe20000000010 */
[----:B---3--:R1:W-:Y:S01]  /*430e0*/  @P3 STG.E.U16 [R6.64], R23 ;  /* 0x0000001706003986 */ /* 0x0083e2000c101506 */
[----:B------:R-:W-:-:S03]  /*430f0*/  PRMT R17, R23, 0x7632, R17 ;  /* 0x0000763217117816 */ /* 0x000fc60000000011 */
[----:B0-----:R-:W3:Y:S04]  /*43100*/  LDL.LU R22, [R1+0x438] ;  /* 0x0004380001167983 */ /* 0x001ee80000300800 */
[----:B-1----:R-:W5:Y:S01]  /*43110*/  LDL.LU R23, [R1+0x138] ;  /* 0x0001380001177983 */ /* 0x002f620000300800 */
[----:B------:R-:W-:Y:S02]  /*43120*/  ISETP.LT.AND P5, PT, R10, c[0x0][0x178], !P4 ;  /* 0x00005e000a007a0c */ /* 0x000fe400067a1270 */
[----:B------:R-:W-:Y:S02]  /*43130*/  IADD3 R0, R0, c[0x0][0x198], RZ ;  /* 0x0000660000007a10 */ /* 0x000fe40007ffe0ff */
[----:B------:R-:W-:Y:S02]  /*43140*/  ISETP.LT.AND P4, PT, R27, c[0x0][0x178], !P4 ;  /* 0x00005e001b007a0c */ /* 0x000fe40006781270 */
[----:B------:R-:W-:Y:S01]  /*43150*/  ISETP.LT.AND P3, PT, R10, c[0x0][0x178], !P6 ;  /* 0x00005e000a007a0c */ /* 0x000fe20007761270 */
[----:B------:R-:W-:-:S04]  /*43160*/  IMAD.WIDE R4, R0, 0x2, R2 ;  /* 0x0000000200047825 */ /* 0x000fc800078e0202 */
[C---:B------:R-:W-:Y:S01]  /*43170*/  IMAD.WIDE R6, R0.reuse, 0x2, R24 ;  /* 0x0000000200067825 */ /* 0x040fe200078e0218 */
[----:B------:R-:W-:Y:S01]  /*43180*/  IADD3 R0, R0, c[0x0][0x198], RZ ;  /* 0x0000660000007a10 */ /* 0x000fe20007ffe0ff */
[----:B------:R0:W-:Y:S01]  /*43190*/  @P5 STG.E.U16 [R4.64], R16 ;  /* 0x0000001004005986 */ /* 0x0001e2000c101506 */
[----:B------:R-:W-:Y:S02]  /*431a0*/  ISETP.LT.AND P6, PT, R27, c[0x0][0x178], !P6 ;  /* 0x00005e001b007a0c */ /* 0x000fe400077c1270 */
[----:B------:R-:W-:Y:S01]  /*431b0*/  ISETP.LT.AND P5, PT, R10, c[0x0][0x178], !P2 ;  /* 0x00005e000a007a0c */ /* 0x000fe200057a1270 */
[----:B------:R1:W-:Y:S01]  /*431c0*/  @P4 STG.E.U16 [R6.64], R17 ;  /* 0x0000001106004986 */ /* 0x0003e2000c101506 */
        /* <DEDUP_REMOVED lines=37> */
[----:B------:R-:W-:Y:S02]  /*43420*/  ISETP.LT.AND P4, PT, R27, c[0x0][0x178], !P4 ;  /* 0x00005e001b007a0c */ /* 0x000fe40006781270 */
[----:B------:R-:W-:Y:S02]  /*43430*/  ISETP.GE.AND P2, PT, R20, c[0x0][0x17c], PT ;  /* 0x00005f0014007a0c */ /* 0x000fe40003f46270 */
[C---:B------:R-:W-:Y:S02]  /*43440*/  IADD3 R20, R6.reuse, c[0x0][0x198], RZ ;  /* 0x0000660006147a10 */ /* 0x040fe40007ffe0ff */
[----:B------:R-:W-:Y:S01]  /*43450*/  IADD3 R18, R11, 0x70, RZ ;  /* 0x000000700b127810 */ /* 0x000fe20007ffe0ff */
[----:B------:R-:W-:-:S03]  /*43460*/  IMAD.WIDE R6, R6, 0x2, R24 ;  /* 0x0000000206067825 */ /* 0x000fc600078e0218 */
[----:B------:R-:W-:Y:S01]  /*43470*/  ISETP.GE.AND P5, PT, R18, c[0x0][0x17c], PT ;  /* 0x00005f0012007a0c */ /* 0x000fe20003fa6270 */
[C---:B------:R-:W-:Y:S01]  /*43480*/  IMAD.WIDE R16, R20.reuse, 0x2, R2 ;  /* 0x0000000214107825 */ /* 0x040fe200078e0202 */
[----:B------:R0:W-:Y:S03]  /*43490*/  @P1 STG.E.U16 [R6.64], R21 ;  /* 0x0000001506001986 */ /* 0x0001e6000c101506 */
[C---:B------:R-:W-:Y:S01]  /*434a0*/  IMAD.WIDE R18, R20.reuse, 0x2, R24 ;  /* 0x0000000214127825 */ /* 0x040fe200078e0218 */
[----:B0-----:R-:W5:Y:S01]  /*434b0*/  LDL.LU R21, [R1+0x9c] ;  /* 0x00009c0001157983 */ /* 0x001f620000300800 */
[----:B------:R-:W-:Y:S02]  /*434c0*/  IADD3 R6, R20, c[0x0][0x198], RZ ;  /* 0x0000660014067a10 */ /* 0x000fe40007ffe0ff */
[----:B------:R-:W-:Y:S01]  /*434d0*/  IADD3 R20, R11, 0x74, RZ ;  /* 0x000000740b147810 */ /* 0x000fe20007ffe0ff */
[----:B----4-:R0:W-:Y:S04]  /*434e0*/  @P6 STG.E.U16 [R16.64], R5 ;  /* 0x0000000510006986 */ /* 0x0101e8000c101506 */
[----:B--2---:R1:W-:Y:S01]  /*434f0*/  @P4 STG.E.U16 [R18.64], R29 ;  /* 0x0000001d12004986 */ /* 0x0043e2000c101506 */
[----:B------:R-:W-:-:S02]  /*43500*/  ISETP.LT.AND P4, PT, R10, c[0x0][0x178], !P3 ;  /* 0x00005e000a007a0c */ /* 0x000fc40005f81270 */
[----:B------:R-:W-:Y:S01]  /*43510*/  PRMT R0, R5, 0x7632, R0 ;  /* 0x0000763205007816 */ /* 0x000fe20000000000 */
[----:B0-----:R-:W-:Y:S01]  /*43520*/  IMAD.WIDE R4, R6, 0x2, R2 ;  /* 0x0000000206047825 */ /* 0x001fe200078e0202 */
[----:B-1----:R-:W-:-:S09]  /*43530*/  PRMT R18, R29, 0x7632, R18 ;  /* 0x000076321d127816 */ /* 0x002fd20000000012 */
[----:B------:R0:W-:Y:S01]  /*43540*/  @P4 STG.E.U16 [R4.64], R0 ;  /* 0x0000000004004986 */ /* 0x0001e2000c101506 */
[----:B------:R-:W-:-:S03]  /*43550*/  ISETP.GE.AND P4, PT, R20, c[0x0][0x17c], PT ;  /* 0x00005f0014007a0c */ /* 0x000fc60003f86270 */
[----:B------:R-:W2:Y:S04]  /*43560*/  LDL.LU R29, [R1+0x7c] ;  /* 0x00007c00011d7983 */ /* 0x000ea80000300800 */
[----:B------:R-:W4:Y:S01]  /*43570*/  LDL.LU R20, [R1+0xcc] ;  /* 0x0000cc0001147983 */ /* 0x000f220000300800 */
[C---:B------:R-:W-:Y:S02]  /*43580*/  ISETP.LT.AND P3, PT, R27.reuse, c[0x0][0x178], !P3 ;  /* 0x00005e001b007a0c */ /* 0x040fe40005f61270 */
[----:B------:R-:W-:Y:S02]  /*43590*/  ISETP.LT.AND P6, PT, R10, c[0x0][0x178], !P5 ;  /* 0x00005e000a007a0c */ /* 0x000fe40006fc1270 */
[C---:B------:R-:W-:Y:S01]  /*435a0*/  IADD3 R19, R6.reuse, c[0x0][0x198], RZ ;  /* 0x0000660006137a10 */ /* 0x040fe20007ffe0ff */
[----:B------:R-:W-:Y:S01]  /*435b0*/  IMAD.WIDE R6, R6, 0x2, R24 ;  /* 0x0000000206067825 */ /* 0x000fe200078e0218 */
[----:B------:R-:W-:-:S02]  /*435c0*/  ISETP.LT.AND P5, PT, R27, c[0x0][0x178], !P5 ;  /* 0x00005e001b007a0c */ /* 0x000fc40006fa1270 */
[C---:B------:R-:W-:Y:S02]  /*435d0*/  IADD3 R16, R11.reuse, 0x73, RZ ;  /* 0x000000730b107810 */ /* 0x040fe40007ffe0ff */
[----:B------:R-:W-:Y:S02]  /*435e0*/  IADD3 R22, R11, 0x72, RZ ;  /* 0x000000720b167810 */ /* 0x000fe40007ffe0ff */
[----:B------:R-:W-:Y:S01]  /*435f0*/  ISETP.GE.AND P1, PT, R16, c[0x0][0x17c], PT ;  /* 0x00005f0010007a0c */ /* 0x000fe20003f26270 */
[----:B------:R1:W-:Y:S01]  /*43600*/  @P3 STG.E.U16 [R6.64], R18 ;  /* 0x0000001206003986 */ /* 0x0003e2000c101506 */
[----:B------:R-:W-:Y:S01]  /*43610*/  IMAD.WIDE R16, R19, 0x2, R2 ;  /* 0x0000000213107825 */ /* 0x000fe200078e0202 */
[----:B------:R-:W-:Y:S02]  /*43620*/  ISETP.LT.AND P3, PT, R10, c[0x0][0x178], !P2 ;  /* 0x00005e000a007a0c */ /* 0x000fe40005761270 */
[----:B------:R-:W-:Y:S01]  /*43630*/  ISETP.LT.AND P2, PT, R27, c[0x0][0x178], !P2 ;  /* 0x00005e001b007a0c */ /* 0x000fe20005741270 */
[C---:B0-----:R-:W-:Y:S01]  /*43640*/  IMAD.WIDE R4, R19.reuse, 0x2, R24 ;  /* 0x0000000213047825 */ /* 0x041fe200078e0218 */
[----:B------:R-:W-:Y:S01]  /*43650*/  ISETP.GE.AND P0, PT, R22, c[0x0][0x17c], PT ;  /* 0x00005f0016007a0c */ /* 0x000fe20003f06270 */
[----:B-----5:R0:W-:Y:S01]  /*43660*/  @P6 STG.E.U16 [R16.64], R21 ;  /* 0x0000001510006986 */ /* 0x0201e2000c101506 */
[----:B-1----:R-:W-:-:S03]  /*43670*/  IADD3 R6, R19, c[0x0][0x198], RZ ;  /* 0x0000660013067a10 */ /* 0x002fc60007ffe0ff */
[----:B---3--:R1:W-:Y:S01]  /*43680*/  @P5 STG.E.U16 [R4.64], R23 ;  /* 0x0000001704005986 */ /* 0x0083e2000c101506 */
[----:B------:R-:W-:Y:S02]  /*43690*/  ISETP.LT.AND P6, PT, R10, c[0x0][0x178], !P0 ;  /* 0x00005e000a007a0c */ /* 0x000fe400047c1270 */
[----:B------:R-:W-:Y:S02]  /*436a0*/  ISETP.LT.AND P0, PT, R27, c[0x0][0x178], !P0 ;  /* 0x00005e001b007a0c */ /* 0x000fe40004701270 */
[----:B------:R-:W-:Y:S02]  /*436b0*/  PRMT R0, R21, 0x7632, R0 ;  /* 0x0000763215007816 */ /* 0x000fe40000000000 */
[C---:B0-----:R-:W-:Y:S01]  /*436c0*/  IADD3 R17, R6.reuse, c[0x0][0x198], RZ ;  /* 0x0000660006117a10 */ /* 0x041fe20007ffe0ff */
[----:B------:R-:W3:Y:S01]  /*436d0*/  LDL.LU R21, [R1+0xdc] ;  /* 0x0000dc0001157983 */ /* 0x000ee20000300800 */
[----:B------:R-:W-:Y:S01]  /*436e0*/  PRMT R16, R23, 0x7632, R16 ;  /* 0x0000763217107816 */ /* 0x000fe20000000010 */
[----:B-1----:R-:W-:-:S02]  /*436f0*/  IMAD.WIDE R4, R6, 0x2, R2 ;  /* 0x0000000206047825 */ /* 0x002fc400078e0202 */
[----:B------:R-:W5:Y:S02]  /*43700*/  LDL.LU R23, [R1+0xbc] ;  /* 0x0000bc0001177983 */ /* 0x000f640000300800 */
[----:B------:R-:W-:Y:S02]  /*43710*/  IMAD.WIDE R6, R6, 0x2, R24 ;  /* 0x0000000206067825 */ /* 0x000fe400078e0218 */
[----:B------:R0:W-:Y:S04]  /*43720*/  @P3 STG.E.U16 [R4.64], R0 ;  /* 0x0000000004003986 */ /* 0x0001e8000c101506 */
[----:B------:R1:W-:Y:S01]  /*43730*/  @P2 STG.E.U16 [R6.64], R16 ;  /* 0x0000001006002986 */ /* 0x0003e2000c101506 */
[----:B------:R-:W-:Y:S01]  /*43740*/  ISETP.LT.AND P2, PT, R10, c[0x0][0x178], !P1 ;  /* 0x00005e000a007a0c */ /* 0x000fe20004f41270 */
[----:B0-----:R-:W-:-:S04]  /*43750*/  IMAD.WIDE R4, R17, 0x2, R2 ;  /* 0x0000000211047825 */ /* 0x001fc800078e0202 */
[----:B-1----:R-:W-:Y:S01]  /*43760*/  IMAD.WIDE R6, R17, 0x2, R24 ;  /* 0x0000000211067825 */ /* 0x002fe200078e0218 */
[----:B------:R-:W-:-:S04]  /*43770*/  IADD3 R18, R11, 0x76, RZ ;  /* 0x000000760b127810 */ /* 0x000fc80007ffe0ff */
[----:B------:R-:W-:Y:S01]  /*43780*/  ISETP.GE.AND P3, PT, R18, c[0x0][0x17c], PT ;  /* 0x00005f0012007a0c */ /* 0x000fe20003f66270 */
[----:B----4-:R-:W-:Y:S04]  /*43790*/  @P6 STG.E.U16 [R4.64], R20 ;  /* 0x0000001404006986 */ /* 0x010fe8000c101506 */
[----:B--2---:R0:W-:Y:S01]  /*437a0*/  @P0 STG.E.U16 [R6.64], R29 ;  /* 0x0000001d06000986 */ /* 0x0041e2000c101506 */
[----:B------:R-:W-:Y:S02]  /*437b0*/  PRMT R0, R20, 0x7632, R0 ;  /* 0x0000763214007816 */ /* 0x000fe40000000000 */
[----:B0-----:R-:W-:Y:S02]  /*437c0*/  IADD3 R6, R17, c[0x0][0x198], RZ ;  /* 0x0000660011067a10 */ /* 0x001fe40007ffe0ff */
[----:B------:R-:W-:-:S03]  /*437d0*/  IADD3 R20, R11, 0x78, RZ ;  /* 0x000000780b147810 */ /* 0x000fc60007ffe0ff */
[----:B------:R-:W-:Y:S01]  /*437e0*/  IMAD.WIDE R4, R6, 0x2, R2 ;  /* 0x0000000206047825 */ /* 0x000fe200078e0202 */
[----:B------:R-:W-:Y:S02]  /*437f0*/  PRMT R18, R29, 0x7632, R18 ;  /* 0x000076321d127816 */ /* 0x000fe40000000012 */
[----:B------:R-:W2:Y:S04]  /*43800*/  LDL.LU R29, [R1+0xac] ;  /* 0x0000ac00011d7983 */ /* 0x000ea80000300800 */
[----:B------:R0:W-:Y:S01]  /*43810*/  @P2 STG.E.U16 [R4.64], R0 ;  /* 0x0000000004002986 */ /* 0x0001e2000c101506 */
[----:B------:R-:W-:-:S03]  /*43820*/  ISETP.GE.AND P2, PT, R20, c[0x0][0x17c], PT ;  /* 0x00005f0014007a0c */ /* 0x000fc60003f46270 */
[----:B------:R-:W4:Y:S01]  /*43830*/  LDL.LU R20, [R1+0x10c] ;  /* 0x00010c0001147983 */ /* 0x000f220000300800 */
[----:B------:R-:W-:Y:S02]  /*43840*/  ISETP.LT.AND P1, PT, R27, c[0x0][0x178], !P1 ;  /* 0x00005e001b007a0c */ /* 0x000fe40004f21270 */
[----:B------:R-:W-:Y:S02]  /*43850*/  IADD3 R19, R11, 0x75, RZ ;  /* 0x000000750b137810 */ /* 0x000fe40007ffe0ff */
[----:B------:R-:W-:Y:S02]  /*43860*/  ISETP.LT.AND P6, PT, R10, c[0x0][0x178], !P4 ;  /* 0x00005e000a007a0c */ /* 0x000fe400067c1270 */
[----:B------:R-:W-:Y:S02]  /*43870*/  ISETP.GE.AND P5, PT, R19, c[0x0][0x17c], PT ;  /* 0x00005f0013007a0c */ /* 0x000fe40003fa6270 */
[C---:B------:R-:W-:Y:S01]  /*43880*/  IADD3 R19, R6.reuse, c[0x0][0x198], RZ ;  /* 0x0000660006137a10 */ /* 0x040fe20007ffe0ff */
[----:B------:R-:W-:Y:S01]  /*43890*/  IMAD.WIDE R6, R6, 0x2, R24 ;  /* 0x0000000206067825 */ /* 0x000fe200078e0218 */
[----:B------:R-:W-:-:S02]  /*438a0*/  ISETP.LT.AND P4, PT, R27, c[0x0][0x178], !P4 ;  /* 0x00005e001b007a0c */ /* 0x000fc40006781270 */
[----:B------:R-:W-:Y:S02]  /*438b0*/  IADD3 R16, R11, 0x77, RZ ;  /* 0x000000770b107810 */ /* 0x000fe40007ffe0ff */
[----:B------:R1:W-:Y:S01]  /*438c0*/  @P1 STG.E.U16 [R6.64], R18 ;  /* 0x0000001206001986 */ /* 0x0003e2000c101506 */
[----:B------:R-:W-:Y:S02]  /*438d0*/  ISETP.LT.AND P1, PT, R10, c[0x0][0x178], !P5 ;  /* 0x00005e000a007a0c */ /* 0x000fe40006f21270 */
[----:B------:R-:W-:Y:S01]  /*438e0*/  ISETP.GE.AND P0, PT, R16, c[0x0][0x17c], PT ;  /* 0x00005f0010007a0c */ /* 0x000fe20003f06270 */
[----:B------:R-:W-:Y:S01]  /*438f0*/  IMAD.WIDE R16, R19, 0x2, R2 ;  /* 0x0000000213107825 */ /* 0x000fe200078e0202 */
[----:B------:R-:W-:-:S03]  /*43900*/  ISETP.LT.AND P5, PT, R27, c[0x0][0x178], !P5 ;  /* 0x00005e001b007a0c */ /* 0x000fc60006fa1270 */
[C---:B0-----:R-:W-:Y:S01]  /*43910*/  IMAD.WIDE R4, R19.reuse, 0x2, R24 ;  /* 0x0000000213047825 */ /* 0x041fe200078e0218 */
[----:B---3--:R0:W-:Y:S01]  /*43920*/  @P6 STG.E.U16 [R16.64], R21 ;  /* 0x0000001510006986 */ /* 0x0081e2000c101506 */
[----:B-1----:R-:W-:-:S03]  /*43930*/  IADD3 R6, R19, c[0x0][0x198], RZ ;  /* 0x0000660013067a10 */ /* 0x002fc60007ffe0ff */
[----:B-----5:R1:W-:Y:S01]  /*43940*/  @P4 STG.E.U16 [R4.64], R23 ;  /* 0x0000001704004986 */ /* 0x0203e2000c101506 */
        /* <DEDUP_REMOVED lines=89> */
[----:B------:R-:W-:Y:S02]  /*43ee0*/  PRMT R0, R21, 0x7632, R0 ;  /* 0x0000763215007816 */ /* 0x000fe40000000000 */
[----:B------:R-:W-:Y:S02]  /*43ef0*/  ISETP.LT.AND P0, PT, R27, c[0x0][0x178], !P0 ;  /* 0x00005e001b007a0c */ /* 0x000fe40004701270 */
[C---:B0-----:R-:W-:Y:S01]  /*43f00*/  IADD3 R17, R6.reuse, c[0x0][0x198], RZ ;  /* 0x0000660006117a10 */ /* 0x041fe20007ffe0ff */
[----:B------:R-:W3:Y:S01]  /*43f10*/  LDL.LU R21, [R1+0x1a0] ;  /* 0x0001a00001157983 */ /* 0x000ee20000300800 */
[----:B-1----:R-:W-:Y:S01]  /*43f20*/  IMAD.WIDE R4, R6, 0x2, R2 ;  /* 0x0000000206047825 */ /* 0x002fe200078e0202 */
[----:B------:R-:W-:-:S02]  /*43f30*/  PRMT R16, R23, 0x7632, R16 ;  /* 0x0000763217107816 */ /* 0x000fc40000000010 */
[----:B------:R-:W5:Y:S01]  /*43f40*/  LDL.LU R23, [R1+0x180] ;  /* 0x0001800001177983 */ /* 0x000f620000300800 */
[----:B------:R-:W-:-:S03]  /*43f50*/  IMAD.WIDE R6, R6, 0x2, R24 ;  /* 0x0000000206067825 */ /* 0x000fc600078e0218 */
[----:B------:R0:W-:Y:S04]  /*43f60*/  @P3 STG.E.U16 [R4.64], R0 ;  /* 0x0000000004003986 */ /* 0x0001e8000c101506 */
[----:B------:R1:W-:Y:S01]  /*43f70*/  @P2 STG.E.U16 [R6.64], R16 ;  /* 0x0000001006002986 */ /* 0x0003e2000c101506 */
[----:B0-----:R-:W-:-:S04]  /*43f80*/  IMAD.WIDE R4, R17, 0x2, R2 ;  /* 0x0000000211047825 */ /* 0x001fc800078e0202 */
[----:B-1----:R-:W-:Y:S01]  /*43f90*/  IMAD.WIDE R6, R17, 0x2, R24 ;  /* 0x0000000211067825 */ /* 0x002fe200078e0218 */
[C---:B------:R-:W-:Y:S02]  /*43fa0*/  IADD3 R19, R11.reuse, 0x81, RZ ;  /* 0x000000810b137810 */ /* 0x040fe40007ffe0ff */
[----:B------:R-:W-:Y:S02]  /*43fb0*/  IADD3 R18, R11, 0x82, RZ ;  /* 0x000000820b127810 */ /* 0x000fe40007ffe0ff */
[----:B------:R-:W-:Y:S02]  /*43fc0*/  ISETP.GE.AND P5, PT, R19, c[0x0][0x17c], PT ;  /* 0x00005f0013007a0c */ /* 0x000fe40003fa6270 */
[----:B------:R-:W-:Y:S02]  /*43fd0*/  IADD3 R19, R11, 0x84, RZ ;  /* 0x000000840b137810 */ /* 0x000fe40007ffe0ff */
[----:B------:R-:W-:Y:S01]  /*43fe0*/  ISETP.GE.AND P3, PT, R18, c[0x0][0x17c], PT ;  /* 0x00005f0012007a0c */ /* 0x000fe20003f66270 */
[----:B----4-:R-:W-:Y:S01]  /*43ff0*/  @P6 STG.E.U16 [R4.64], R20 ;  /* 0x0000001404006986 */ /* 0x010fe2000c101506 */
[----:B------:R-:W-:-:S03]  /*44000*/  ISETP.LT.AND P6, PT, R10, c[0x0][0x178], !P1 ;  /* 0x00005e000a007a0c */ /* 0x000fc60004fc1270 */
[----:B--2---:R0:W-:Y:S01]  /*44010*/  @P0 STG.E.U16 [R6.64], R29 ;  /* 0x0000001d06000986 */ /* 0x0041e2000c101506 */
[----:B------:R-:W-:Y:S02]  /*44020*/  PRMT R0, R20, 0x7632, R0 ;  /* 0x0000763214007816 */ /* 0x000fe40000000000 */
[----:B0-----:R-:W-:-:S05]  /*44030*/  IADD3 R6, R17, c[0x0][0x198], RZ ;  /* 0x0000660011067a10 */ /* 0x001fca0007ffe0ff */
[----:B------:R-:W-:Y:S01]  /*44040*/  IMAD.WIDE R4, R6, 0x2, R2 ;  /* 0x0000000206047825 */ /* 0x000fe200078e0202 */
[----:B------:R-:W-:Y:S02]  /*44050*/  PRMT R18, R29, 0x7632, R18 ;  /* 0x000076321d127816 */ /* 0x000fe40000000012 */
[----:B------:R-:W2:Y:S04]  /*44060*/  LDL.LU R29, [R1+0x160] ;  /* 0x00016000011d7983 */ /* 0x000ea80000300800 */
[----:B------:R0:W-:Y:S01]  /*44070*/  @P6 STG.E.U16 [R4.64], R0 ;  /* 0x0000000004006986 */ /* 0x0001e2000c101506 */
[----:B------:R-:W-:-:S03]  /*44080*/  ISETP.GE.AND P6, PT, R19, c[0x0][0x17c], PT ;  /* 0x00005f0013007a0c */ /* 0x000fc60003fc6270 */
[----:B------:R-:W4:Y:S01]  /*44090*/  LDL.LU R19, [R1+0x1b0] ;  /* 0x0001b00001137983 */ /* 0x000f220000300800 */
[----:B------:R-:W-:Y:S02]  /*440a0*/  ISETP.LT.AND P1, PT, R27, c[0x0][0x178], !P1 ;  /* 0x00005e001b007a0c */ /* 0x000fe40004f21270 */
[----:B------:R-:W-:Y:S02]  /*440b0*/  ISETP.LT.AND P2, PT, R10, c[0x0][0x178], !P4 ;  /* 0x00005e000a007a0c */ /* 0x000fe40006741270 */
[----:B------:R-:W-:Y:S02]  /*440c0*/  IADD3 R16, R11, 0x83, RZ ;  /* 0x000000830b107810 */ /* 0x000fe40007ffe0ff */
[C---:B------:R-:W-:Y:S02]  /*440d0*/  IADD3 R20, R6.reuse, c[0x0][0x198], RZ ;  /* 0x0000660006147a10 */ /* 0x040fe40007ffe0ff */
[----:B------:R-:W-:Y:S01]  /*440e0*/  ISETP.LT.AND P4, PT, R27, c[0x0][0x178], !P4 ;  /* 0x00005e001b007a0c */ /* 0x000fe20006781270 */
[----:B------:R-:W-:Y:S01]  /*440f0*/  IMAD.WIDE R6, R6, 0x2, R24 ;  /* 0x0000000206067825 */ /* 0x000fe200078e0218 */
[----:B------:R-:W-:-:S03]  /*44100*/  ISETP.GE.AND P0, PT, R16, c[0x0][0x17c], PT ;  /* 0x00005f0010007a0c */ /* 0x000fc60003f06270 */
[C---:B------:R-:W-:Y:S01]  /*44110*/  IMAD.WIDE R16, R20.reuse, 0x2, R2 ;  /* 0x0000000214107825 */ /* 0x040fe200078e0202 */
[----:B------:R-:W-:Y:S01]  /*44120*/  @P1 STG.E.U16 [R6.64], R18 ;  /* 0x0000001206001986 */ /* 0x000fe2000c101506 */
[----:B0-----:R-:W-:Y:S02]  /*44130*/  IADD3 R0, R11, 0x85, RZ ;  /* 0x000000850b007810 */ /* 0x001fe40007ffe0ff */
[----:B------:R-:W-:Y:S01]  /*44140*/  IMAD.WIDE R4, R20, 0x2, R24 ;  /* 0x0000000214047825 */ /* 0x000fe200078e0218 */
[----:B---3--:R0:W-:Y:S01]  /*44150*/  @P2 STG.E.U16 [R16.64], R21 ;  /* 0x0000001510002986 */ /* 0x0081e2000c101506 */
[----:B------:R-:W-:Y:S02]  /*44160*/  ISETP.LT.AND P2, PT, R10, c[0x0][0x178], !P5 ;  /* 0x00005e000a007a0c */ /* 0x000fe40006f41270 */
[----:B------:R-:W-:Y:S01]  /*44170*/  ISETP.LT.AND P5, PT, R27, c[0x0][0x178], !P5 ;  /* 0x00005e001b007a0c */ /* 0x000fe20006fa1270 */
[----:B-----5:R1:W-:Y:S01]  /*44180*/  @P4 STG.E.U16 [R4.64], R23 ;  /* 0x0000001704004986 */ /* 0x0203e2000c101506 */
[----:B------:R-:W-:-:S02]  /*44190*/  ISETP.GE.AND P1, PT, R0, c[0x0][0x17c], PT ;  /* 0x00005f0000007a0c */ /* 0x000fc40003f26270 */
[----:B------:R-:W-:Y:S02]  /*441a0*/  IADD3 R0, R20, c[0x0][0x198], RZ ;  /* 0x0000660014007a10 */ /* 0x000fe40007ffe0ff */
[----:B0-----:R-:W-:Y:S02]  /*441b0*/  PRMT R17, R23, 0x7632, R17 ;  /* 0x0000763217117816 */ /* 0x001fe40000000011 */
[----:B-1----:R-:W3:Y:S01]  /*441c0*/  LDL.LU R23, [R1+0x1d0] ;  /* 0x0001d00001177983 */ /* 0x002ee20000300800 */
[----:B------:R-:W-:Y:S01]  /*441d0*/  ISETP.LT.AND P4, PT, R10, c[0x0][0x178], !P3 ;  /* 0x00005e000a007a0c */ /* 0x000fe20005f81270 */
[C---:B------:R-:W-:Y:S01]  /*441e0*/  IMAD.WIDE R6, R0.reuse, 0x2, R2 ;  /* 0x0000000200067825 */ /* 0x040fe200078e0202 */
[----:B------:R-:W-:Y:S02]  /*441f0*/  PRMT R16, R21, 0x7632, R16 ;  /* 0x0000763215107816 */ /* 0x000fe40000000010 */
[----:B------:R-:W5:Y:S01]  /*44200*/  LDL.LU R21, [R1+0x140] ;  /* 0x0001400001157983 */ /* 0x000f620000300800 */
[----:B------:R-:W-:Y:S01]  /*44210*/  IMAD.WIDE R4, R0, 0x2, R24 ;  /* 0x0000000200047825 */ /* 0x000fe200078e0218 */
[----:B------:R-:W-:-:S02]  /*44220*/  ISETP.LT.AND P3, PT, R27, c[0x0][0x178], !P3 ;  /* 0x00005e001b007a0c */ /* 0x000fc40005f61270 */
[----:B------:R-:W-:Y:S01]  /*44230*/  IADD3 R0, R0, c[0x0][0x198], RZ ;  /* 0x0000660000007a10 */ /* 0x000fe20007ffe0ff */
[----:B------:R0:W-:Y:S04]  /*44240*/  @P2 STG.E.U16 [R6.64], R16 ;  /* 0x0000001006002986 */ /* 0x0001e8000c101506 */
[----:B------:R1:W-:Y:S01]  /*44250*/  @P5 STG.E.U16 [R4.64], R17 ;  /* 0x0000001104005986 */ /* 0x0003e2000c101506 */
[----:B0-----:R-:W-:Y:S01]  /*44260*/  IADD3 R16, R11, 0x87, RZ ;  /* 0x000000870b107810 */ /* 0x001fe20007ffe0ff */
[----:B------:R-:W-:-:S04]  /*44270*/  IMAD.WIDE R6, R0, 0x2, R24 ;  /* 0x0000000200067825 */ /* 0x000fc800078e0218 */
[----:B-1----:R-:W-:-:S05]  /*44280*/  IMAD.WIDE R4, R0, 0x2, R2 ;  /* 0x0000000200047825 */ /* 0x002fca00078e0202 */
[----:B----4-:R-:W-:Y:S01]  /*44290*/  @P4 STG.E.U16 [R4.64], R19 ;  /* 0x0000001304004986 */ /* 0x010fe2000c101506 */
[----:B------:R-:W-:Y:S02]  /*442a0*/  ISETP.GE.AND P4, PT, R16, c[0x0][0x17c], PT ;  /* 0x00005f0010007a0c */ /* 0x000fe40003f86270 */
[----:B--2---:R-:W-:Y:S01]  /*442b0*/  PRMT R16, R29, 0x7632, R16 ;  /* 0x000076321d107816 */ /* 0x004fe20000000010 */
[----:B------:R0:W-:Y:S04]  /*442c0*/  @P3 STG.E.U16 [R6.64], R29 ;  /* 0x0000001d06003986 */ /* 0x0001e8000c101506 */
[----:B0-----:R-:W2:Y:S01]  /*442d0*/  LDL.LU R29, [R1+0x1c0] ;  /* 0x0001c000011d7983 */ /* 0x001ea20000300800 */
[----:B------:R-:W-:Y:S02]  /*442e0*/  ISETP.LT.AND P5, PT, R10, c[0x0][0x178], !P0 ;  /* 0x00005e000a007a0c */ /* 0x000fe400047a1270 */
[----:B------:R-:W-:-:S02]  /*442f0*/  ISETP.LT.AND P0, PT, R27, c[0x0][0x178], !P0 ;  /* 0x00005e001b007a0c */ /* 0x000fc40004701270 */
[----:B------:R-:W-:Y:S02]  /*44300*/  IADD3 R0, R0, c[0x0][0x198], RZ ;  /* 0x0000660000007a10 */ /* 0x000fe40007ffe0ff */
[----:B------:R-:W-:Y:S02]  /*44310*/  ISETP.LT.AND P3, PT, R10, c[0x0][0x178], !P6 ;  /* 0x00005e000a007a0c */ /* 0x000fe40007761270 */
[----:B------:R-:W-:Y:S01]  /*44320*/  PRMT R17, R19, 0x7632, R17 ;  /* 0x0000763213117816 */ /* 0x000fe20000000011 */
        /* <DEDUP_REMOVED lines=8> */
[----:B0-----:R-:W-:Y:S01]  /*443b0*/  IMAD.WIDE R4, R0, 0x2, R2 ;  /* 0x0000000200047825 */ /* 0x001fe200078e0202 */
[----:B-1----:R-:W-:-:S04]  /*443c0*/  IADD3 R6, R11, 0x89, RZ ;  /* 0x000000890b067810 */ /* 0x002fc80007ffe0ff */
[----:B---3--:R0:W-:Y:S01]  /*443d0*/  @P3 STG.E.U16 [R4.64], R23 ;  /* 0x0000001704003986 */ /* 0x0081e2000c101506 */
[----:B------:R-:W-:Y:S02]  /*443e0*/  IADD3 R16, R0, c[0x0][0x198], RZ ;  /* 0x0000660000107a10 */ /* 0x000fe40007ffe0ff */
[----:B------:R-:W-:Y:S02]  /*443f0*/  ISETP.GE.AND P2, PT, R18, c[0x0][0x17c], PT ;  /* 0x00005f0012007a0c */ /* 0x000fe40003f46270 */
[----:B------:R-:W-:Y:S01]  /*44400*/  ISETP.GE.AND P3, PT, R6, c[0x0][0x17c], PT ;  /* 0x00005f0006007a0c */ /* 0x000fe20003f66270 */
[----:B------:R-:W-:Y:S01]  /*44410*/  IMAD.WIDE R6, R16, 0x2, R2 ;  /* 0x0000000210067825 */ /* 0x000fe200078e0202 */
[----:B------:R-:W-:-:S03]  /*44420*/  ISETP.LT.AND P1, PT, R27, c[0x0][0x178], !P1 ;  /* 0x00005e001b007a0c */ /* 0x000fc60004f21270 */
[----:B0-----:R-:W-:Y:S01]  /*44430*/  IMAD.WIDE R4, R0, 0x2, R24 ;  /* 0x0000000200047825 */ /* 0x001fe200078e0218 */
[----:B------:R-:W-:Y:S02]  /*44440*/  PRMT R0, R23, 0x7632, R0 ;  /* 0x0000763217007816 */ /* 0x000fe40000000000 */
[----:B------:R-:W-:Y:S01]  /*44450*/  IADD3 R17, R11, 0x88, RZ ;  /* 0x000000880b117810 */ /* 0x000fe20007ffe0ff */
[----:B------:R-:W3:Y:S04]  /*44460*/  LDL.LU R23, [R1+0x170] ;  /* 0x0001700001177983 */ /* 0x000ee80000300800 */
[----:B-----5:R0:W-:Y:S01]  /*44470*/  @P6 STG.E.U16 [R4.64], R21 ;  /* 0x0000001504006986 */ /* 0x0201e2000c101506 */
[----:B------:R-:W-:Y:S02]  /*44480*/  ISETP.LT.AND P6, PT, R10, c[0x0][0x178], !P2 ;  /* 0x00005e000a007a0c */ /* 0x000fe400057c1270 */
[----:B------:R-:W-:Y:S01]  /*44490*/  ISETP.LT.AND P2, PT, R27, c[0x0][0x178], !P2 ;  /* 0x00005e001b007a0c */ /* 0x000fe20005741270 */
[----:B------:R1:W-:Y:S01]  /*444a0*/  @P0 STG.E.U16 [R6.64], R0 ;  /* 0x0000000006000986 */ /* 0x0003e2000c101506 */
[----:B------:R-:W-:-:S02]  /*444b0*/  PRMT R18, R21, 0x7632, R18 ;  /* 0x0000763215127816 */ /* 0x000fc40000000012 */
[----:B------:R-:W-:Y:S01]  /*444c0*/  ISETP.GE.AND P5, PT, R17, c[0x0][0x17c], PT ;  /* 0x00005f0011007a0c */ /* 0x000fe20003fa6270 */
[C---:B0-----:R-:W-:Y:S01]  /*444d0*/  IMAD.WIDE R4, R16.reuse, 0x2, R24 ;  /* 0x0000000210047825 */ /* 0x041fe200078e0218 */
[----:B-1----:R-:W-:-:S04]  /*444e0*/  IADD3 R0, R16, c[0x0][0x198], RZ ;  /* 0x0000660010007a10 */ /* 0x002fc80007ffe0ff */
[----:B------:R-:W-:Y:S01]  /*444f0*/  @P1 STG.E.U16 [R4.64], R18 ;  /* 0x0000001204001986 */ /* 0x000fe2000c101506 */
[----:B------:R-:W-:-:S04]  /*44500*/  IMAD.WIDE R6, R0, 0x2, R2 ;  /* 0x0000000200067825 */ /* 0x000fc800078e0202 */
[----:B------:R-:W-:Y:S01]  /*44510*/  IMAD.WIDE R16, R0, 0x2, R24 ;  /* 0x0000000200107825 */ /* 0x000fe200078e0218 */
[----:B--2---:R0:W-:Y:S04]  /*44520*/  @P6 STG.E.U16 [R6.64], R29 ;  /* 0x0000001d06006986 */ /* 0x0041e8000c101506 */
[----:B------:R1:W-:Y:S01]  /*44530*/  @P2 STG.E.U16 [R16.64], R12 ;  /* 0x0000000c10002986 */ /* 0x0003e2000c101506 */
[----:B------:R-:W-:Y:S02]  /*44540*/  ISETP.LT.AND P2, PT, R10, c[0x0][0x178], !P4 ;  /* 0x00005e000a007a0c */ /* 0x000fe40006741270 */
[----:B0-----:R-:W-:Y:S02]  /*44550*/  IADD3 R6, R0, c[0x0][0x198], RZ ;  /* 0x0000660000067a10 */ /* 0x001fe40007ffe0ff */
[----:B-1----:R-:W-:-:S03]  /*44560*/  PRMT R12, R29, 0x7632, R12 ;  /* 0x000076321d0c7816 */ /* 0x002fc6000000000c */
[----:B------:R-:W-:Y:S01]  /*44570*/  IMAD.WIDE R4, R6, 0x2, R2 ;  /* 0x0000000206047825 */ /* 0x000fe200078e0202 */
[----:B------:R-:W2:Y:S05]  /*44580*/  LDL.LU R29, [R1+0x150] ;  /* 0x00015000011d7983 */ /* 0x000eaa0000300800 */
[----:B------:R0:W-:Y:S04]  /*44590*/  @P2 STG.E.U16 [R4.64], R12 ;  /* 0x0000000c04002986 */ /* 0x0001e8000c101506 */
[----:B0-----:R-:W4:Y:S01]  /*445a0*/  LDL.LU R5, [R1+0x200] ;  /* 0x0002000001057983 */ /* 0x001f220000300800 */
[----:B------:R-:W-:-:S04]  /*445b0*/  IADD3 R21, R11, 0x8c, RZ ;  /* 0x0000008c0b157810 */ /* 0x000fc80007ffe0ff */
[----:B------:R-:W-:Y:S02]  /*445c0*/  ISETP.GE.AND P2, PT, R21, c[0x0][0x17c], PT ;  /* 0x00005f0015007a0c */ /* 0x000fe40003f46270 */
[----:B------:R-:W5:Y:S01]  /*445d0*/  LDL.LU R21, [R1+0x1f0] ;  /* 0x0001f00001157983 */ /* 0x000f620000300800 */
[C---:B------:R-:W-:Y:S02]  /*445e0*/  ISETP.LT.AND P4, PT, R27.reuse, c[0x0][0x178], !P4 ;  /* 0x00005e001b007a0c */ /* 0x040fe40006781270 */
[----:B------:R-:W-:Y:S02]  /*445f0*/  ISETP.LT.AND P6, PT, R10, c[0x0][0x178], !P5 ;  /* 0x00005e000a007a0c */ /* 0x000fe40006fc1270 */
[----:B------:R-:W-:Y:S02]  /*44600*/  ISETP.LT.AND P5, PT, R27, c[0x0][0x178], !P5 ;  /* 0x00005e001b007a0c */ /* 0x000fe40006fa1270 */
[----:B------:R-:W-:Y:S02]  /*44610*/  IADD3 R20, R11, 0x8b, RZ ;  /* 0x0000008b0b147810 */ /* 0x000fe40007ffe0ff */
[----:B------:R-:W-:-:S02]  /*44620*/  IADD3 R0, R6, c[0x0][0x198], RZ ;  /* 0x0000660006007a10 */ /* 0x000fc40007ffe0ff */
[----:B------:R-:W-:Y:S01]  /*44630*/  IADD3 R19, R11, 0x8a, RZ ;  /* 0x0000008a0b137810 */ /* 0x000fe20007ffe0ff */
[----:B------:R-:W-:Y:S01]  /*44640*/  IMAD.WIDE R6, R6, 0x2, R24 ;  /* 0x0000000206067825 */ /* 0x000fe200078e0218 */
[----:B------:R-:W-:Y:S02]  /*44650*/  ISETP.GE.AND P1, PT, R20, c[0x0][0x17c], PT ;  /* 0x00005f0014007a0c */ /* 0x000fe40003f26270 */
[----:B------:R-:W-:Y:S01]  /*44660*/  PRMT R20, R12, 0x7632, R20 ;  /* 0x000076320c147816 */ /* 0x000fe20000000014 */
[----:B------:R-:W-:Y:S01]  /*44670*/  IMAD.WIDE R16, R0, 0x2, R2 ;  /* 0x0000000200107825 */ /* 0x000fe200078e0202 */
[----:B------:R-:W-:-:S03]  /*44680*/  ISETP.GE.AND P0, PT, R19, c[0x0][0x17c], PT ;  /* 0x00005f0013007a0c */ /* 0x000fc60003f06270 */
[----:B------:R-:W-:Y:S01]  /*44690*/  IMAD.WIDE R18, R0, 0x2, R24 ;  /* 0x0000000200127825 */ /* 0x000fe200078e0218 */
[----:B------:R0:W-:Y:S01]  /*446a0*/  @P4 STG.E.U16 [R6.64], R20 ;  /* 0x0000001406004986 */ /* 0x0001e2000c101506 */
[----:B------:R-:W-:Y:S02]  /*446b0*/  ISETP.LT.AND P4, PT, R10, c[0x0][0x178], !P3 ;  /* 0x00005e000a007a0c */ /* 0x000fe40005f81270 */
[----:B------:R-:W-:Y:S02]  /*446c0*/  ISETP.LT.AND P3, PT, R27, c[0x0][0x178], !P3 ;  /* 0x00005e001b007a0c */ /* 0x000fe40005f61270 */
[----:B0-----:R-:W-:Y:S01]  /*446d0*/  IADD3 R6, R0, c[0x0][0x198], RZ ;  /* 0x0000660000067a10 */ /* 0x001fe20007ffe0ff */
[----:B----4-:R-:W-:Y:S04]  /*446e0*/  @P6 STG.E.U16 [R16.64], R5 ;  /* 0x0000000510006986 */ /* 0x010fe8000c101506 */
[----:B---3--:R0:W-:Y:S02]  /*446f0*/  @P5 STG.E.U16 [R18.64], R23 ;  /* 0x0000001712005986 */ /* 0x0081e4000c101506 */
[----:B0-----:R-:W-:-:S02]  /*44700*/  PRMT R18, R23, 0x7632, R18 ;  /* 0x0000763217127816 */ /* 0x001fc40000000012 */
[----:B------:R-:W3:Y:S01]  /*44710*/  LDL.LU R23, [R1+0x1e0] ;  /* 0x0001e00001177983 */ /* 0x000ee20000300800 */
[----:B------:R-:W-:Y:S02]  /*44720*/  ISETP.LT.AND P5, PT, R10, c[0x0][0x178], !P0 ;  /* 0x00005e000a007a0c */ /* 0x000fe400047a1270 */
[----:B------:R-:W-:Y:S02]  /*44730*/  ISETP.LT.AND P0, PT, R27, c[0x0][0x178], !P0 ;  /* 0x00005e001b007a0c */ /* 0x000fe40004701270 */
[----:B------:R-:W-:Y:S01]  /*44740*/  PRMT R12, R5, 0x7632, R12 ;  /* 0x00007632050c7816 */ /* 0x000fe2000000000c */
[C---:B------:R-:W-:Y:S01]  /*44750*/  IMAD.WIDE R4, R6.reuse, 0x2, R2 ;  /* 0x0000000206047825 */ /* 0x040fe200078e0202 */
[----:B------:R-:W-:Y:S02]  /*44760*/  IADD3 R16, R11, 0x8d, RZ ;  /* 0x0000008d0b107810 */ /* 0x000fe40007ffe0ff */
[C---:B------:R-:W-:Y:S01]  /*44770*/  IADD3 R0, R6.reuse, c[0x0][0x198], RZ ;  /* 0x0000660006007a10 */ /* 0x040fe20007ffe0ff */
[----:B------:R-:W-:Y:S01]  /*44780*/  IMAD.WIDE R6, R6, 0x2, R24 ;  /* 0x0000000206067825 */ /* 0x000fe200078e0218 */
[----:B------:R-:W-:Y:S01]  /*44790*/  ISETP.GE.AND P6, PT, R16, c[0x0][0x17c], PT ;  /* 0x00005f0010007a0c */ /* 0x000fe20003fc6270 */
[----:B------:R0:W-:Y:S02]  /*447a0*/  @P4 STG.E.U16 [R4.64], R12 ;  /* 0x0000000c04004986 */ /* 0x0001e4000c101506 */
[----:B------:R-:W-:-:S02]  /*447b0*/  IMAD.WIDE R16, R0, 0x2, R2 ;  /* 0x0000000200107825 */ /* 0x000fc400078e0202 */
[----:B------:R-:W-:Y:S04]  /*447c0*/  @P3 STG.E.U16 [R6.64], R18 ;  /* 0x0000001206003986 */ /* 0x000fe8000c101506 */
[----:B-----5:R1:W-:Y:S01]  /*447d0*/  @P5 STG.E.U16 [R16.64], R21 ;  /* 0x0000001510005986 */ /* 0x0203e2000c101506 */
[----:B0-----:R-:W-:-:S05]  /*447e0*/  IMAD.WIDE R4, R0, 0x2, R24 ;  /* 0x0000000200047825 */ /* 0x001fca00078e0218 */
[----:B--2---:R0:W-:Y:S01]  /*447f0*/  @P0 STG.E.U16 [R4.64], R29 ;  /* 0x0000001d04000986 */ /* 0x0041e2000c101506 */
[----:B-1----:R-:W-:-:S03]  /*44800*/  PRMT R16, R29, 0x7632, R16 ;  /* 0x000076321d107816 */ /* 0x002fc60000000010 */
[----:B0-----:R-:W2:Y:S04]  /*44810*/  LDL.LU R29, [R1+0x210] ;  /* 0x00021000011d7983 */ /* 0x001ea80000300800 */
[----:B------:R-:W4:Y:S01]  /*44820*/  LDL.LU R20, [R1+0x190] ;  /* 0x0001900001147983 */ /* 0x000f220000300800 */
[----:B------:R-:W-:Y:S02]  /*44830*/  ISETP.LT.AND P5, PT, R10, c[0x0][0x178], !P1 ;  /* 0x00005e000a007a0c */ /* 0x000fe40004fa1270 */
[----:B------:R-:W-:Y:S02]  /*44840*/  ISETP.LT.AND P1, PT, R27, c[0x0][0x178], !P1 ;  /* 0x00005e001b007a0c */ /* 0x000fe40004f21270 */
[----:B------:R-:W-:Y:S02]  /*44850*/  IADD3 R6, R11, 0x8f, RZ ;  /* 0x0000008f0b067810 */ /* 0x000fe40007ffe0ff */
[----:B------:R-:W-:-:S02]  /*44860*/  IADD3 R0, R0, c[0x0][0x198], RZ ;  /* 0x0000660000007a10 */ /* 0x000fc40007ffe0ff */
[----:B------:R-:W-:Y:S02]  /*44870*/  ISETP.GE.AND P3, PT, R6, c[0x0][0x17c], PT ;  /* 0x00005f0006007a0c */ /* 0x000fe40003f66270 */
[----:B------:R-:W-:Y:S01]  /*44880*/  ISETP.LT.AND P0, PT, R10, c[0x0][0x178], !P2 ;  /* 0x00005e000a007a0c */ /* 0x000fe20005701270 */
[C---:B------:R-:W-:Y:S01]  /*44890*/  IMAD.WIDE R6, R0.reuse, 0x2, R2 ;  /* 0x0000000200067825 */ /* 0x040fe200078e0202 */
[----:B------:R-:W-:Y:S02]  /*448a0*/  PRMT R12, R21, 0x7632, R12 ;  /* 0x00007632150c7816 */ /* 0x000fe4000000000c */
[----:B------:R-:W5:Y:S01]  /*448b0*/  LDL.LU R21, [R1+0x1a4] ;  /* 0x0001a40001157983 */ /* 0x000f620000300800 */
[C---:B------:R-:W-:Y:S01]  /*448c0*/  IMAD.WIDE R4, R0.reuse, 0x2, R24 ;  /* 0x0000000200047825 */ /* 0x040fe200078e0218 */
[----:B------:R-:W-:Y:S02]  /*448d0*/  IADD3 R0, R0, c[0x0][0x198], RZ ;  /* 0x0000660000007a10 */ /* 0x000fe40007ffe0ff */
[----:B------:R0:W-:Y:S04]  /*448e0*/  @P5 STG.E.U16 [R6.64], R12 ;  /* 0x0000000c06005986 */ /* 0x0001e8000c101506 */
[----:B------:R1:W-:Y:S01]  /*448f0*/  @P1 STG.E.U16 [R4.64], R16 ;  /* 0x0000001004001986 */ /* 0x0003e2000c101506 */
[----:B0-----:R-:W-:Y:S01]  /*44900*/  IADD3 R12, R11, 0x91, RZ ;  /* 0x000000910b0c7810 */ /* 0x001fe20007ffe0ff */
[----:B-1----:R-:W-:-:S05]  /*44910*/  IMAD.WIDE R4, R0, 0x2, R2 ;  /* 0x0000000200047825 */ /* 0x002fca00078e0202 */
[----:B---3--:R0:W-:Y:S01]  /*44920*/  @P0 STG.E.U16 [R4.64], R23 ;  /* 0x0000001704000986 */ /* 0x0081e2000c101506 */
[----:B------:R-:W-:Y:S02]  /*44930*/  ISETP.GE.AND P0, PT, R12, c[0x0][0x17c], PT ;  /* 0x00005f000c007a0c */ /* 0x000fe40003f06270 */
[----:B------:R-:W-:Y:S02]  /*44940*/  PRMT R12, R23, 0x7632, R12 ;  /* 0x00007632170c7816 */ /* 0x000fe4000000000c */
[----:B0-----:R-:W3:Y:S01]  /*44950*/  LDL.LU R23, [R1+0x184] ;  /* 0x0001840001177983 */ /* 0x001ee20000300800 */
[----:B------:R-:W-:Y:S02]  /*44960*/  ISETP.LT.AND P2, PT, R27, c[0x0][0x178], !P2 ;  /* 0x00005e001b007a0c */ /* 0x000fe40005741270 */
[----:B------:R-:W-:Y:S01]  /*44970*/  IADD3 R19, R11, 0x8e, RZ ;  /* 0x0000008e0b137810 */ /* 0x000fe20007ffe0ff */
[----:B------:R-:W-:Y:S01]  /*44980*/  IMAD.WIDE R6, R0, 0x2, R24 ;  /* 0x0000000200067825 */ /* 0x000fe200078e0218 */
[----:B------:R-:W-:-:S02]  /*44990*/  ISETP.LT.AND P1, PT, R10, c[0x0][0x178], !P6 ;  /* 0x00005e000a007a0c */ /* 0x000fc40007721270 */
[----:B------:R-:W-:Y:S02]  /*449a0*/  ISETP.LT.AND P6, PT, R27, c[0x0][0x178], !P6 ;  /* 0x00005e001b007a0c */ /* 0x000fe400077c1270 */
[----:B------:R-:W-:Y:S02]  /*449b0*/  ISETP.GE.AND P4, PT, R19, c[0x0][0x17c], PT ;  /* 0x00005f0013007a0c */ /* 0x000fe40003f86270 */
[----:B------:R-:W-:-:S03]  /*449c0*/  IADD3 R0, R0, c[0x0][0x198], RZ ;  /* 0x0000660000007a10 */ /* 0x000fc60007ffe0ff */
[----:B------:R0:W-:Y:S01]  /*449d0*/  @P2 STG.E.U16 [R6.64], R8 ;  /* 0x0000000806002986 */ /* 0x0001e2000c101506 */
[----:B------:R-:W-:Y:S01]  /*449e0*/  ISETP.LT.AND P2, PT, R10, c[0x0][0x178], !P4 ;  /* 0x00005e000a007a0c */ /* 0x000fe20006741270 */
[----:B------:R-:W-:Y:S01]  /*449f0*/  IMAD.WIDE R4, R0, 0x2, R2 ;  /* 0x0000000200047825 */ /* 0x000fe200078e0202 */
[----:B------:R-:W-:-:S04]  /*44a00*/  ISETP.LT.AND P4, PT, R27, c[0x0][0x178], !P4 ;  /* 0x00005e001b007a0c */ /* 0x000fc80006781270 */
[----:B------:R1:W-:Y:S01]  /*44a10*/  @P1 STG.E.U16 [R4.64], R12 ;  /* 0x0000000c04001986 */ /* 0x0003e2000c101506 */
[----:B0-----:R-:W-:Y:S01]  /*44a20*/  IMAD.WIDE R6, R0, 0x2, R24 ;  /* 0x0000000200067825 */ /* 0x001fe200078e0218 */
[----:B------:R-:W-:Y:S02]  /*44a30*/  PRMT R8, R8, 0x7632, R8 ;  /* 0x0000763208087816 */ /* 0x000fe40000000008 */
[----:B------:R-:W-:-:S03]  /*44a40*/  IADD3 R0, R0, c[0x0][0x198], RZ ;  /* 0x0000660000007a10 */ /* 0x000fc60007ffe0ff */
[----:B------:R0:W-:Y:S01]  /*44a50*/  @P6 STG.E.U16 [R6.64], R8 ;  /* 0x0000000806006986 */ /* 0x0001e2000c101506 */
[----:B------:R-:W-:Y:S01]  /*44a60*/  ISETP.LT.AND P6, PT, R10, c[0x0][0x178], !P3 ;  /* 0x00005e000a007a0c */ /* 0x000fe20005fc1270 */
[C---:B-1----:R-:W-:Y:S01]  /*44a70*/  IMAD.WIDE R4, R0.reuse, 0x2, R2 ;  /* 0x0000000200047825 */ /* 0x042fe200078e0202 */
[----:B------:R-:W-:Y:S02]  /*44a80*/  IADD3 R17, R11, 0x90, RZ ;  /* 0x000000900b117810 */ /* 0x000fe40007ffe0ff */
[----:B------:R-:W-:Y:S02]  /*44a90*/  IADD3 R16, R0, c[0x0][0x198], RZ ;  /* 0x0000660000107a10 */ /* 0x000fe40007ffe0ff */
[----:B--2---:R1:W-:Y:S01]  /*44aa0*/  @P2 STG.E.U16 [R4.64], R29 ;  /* 0x0000001d04002986 */ /* 0x0043e2000c101506 */
[----:B------:R-:W-:Y:S02]  /*44ab0*/  ISETP.GE.AND P5, PT, R17, c[0x0][0x17c], PT ;  /* 0x00005f0011007a0c */ /* 0x000fe40003fa6270 */
[----:B0-----:R-:W-:-:S04]  /*44ac0*/  IADD3 R6, R11, 0x93, RZ ;  /* 0x000000930b067810 */ /* 0x001fc80007ffe0ff */
[----:B------:R-:W-:Y:S01]  /*44ad0*/  ISETP.GE.AND P2, PT, R6, c[0x0][0x17c], PT ;  /* 0x00005f0006007a0c */ /* 0x000fe20003f46270 */
[----:B-1----:R-:W-:Y:S01]  /*44ae0*/  IMAD.WIDE R4, R0, 0x2, R24 ;  /* 0x0000000200047825 */ /* 0x002fe200078e0218 */
[----:B------:R-:W-:Y:S02]  /*44af0*/  PRMT R0, R29, 0x7632, R0 ;  /* 0x000076321d007816 */ /* 0x000fe40000000000 */
[----:B------:R-:W-:Y:S01]  /*44b00*/  ISETP.LT.AND P3, PT, R27, c[0x0][0x178], !P3 ;  /* 0x00005e001b007a0c */ /* 0x000fe20005f61270 */
[----:B------:R-:W-:Y:S01]  /*44b10*/  IMAD.WIDE R6, R16, 0x2, R2 ;  /* 0x0000000210067825 */ /* 0x000fe200078e0202 */
[----:B----4-:R0:W-:Y:S01]  /*44b20*/  @P4 STG.E.U16 [R4.64], R20 ;  /* 0x0000001404004986 */ /* 0x0101e2000c101506 */
[----:B------:R-:W-:-:S03]  /*44b30*/  ISETP.LT.AND P4, PT, R10, c[0x0][0x178], !P5 ;  /* 0x00005e000a007a0c */ /* 0x000fc60006f81270 */
[----:B------:R1:W-:Y:S01]  /*44b40*/  @P6 STG.E.U16 [R6.64], R0 ;  /* 0x0000000006006986 */ /* 0x0003e2000c101506 */
[----:B------:R-:W-:Y:S02]  /*44b50*/  PRMT R8, R20, 0x7632, R8 ;  /* 0x0000763214087816 */ /* 0x000fe40000000008 */
[----:B------:R-:W-:Y:S01]  /*44b60*/  IADD3 R12, R11, 0x92, RZ ;  /* 0x000000920b0c7810 */ /* 0x000fe20007ffe0ff */
[----:B------:R-:W2:Y:S01]  /*44b70*/  LDL.LU R29, [R1+0x164] ;  /* 0x00016400011d7983 */ /* 0x000ea20000300800 */
[C---:B0-----:R-:W-:Y:S01]  /*44b80*/  IMAD.WIDE R4, R16.reuse, 0x2, R24 ;  /* 0x0000000210047825 */ /* 0x041fe200078e0218 */
[----:B-1----:R-:W-:-:S04]  /*44b90*/  IADD3 R0, R16, c[0x0][0x198], RZ ;  /* 0x0000660010007a10 */ /* 0x002fc80007ffe0ff */
[----:B------:R0:W-:Y:S01]  /*44ba0*/  @P3 STG.E.U16 [R4.64], R8 ;  /* 0x0000000804003986 */ /* 0x0001e2000c101506 */
[----:B------:R-:W-:Y:S01]  /*44bb0*/  IMAD.WIDE R6, R0, 0x2, R2 ;  /* 0x0000000200067825 */ /* 0x000fe200078e0202 */
[----:B------:R-:W-:-:S04]  /*44bc0*/  ISETP.LT.AND P5, PT, R27, c[0x0][0x178], !P5 ;  /* 0x00005e001b007a0c */ /* 0x000fc80006fa1270 */
[----:B-----5:R1:W-:Y:S01]  /*44bd0*/  @P4 STG.E.U16 [R6.64], R21 ;  /* 0x0000001506004986 */ /* 0x0203e2000c101506 */
[----:B------:R-:W-:Y:S01]  /*44be0*/  ISETP.LT.AND P4, PT, R10, c[0x0][0x178], !P0 ;  /* 0x00005e000a007a0c */ /* 0x000fe20004781270 */
[----:B------:R-:W-:Y:S01]  /*44bf0*/  IMAD.WIDE R16, R0, 0x2, R24 ;  /* 0x0000000200107825 */ /* 0x000fe200078e0218 */
[----:B------:R-:W-:Y:S02]  /*44c00*/  ISETP.GE.AND P1, PT, R12, c[0x0][0x17c], PT ;  /* 0x00005f000c007a0c */ /* 0x000fe40003f26270 */
[----:B------:R-:W-:Y:S02]  /*44c10*/  IADD3 R12, R11, 0x94, RZ ;  /* 0x000000940b0c7810 */ /* 0x000fe40007ffe0ff */
[----:B0-----:R-:W-:Y:S02]  /*44c20*/  PRMT R8, R21, 0x7632, R8 ;  /* 0x0000763215087816 */ /* 0x001fe40000000008 */
[----:B-1----:R-:W-:Y:S01]  /*44c30*/  IADD3 R6, R0, c[0x0][0x198], RZ ;  /* 0x0000660000067a10 */ /* 0x002fe20007ffe0ff */
[----:B------:R-:W4:Y:S01]  /*44c40*/  LDL.LU R21, [R1+0x1d4] ;  /* 0x0001d40001157983 */ /* 0x000f220000300800 */
[----:B------:R-:W-:-:S03]  /*44c50*/  ISETP.GE.AND P6, PT, R12, c[0x0][0x17c], PT ;  /* 0x00005f000c007a0c */ /* 0x000fc60003fc6270 */
[----:B------:R-:W-:Y:S01]  /*44c60*/  IMAD.WIDE R4, R6, 0x2, R2 ;  /* 0x0000000206047825 */ /* 0x000fe200078e0202 */
[----:B---3--:R0:W-:Y:S01]  /*44c70*/  @P5 STG.E.U16 [R16.64], R23 ;  /* 0x0000001710005986 */ /* 0x0081e2000c101506 */
[----:B------:R-:W-:-:S03]  /*44c80*/  PRMT R12, R23, 0x7632, R12 ;  /* 0x00007632170c7816 */ /* 0x000fc6000000000c */
[----:B------:R1:W-:Y:S04]  /*44c90*/  @P4 STG.E.U16 [R4.64], R8 ;  /* 0x0000000804004986 */ /* 0x0003e8000c101506 */
[----:B0-----:R-:W3:Y:S04]  /*44ca0*/  LDL.LU R23, [R1+0x144] ;  /* 0x0001440001177983 */ /* 0x001ee80000300800 */
[----:B-1----:R-:W5:Y:S01]  /*44cb0*/  LDL.LU R5, [R1+0x1b4] ;  /* 0x0001b40001057983 */ /* 0x002f620000300800 */
[----:B------:R-:W-:Y:S02]  /*44cc0*/  ISETP.LT.AND P0, PT, R27, c[0x0][0x178], !P0 ;  /* 0x00005e001b007a0c */ /* 0x000fe40004701270 */
[----:B------:R-:W-:-:S02]  /*44cd0*/  ISETP.LT.AND P5, PT, R10, c[0x0][0x178], !P1 ;  /* 0x00005e000a007a0c */ /* 0x000fc40004fa1270 */
[----:B------:R-:W-:Y:S02]  /*44ce0*/  ISETP.LT.AND P1, PT, R27, c[0x0][0x178], !P1 ;  /* 0x00005e001b007a0c */ /* 0x000fe40004f21270 */
[C---:B------:R-:W-:Y:S02]  /*44cf0*/  IADD3 R0, R6.reuse, c[0x0][0x198], RZ ;  /* 0x0000660006007a10 */ /* 0x040fe40007ffe0ff */
[----:B------:R-:W-:Y:S01]  /*44d00*/  IADD3 R18, R11, 0x95, RZ ;  /* 0x000000950b127810 */ /* 0x000fe20007ffe0ff */
[----:B------:R-:W-:-:S03]  /*44d10*/  IMAD.WIDE R6, R6, 0x2, R24 ;  /* 0x0000000206067825 */ /* 0x000fc600078e0218 */
[----:B------:R-:W-:Y:S01]  /*44d20*/  ISETP.GE.AND P3, PT, R18, c[0x0][0x17c], PT ;  /* 0x00005f0012007a0c */ /* 0x000fe20003f66270 */
[C---:B------:R-:W-:Y:S01]  /*44d30*/  IMAD.WIDE R16, R0.reuse, 0x2, R2 ;  /* 0x0000000200107825 */ /* 0x040fe200078e0202 */
[----:B------:R2:W-:Y:S03]  /*44d40*/  @P0 STG.E.U16 [R6.64], R12 ;  /* 0x0000000c06000986 */ /* 0x0005e6000c101506 */
[----:B------:R-:W-:Y:S01]  /*44d50*/  IMAD.WIDE R18, R0, 0x2, R24 ;  /* 0x0000000200127825 */ /* 0x000fe200078e0218 */
[----:B--2---:R-:W-:Y:S01]  /*44d60*/  PRMT R12, R29, 0x7632, R12 ;  /* 0x000076321d0c7816 */ /* 0x004fe2000000000c */
[----:B-----5:R-:W-:Y:S04]  /*44d70*/  @P5 STG.E.U16 [R16.64], R5 ;  /* 0x0000000510005986 */ /* 0x020fe8000c101506 */
[----:B------:R0:W-:Y:S04]  /*44d80*/  @P1 STG.E.U16 [R18.64], R29 ;  /* 0x0000001d12001986 */ /* 0x0001e8000c101506 */
[----:B0-----:R-:W2:Y:S01]  /*44d90*/  LDL.LU R29, [R1+0x1c4] ;  /* 0x0001c400011d7983 */ /* 0x001ea20000300800 */
[----:B------:R-:W-:-:S02]  /*44da0*/  ISETP.LT.AND P1, PT, R10, c[0x0][0x178], !P2 ;  /* 0x00005e000a007a0c */ /* 0x000fc40005721270 */
[----:B------:R-:W-:Y:S02]  /*44db0*/  IADD3 R6, R0, c[0x0][0x198], RZ ;  /* 0x0000660000067a10 */ /* 0x000fe40007ffe0ff */
[C---:B------:R-:W-:Y:S02]  /*44dc0*/  ISETP.LT.AND P2, PT, R27.reuse, c[0x0][0x178], !P2 ;  /* 0x00005e001b007a0c */ /* 0x040fe40005741270 */
[----:B------:R-:W-:Y:S02]  /*44dd0*/  ISETP.LT.AND P5, PT, R10, c[0x0][0x178], !P6 ;  /* 0x00005e000a007a0c */ /* 0x000fe400077a1270 */
[----:B------:R-:W-:Y:S02]  /*44de0*/  ISETP.LT.AND P6, PT, R27, c[0x0][0x178], !P6 ;  /* 0x00005e001b007a0c */ /* 0x000fe400077c1270 */
[----:B------:R-:W-:Y:S01]  /*44df0*/  PRMT R8, R5, 0x7632, R8 ;  /* 0x0000763205087816 */ /* 0x000fe20000000008 */
[----:B------:R-:W-:Y:S01]  /*44e00*/  IMAD.WIDE R4, R6, 0x2, R2 ;  /* 0x0000000206047825 */ /* 0x000fe200078e0202 */
[----:B------:R-:W-:-:S02]  /*44e10*/  IADD3 R16, R11, 0x97, RZ ;  /* 0x000000970b107810 */ /* 0x000fc40007ffe0ff */
[C---:B------:R-:W-:Y:S01]  /*44e20*/  IADD3 R0, R6.reuse, c[0x0][0x198], RZ ;  /* 0x0000660006007a10 */ /* 0x040fe20007ffe0ff */
[----:B------:R-:W-:Y:S01]  /*44e30*/  IMAD.WIDE R6, R6, 0x2, R24 ;  /* 0x0000000206067825 */ /* 0x000fe200078e0218 */
[----:B------:R-:W-:Y:S01]  /*44e40*/  ISETP.GE.AND P0, PT, R16, c[0x0][0x17c], PT ;  /* 0x00005f0010007a0c */ /* 0x000fe20003f06270 */
[----:B------:R0:W-:Y:S02]  /*44e50*/  @P1 STG.E.U16 [R4.64], R8 ;  /* 0x0000000804001986 */ /* 0x0001e4000c101506 */
[C---:B------:R-:W-:Y:S02]  /*44e60*/  IMAD.WIDE R16, R0.reuse, 0x2, R2 ;  /* 0x0000000200107825 */ /* 0x040fe400078e0202 */
[----:B------:R3:W-:Y:S04]  /*44e70*/  @P2 STG.E.U16 [R6.64], R12 ;  /* 0x0000000c06002986 */ /* 0x0007e8000c101506 */
[----:B----4-:R-:W-:Y:S01]  /*44e80*/  @P5 STG.E.U16 [R16.64], R21 ;  /* 0x0000001510005986 */ /* 0x010fe2000c101506 */
[----:B0-----:R-:W-:Y:S01]  /*44e90*/  IMAD.WIDE R4, R0, 0x2, R24 ;  /* 0x0000000200047825 */ /* 0x001fe200078e0218 */
[----:B---3--:R-:W-:-:S04]  /*44ea0*/  PRMT R12, R23, 0x7632, R12 ;  /* 0x00007632170c7816 */ /* 0x008fc8000000000c */
[----:B------:R0:W-:Y:S01]  /*44eb0*/  @P6 STG.E.U16 [R4.64], R23 ;  /* 0x0000001704006986 */ /* 0x0001e2000c101506 */
[----:B------:R-:W-:-:S03]  /*44ec0*/  IADD3 R20, R11, 0x96, RZ ;  /* 0x000000960b147810 */ /* 0x000fc60007ffe0ff */
[----:B0-----:R-:W3:Y:S04]  /*44ed0*/  LDL.LU R23, [R1+0x204] ;  /* 0x0002040001177983 */ /* 0x001ee80000300800 */
[----:B------:R-:W4:Y:S01]  /*44ee0*/  LDL.LU R19, [R1+0x174] ;  /* 0x0001740001137983 */ /* 0x000f220000300800 */
[----:B------:R-:W-:Y:S02]  /*44ef0*/  ISETP.LT.AND P5, PT, R10, c[0x0][0x178], !P3 ;  /* 0x00005e000a007a0c */ /* 0x000fe40005fa1270 */
[----:B------:R-:W-:Y:S02]  /*44f00*/  ISETP.GE.AND P4, PT, R20, c[0x0][0x17c], PT ;  /* 0x00005f0014007a0c */ /* 0x000fe40003f86270 */
[----:B------:R-:W-:Y:S02]  /*44f10*/  IADD3 R6, R11, 0x99, RZ ;  /* 0x000000990b067810 */ /* 0x000fe40007ffe0ff */
[----:B------:R-:W-:-:S02]  /*44f20*/  IADD3 R0, R0, c[0x0][0x198], RZ ;  /* 0x0000660000007a10 */ /* 0x000fc40007ffe0ff */
[----:B------:R-:W-:Y:S02]  /*44f30*/  ISETP.LT.AND P3, PT, R27, c[0x0][0x178], !P3 ;  /* 0x00005e001b007a0c */ /* 0x000fe40005f61270 */
[----:B------:R-:W-:Y:S01]  /*44f40*/  ISETP.LT.AND P6, PT, R10, c[0x0][0x178], !P4 ;  /* 0x00005e000a007a0c */ /* 0x000fe200067c1270 */
[----:B------:R-:W-:Y:S01]  /*44f50*/  IMAD.WIDE R4, R0, 0x2, R2 ;  /* 0x0000000200047825 */ /* 0x000fe200078e0202 */
[----:B------:R-:W-:Y:S02]  /*44f60*/  ISETP.GE.AND P2, PT, R6, c[0x0][0x17c], PT ;  /* 0x00005f0006007a0c */ /* 0x000fe40003f46270 */
[----:B------:R-:W-:Y:S01]  /*44f70*/  PRMT R8, R21, 0x7632, R8 ;  /* 0x0000763215087816 */ /* 0x000fe20000000008 */
[C---:B------:R-:W-:Y:S01]  /*44f80*/  IMAD.WIDE R6, R0.reuse, 0x2, R24 ;  /* 0x0000000200067825 */ /* 0x040fe200078e0218 */
[----:B------:R-:W5:Y:S01]  /*44f90*/  LDL.LU R21, [R1+0x1f4] ;  /* 0x0001f40001157983 */ /* 0x000f620000300800 */
[----:B------:R-:W-:-:S03]  /*44fa0*/  IADD3 R0, R0, c[0x0][0x198], RZ ;  /* 0x0000660000007a10 */ /* 0x000fc60007ffe0ff */
[----:B------:R0:W-:Y:S04]  /*44fb0*/  @P5 STG.E.U16 [R4.64], R8 ;  /* 0x0000000804005986 */ /* 0x0001e8000c101506 */
[----:B------:R1:W-:Y:S01]  /*44fc0*/  @P3 STG.E.U16 [R6.64], R12 ;  /* 0x0000000c06003986 */ /* 0x0003e2000c101506 */
[----:B0-----:R-:W-:-:S05]  /*44fd0*/  IMAD.WIDE R4, R0, 0x2, R2 ;  /* 0x0000000200047825 */ /* 0x001fca00078e0202 */
[----:B--2---:R0:W-:Y:S01]  /*44fe0*/  @P6 STG.E.U16 [R4.64], R29 ;  /* 0x0000001d04006986 */ /* 0x0041e2000c101506 */
[----:B-1----:R-:W-:-:S03]  /*44ff0*/  PRMT R12, R29, 0x7632, R12 ;  /* 0x000076321d0c7816 */ /* 0x002fc6000000000c */
[----:B0-----:R-:W2:Y:S01]  /*45000*/  LDL.LU R29, [R1+0x154] ;  /* 0x00015400011d7983 */ /* 0x001ea20000300800 */
[----:B------:R-:W-:Y:S02]  /*45010*/  ISETP.LT.AND P4, PT, R27, c[0x0][0x178], !P4 ;  /* 0x00005e001b007a0c */ /* 0x000fe40006781270 */
[----:B------:R-:W-:Y:S01]  /*45020*/  IADD3 R18, R11, 0x98, RZ ;  /* 0x000000980b127810 */ /* 0x000fe20007ffe0ff */
[----:B------:R-:W-:Y:S01]  /*45030*/  IMAD.WIDE R6, R0, 0x2, R24 ;  /* 0x0000000200067825 */ /* 0x000fe200078e0218 */
[----:B------:R-:W-:Y:S02]  /*45040*/  ISETP.LT.AND P3, PT, R10, c[0x0][0x178], !P0 ;  /* 0x00005e000a007a0c */ /* 0x000fe40004761270 */
[----:B------:R-:W-:Y:S02]  /*45050*/  ISETP.GE.AND P1, PT, R18, c[0x0][0x17c], PT ;  /* 0x00005f0012007a0c */ /* 0x000fe40003f26270 */
[----:B------:R-:W-:Y:S02]  /*45060*/  IADD3 R0, R0, c[0x0][0x198], RZ ;  /* 0x0000660000007a10 */ /* 0x000fe40007ffe0ff */
[----:B------:R-:W-:-:S02]  /*45070*/  ISETP.LT.AND P0, PT, R27, c[0x0][0x178], !P0 ;  /* 0x00005e001b007a0c */ /* 0x000fc40004701270 */
[----:B------:R-:W-:Y:S01]  /*45080*/  IADD3 R8, R11, 0x9b, RZ ;  /* 0x0000009b0b087810 */ /* 0x000fe20007ffe0ff */
[----:B------:R0:W-:Y:S01]  /*45090*/  @P4 STG.E.U16 [R6.64], R13 ;  /* 0x0000000d06004986 */ /* 0x0001e2000c101506 */
[----:B------:R-:W-:Y:S01]  /*450a0*/  ISETP.LT.AND P4, PT, R10, c[0x0][0x178], !P1 ;  /* 0x00005e000a007a0c */ /* 0x000fe20004f81270 */
[----:B------:R-:W-:Y:S01]  /*450b0*/  IMAD.WIDE R4, R0, 0x2, R2 ;  /* 0x0000000200047825 */ /* 0x000fe200078e0202 */
[----:B------:R-:W-:Y:S02]  /*450c0*/  ISETP.GE.AND P6, PT, R8, c[0x0][0x17c], PT ;  /* 0x00005f0008007a0c */ /* 0x000fe40003fc6270 */
[----:B------:R-:W-:Y:S02]  /*450d0*/  PRMT R8, R13, 0x7632, R8 ;  /* 0x000076320d087816 */ /* 0x000fe40000000008 */
[----:B------:R1:W-:Y:S01]  /*450e0*/  @P3 STG.E.U16 [R4.64], R12 ;  /* 0x0000000c04003986 */ /* 0x0003e2000c101506 */
[----:B------:R-:W-:Y:S01]  /*450f0*/  ISETP.LT.AND P1, PT, R27, c[0x0][0x178], !P1 ;  /* 0x00005e001b007a0c */ /* 0x000fe20004f21270 */
[C---:B0-----:R-:W-:Y:S01]  /*45100*/  IMAD.WIDE R6, R0.reuse, 0x2, R24 ;  /* 0x0000000200067825 */ /* 0x041fe200078e0218 */
[----:B------:R-:W-:-:S02]  /*45110*/  IADD3 R0, R0, c[0x0][0x198], RZ ;  /* 0x0000660000007a10 */ /* 0x000fc40007ffe0ff */
[----:B------:R-:W-:Y:S02]  /*45120*/  ISETP.LT.AND P3, PT, R10, c[0x0][0x178], !P2 ;  /* 0x00005e000a007a0c */ /* 0x000fe40005761270 */
[C---:B-1----:R-:W-:Y:S01]  /*45130*/  IADD3 R12, R11.reuse, 0x9c, RZ ;  /* 0x0000009c0b0c7810 */ /* 0x042fe20007ffe0ff */
[----:B------:R-:W-:Y:S01]  /*45140*/  IMAD.WIDE R4, R0, 0x2, R2 ;  /* 0x0000000200047825 */ /* 0x000fe200078e0202 */
[----:B------:R0:W-:Y:S01]  /*45150*/  @P0 STG.E.U16 [R6.64], R8 ;  /* 0x0000000806000986 */ /* 0x0001e2000c101506 */
[----:B------:R-:W-:Y:S02]  /*45160*/  IADD3 R16, R11, 0x9a, RZ ;  /* 0x0000009a0b107810 */ /* 0x000fe40007ffe0ff */
[----:B------:R-:W-:Y:S01]  /*45170*/  ISETP.GE.AND P0, PT, R12, c[0x0][0x17c], PT ;  /* 0x00005f000c007a0c */ /* 0x000fe20003f06270 */
[----:B---3--:R1:W-:Y:S01]  /*45180*/  @P4 STG.E.U16 [R4.64], R23 ;  /* 0x0000001704004986 */ /* 0x0083e2000c101506 */
[----:B------:R-:W-:Y:S02]  /*45190*/  IADD3 R12, R0, c[0x0][0x198], RZ ;  /* 0x00006600000c7a10 */ /* 0x000fe40007ffe0ff */
[----:B------:R-:W-:-:S02]  /*451a0*/  ISETP.GE.AND P5, PT, R16, c[0x0][0x17c], PT ;  /* 0x00005f0010007a0c */ /* 0x000fc40003fa6270 */
[----:B0-----:R-:W-:Y:S01]  /*451b0*/  IADD3 R6, R11, 0x9d, RZ ;  /* 0x0000009d0b067810 */ /* 0x001fe20007ffe0ff */
[----:B-1----:R-:W-:-:S03]  /*451c0*/  IMAD.WIDE R4, R0, 0x2, R24 ;  /* 0x0000000200047825 */ /* 0x002fc600078e0218 */
[----:B------:R-:W-:Y:S02]  /*451d0*/  ISETP.GE.AND P4, PT, R6, c[0x0][0x17c], PT ;  /* 0x00005f0006007a0c */ /* 0x000fe40003f86270 */
[----:B------:R-:W-:Y:S01]  /*451e0*/  PRMT R0, R23, 0x7632, R0 ;  /* 0x0000763217007816 */ /* 0x000fe20000000000 */
[----:B------:R-:W-:Y:S01]  /*451f0*/  IMAD.WIDE R6, R12, 0x2, R2 ;  /* 0x000000020c067825 */ /* 0x000fe200078e0202 */
[----:B------:R-:W-:Y:S01]  /*45200*/  ISETP.LT.AND P2, PT, R27, c[0x0][0x178], !P2 ;  /* 0x00005e001b007a0c */ /* 0x000fe20005741270 */
[----:B----4-:R0:W-:Y:S01]  /*45210*/  @P1 STG.E.U16 [R4.64], R19 ;  /* 0x0000001304001986 */ /* 0x0101e2000c101506 */
[----:B------:R-:W-:-:S03]  /*45220*/  ISETP.LT.AND P1, PT, R10, c[0x0][0x178], !P5 ;  /* 0x00005e000a007a0c */ /* 0x000fc60006f21270 */
[----:B------:R1:W-:Y:S01]  /*45230*/  @P3 STG.E.U16 [R6.64], R0 ;  /* 0x0000000006003986 */ /* 0x0003e2000c101506 */
[----:B------:R-:W-:Y:S02]  /*45240*/  PRMT R8, R19, 0x7632, R8 ;  /* 0x0000763213087816 */ /* 0x000fe40000000008 */
[----:B------:R-:W-:Y:S01]  /*45250*/  ISETP.LT.AND P5, PT, R27, c[0x0][0x178], !P5 ;  /* 0x00005e001b007a0c */ /* 0x000fe20006fa1270 */
[----:B------:R-:W3:Y:S01]  /*45260*/  LDL.LU R23, [R1+0x1e4] ;  /* 0x0001e40001177983 */ /* 0x000ee20000300800 */
[C---:B0-----:R-:W-:Y:S01]  /*45270*/  IMAD.WIDE R4, R12.reuse, 0x2, R24 ;  /* 0x000000020c047825 */ /* 0x041fe200078e0218 */
[----:B-1----:R-:W-:-:S04]  /*45280*/  IADD3 R0, R12, c[0x0][0x198], RZ ;  /* 0x000066000c007a10 */ /* 0x002fc80007ffe0ff */
[----:B------:R0:W-:Y:S01]  /*45290*/  @P2 STG.E.U16 [R4.64], R8 ;  /* 0x0000000804002986 */ /* 0x0001e2000c101506 */
[----:B------:R-:W-:-:S05]  /*452a0*/  IMAD.WIDE R6, R0, 0x2, R2 ;  /* 0x0000000200067825 */ /* 0x000fca00078e0202 */
[----:B-----5:R1:W-:Y:S01]  /*452b0*/  @P1 STG.E.U16 [R6.64], R21 ;  /* 0x0000001506001986 */ /* 0x0203e2000c101506 */
[----:B------:R-:W-:Y:S01]  /*452c0*/  ISETP.LT.AND P1, PT, R10, c[0x0][0x178], !P6 ;  /* 0x00005e000a007a0c */ /* 0x000fe20007721270 */
[C---:B------:R-:W-:Y:S01]  /*452d0*/  IMAD.WIDE R12, R0.reuse, 0x2, R24 ;  /* 0x00000002000c7825 */ /* 0x040fe200078e0218 */
[----:B0-----:R-:W-:Y:S02]  /*452e0*/  PRMT R8, R21, 0x7632, R8 ;  /* 0x0000763215087816 */ /* 0x001fe40000000008 */
[----:B------:R-:W-:Y:S02]  /*452f0*/  IADD3 R19, R11, 0xa0, RZ ;  /* 0x000000a00b137810 */ /* 0x000fe40007ffe0ff */
[----:B-1----:R-:W-:-:S05]  /*45300*/  IADD3 R6, R0, c[0x0][0x198], RZ ;  /* 0x0000660000067a10 */ /* 0x002fca0007ffe0ff */
[C---:B------:R-:W-:Y:S01]  /*45310*/  IMAD.WIDE R4, R6.reuse, 0x2, R2 ;  /* 0x0000000206047825 */ /* 0x040fe200078e0202 */
[----:B------:R-:W-:Y:S02]  /*45320*/  ISETP.LT.AND P6, PT, R27, c[0x0][0x178], !P6 ;  /* 0x00005e001b007a0c */ /* 0x000fe400077c1270 */
[C---:B------:R-:W-:Y:S01]  /*45330*/  IADD3 R0, R6.reuse, c[0x0][0x198], RZ ;  /* 0x0000660006007a10 */ /* 0x040fe20007ffe0ff */
[----:B------:R-:W-:Y:S01]  /*45340*/  IMAD.WIDE R6, R6, 0x2, R24 ;  /* 0x0000000206067825 */ /* 0x000fe200078e0218 */
[----:B--2---:R0:W-:Y:S01]  /*45350*/  @P5 STG.E.U16 [R12.64], R29 ;  /* 0x0000001d0c005986 */ /* 0x0041e2000c101506 */
[----:B------:R-:W-:Y:S02]  /*45360*/  ISETP.LT.AND P5, PT, R10, c[0x0][0x178], !P0 ;  /* 0x00005e000a007a0c */ /* 0x000fe400047a1270 */
[----:B------:R-:W-:Y:S01]  /*45370*/  PRMT R18, R29, 0x7632, R18 ;  /* 0x000076321d127816 */ /* 0x000fe20000000012 */
[----:B------:R-:W2:Y:S04]  /*45380*/  LDL.LU R10, [R1+0x12d0] ;  /* 0x0012d000010a7983 */ /* 0x000ea80000300800 */
[----:B------:R-:W-:Y:S01]  /*45390*/  @P1 STG.E.U16 [R4.64], R8 ;  /* 0x0000000804001986 */ /* 0x000fe2000c101506 */
[----:B------:R-:W-:-:S03]  /*453a0*/  ISETP.GE.AND P1, PT, R19, c[0x0][0x17c], PT ;  /* 0x00005f0013007a0c */ /* 0x000fc60003f26270 */
[----:B0-----:R-:W4:Y:S04]  /*453b0*/  LDL.LU R29, [R1+0x194] ;  /* 0x00019400011d7983 */ /* 0x001f280000300800 */
[----:B------:R-:W5:Y:S04]  /*453c0*/  LDL R19, [R1+0xc5c] ;  /* 0x000c5c0001137983 */ /* 0x000f680000100800 */
[----:B------:R0:W-:Y:S04]  /*453d0*/  @P6 STG.E.U16 [R6.64], R18 ;  /* 0x0000001206006986 */ /* 0x0001e8000c101506 */
[----:B0-----:R-:W2:Y:S04]  /*453e0*/  LDL.LU R18, [R1+0x214] ;  /* 0x0002140001127983 */ /* 0x001ea80000300800 */
[----:B------:R-:W2:Y:S01]  /*453f0*/  LDL.LU R21, [R1+0x1a8] ;  /* 0x0001a80001157983 */ /* 0x000ea20000300800 */
[----:B------:R-:W-:Y:S01]  /*45400*/  IMAD.WIDE R12, R0, 0x2, R2 ;  /* 0x00000002000c7825 */ /* 0x000fe200078e0202 */
[----:B------:R-:W-:-:S02]  /*45410*/  ISETP.LT.AND P0, PT, R27, c[0x0][0x178], !P0 ;  /* 0x00005e001b007a0c */ /* 0x000fc40004701270 */
[C---:B------:R-:W-:Y:S02]  /*45420*/  IADD3 R16, R11.reuse, 0x9e, RZ ;  /* 0x0000009e0b107810 */ /* 0x040fe40007ffe0ff */
[----:B------:R-:W-:Y:S02]  /*45430*/  IADD3 R17, R11, 0x9f, RZ ;  /* 0x0000009f0b117810 */ /* 0x000fe40007ffe0ff */
[----:B------:R-:W-:Y:S02]  /*45440*/  ISETP.GE.AND P3, PT, R16, c[0x0][0x17c], PT ;  /* 0x00005f0010007a0c */ /* 0x000fe40003f66270 */
[----:B------:R-:W-:Y:S01]  /*45450*/  ISETP.GE.AND P2, PT, R17, c[0x0][0x17c], PT ;  /* 0x00005f0011007a0c */ /* 0x000fe20003f46270 */
[C---:B------:R-:W-:Y:S01]  /*45460*/  IMAD.WIDE R16, R0.reuse, 0x2, R24 ;  /* 0x0000000200107825 */ /* 0x040fe200078e0218 */
[----:B------:R-:W-:Y:S01]  /*45470*/  IADD3 R6, R0, c[0x0][0x198], RZ ;  /* 0x0000660000067a10 */ /* 0x000fe20007ffe0ff */
[----:B---3--:R0:W-:Y:S02]  /*45480*/  @P5 STG.E.U16 [R12.64], R23 ;  /* 0x000000170c005986 */ /* 0x0081e4000c101506 */
[----:B0-----:R-:W-:-:S02]  /*45490*/  PRMT R12, R23, 0x7632, R12 ;  /* 0x00007632170c7816 */ /* 0x001fc4000000000c */
[----:B------:R-:W3:Y:S01]  /*454a0*/  LDL.LU R23, [R1+0x188] ;  /* 0x0001880001177983 */ /* 0x000ee20000300800 */
[----:B------:R-:W-:Y:S01]  /*454b0*/  IADD3 R8, R11, 0xa1, RZ ;  /* 0x000000a10b087810 */ /* 0x000fe20007ffe0ff */
[----:B------:R-:W-:Y:S02]  /*454c0*/  IMAD.WIDE R4, R6, 0x2, R2 ;  /* 0x0000000206047825 */ /* 0x000fe400078e0202 */
[----:B------:R0:W-:Y:S01]  /*454d0*/  @P0 STG.E.U16 [R16.64], R9 ;  /* 0x0000000910000986 */ /* 0x0001e2000c101506 */
[----:B------:R-:W-:Y:S02]  /*454e0*/  PRMT R13, R9, 0x7632, R13 ;  /* 0x00007632090d7816 */ /* 0x000fe4000000000d */
[----:B------:R-:W-:Y:S02]  /*454f0*/  ISETP.GE.AND P0, PT, R8, c[0x0][0x17c], PT ;  /* 0x00005f0008007a0c */ /* 0x000fe40003f06270 */
[C---:B0-----:R-:W-:Y:S01]  /*45500*/  IADD3 R16, R6.reuse, c[0x0][0x198], RZ ;  /* 0x0000660006107a10 */ /* 0x041fe20007ffe0ff */
[----:B------:R-:W-:-:S04]  /*45510*/  IMAD.WIDE R6, R6, 0x2, R24 ;  /* 0x0000000206067825 */ /* 0x000fc800078e0218 */
[----:B------:R-:W-:Y:S01]  /*45520*/  IMAD.WIDE R8, R16, 0x2, R2 ;  /* 0x0000000210087825 */ /* 0x000fe200078e0202 */
[----:B-----5:R-:W-:Y:S02]  /*45530*/  ISETP.LT.AND P5, PT, R19, c[0x0][0x178], !P4 ;  /* 0x00005e0013007a0c */ /* 0x020fe400067a1270 */
[----:B------:R-:W-:Y:S02]  /*45540*/  ISETP.LT.AND P4, PT, R27, c[0x0][0x178], !P4 ;  /* 0x00005e001b007a0c */ /* 0x000fe40006781270 */
[----:B------:R-:W-:Y:S02]  /*45550*/  ISETP.LT.AND P6, PT, R19, c[0x0][0x178], !P3 ;  /* 0x00005e0013007a0c */ /* 0x000fe40005fc1270 */
[----:B------:R-:W-:-:S07]  /*45560*/  ISETP.LT.AND P3, PT, R27, c[0x0][0x178], !P3 ;  /* 0x00005e001b007a0c */ /* 0x000fce0005f61270 */
[----:B------:R0:W-:Y:S04]  /*45570*/  @P5 STG.E.U16 [R4.64], R12 ;  /* 0x0000000c04005986 */ /* 0x0001e8000c101506 */
[----:B------:R-:W-:Y:S04]  /*45580*/  @P4 STG.E.U16 [R6.64], R13 ;  /* 0x0000000d06004986 */ /* 0x000fe8000c101506 */
[----:B--2---:R1:W-:Y:S01]  /*45590*/  @P6 STG.E.U16 [R8.64], R18 ;  /* 0x0000001208006986 */ /* 0x0043e2000c101506 */
[----:B0-----:R-:W-:-:S05]  /*455a0*/  IMAD.WIDE R4, R16, 0x2, R24 ;  /* 0x0000000210047825 */ /* 0x001fca00078e0218 */
[----:B----4-:R0:W-:Y:S01]  /*455b0*/  @P3 STG.E.U16 [R4.64], R29 ;  /* 0x0000001d04003986 */ /* 0x0101e2000c101506 */
[----:B-1----:R-:W-:-:S03]  /*455c0*/  PRMT R9, R29, 0x7632, R9 ;  /* 0x000076321d097816 */ /* 0x002fc60000000009 */
[----:B0-----:R-:W2:Y:S01]  /*455d0*/  LDL.LU R29, [R1+0x1b8] ;  /* 0x0001b800011d7983 */ /* 0x001ea20000300800 */
[----:B------:R-:W-:-:S04]  /*455e0*/  IADD3 R0, R11, 0xa2, RZ ;  /* 0x000000a20b007810 */ /* 0x000fc80007ffe0ff */
[----:B------:R-:W-:Y:S02]  /*455f0*/  ISETP.GE.AND P5, PT, R0, c[0x0][0x17c], PT ;  /* 0x00005f0000007a0c */ /* 0x000fe40003fa6270 */
[----:B------:R-:W-:Y:S02]  /*45600*/  IADD3 R0, R11, 0xa3, RZ ;  /* 0x000000a30b007810 */ /* 0x000fe40007ffe0ff */
[----:B------:R-:W-:Y:S02]  /*45610*/  ISETP.LT.AND P6, PT, R19, c[0x0][0x178], !P2 ;  /* 0x00005e0013007a0c */ /* 0x000fe400057c1270 */
[----:B------:R-:W-:Y:S02]  /*45620*/  ISETP.LT.AND P2, PT, R27, c[0x0][0x178], !P2 ;  /* 0x00005e001b007a0c */ /* 0x000fe40005741270 */
[----:B------:R-:W-:Y:S02]  /*45630*/  ISETP.GE.AND P4, PT, R0, c[0x0][0x17c], PT ;  /* 0x00005f0000007a0c */ /* 0x000fe40003f86270 */
[----:B------:R-:W-:-:S02]  /*45640*/  IADD3 R0, R16, c[0x0][0x198], RZ ;  /* 0x0000660010007a10 */ /* 0x000fc40007ffe0ff */
[----:B------:R-:W-:Y:S02]  /*45650*/  PRMT R8, R18, 0x7632, R8 ;  /* 0x0000763212087816 */ /* 0x000fe40000000008 */
[----:B------:R-:W4:Y:S01]  /*45660*/  LDL.LU R18, [R1+0x168] ;  /* 0x0001680001127983 */ /* 0x000f220000300800 */
[----:B------:R-:W-:Y:S01]  /*45670*/  ISETP.LT.AND P3, PT, R19, c[0x0][0x178], !P1 ;  /* 0x00005e0013007a0c */ /* 0x000fe20004f61270 */
[----:B------:R-:W-:-:S04]  /*45680*/  IMAD.WIDE R6, R0, 0x2, R2 ;  /* 0x0000000200067825 */ /* 0x000fc800078e0202 */
[C---:B------:R-:W-:Y:S01]  /*45690*/  IMAD.WIDE R4, R0.reuse, 0x2, R24 ;  /* 0x0000000200047825 */ /* 0x040fe200078e0218 */
[----:B------:R-:W-:Y:S01]  /*456a0*/  IADD3 R0, R0, c[0x0][0x198], RZ ;  /* 0x0000660000007a10 */ /* 0x000fe20007ffe0ff */
[----:B------:R-:W-:Y:S04]  /*456b0*/  @P6 STG.E.U16 [R6.64], R8 ;  /* 0x0000000806006986 */ /* 0x000fe8000c101506 */
[----:B------:R0:W-:Y:S01]  /*456c0*/  @P2 STG.E.U16 [R4.64], R9 ;  /* 0x0000000904002986 */ /* 0x0001e2000c101506 */
[----:B------:R-:W-:Y:S01]  /*456d0*/  ISETP.LT.AND P1, PT, R27, c[0x0][0x178], !P1 ;  /* 0x00005e001b007a0c */ /* 0x000fe20004f21270 */
[----:B0-----:R-:W-:Y:S01]  /*456e0*/  IMAD.WIDE R4, R0, 0x2, R2 ;  /* 0x0000000200047825 */ /* 0x001fe200078e0202 */
[----:B------:R-:W-:-:S04]  /*456f0*/  PRMT R9, R21, 0x7632, R9 ;  /* 0x0000763215097816 */ /* 0x000fc80000000009 */
[----:B------:R0:W-:Y:S01]  /*45700*/  @P3 STG.E.U16 [R4.64], R21 ;  /* 0x0000001504003986 */ /* 0x0001e2000c101506 */
[----:B------:R-:W-:Y:S01]  /*45710*/  IADD3 R8, R11, 0xa5, RZ ;  /* 0x000000a50b087810 */ /* 0x000fe20007ffe0ff */
[----:B------:R-:W-:Y:S02]  /*45720*/  IMAD.WIDE R6, R0, 0x2, R24 ;  /* 0x0000000200067825 */ /* 0x000fe400078e0218 */
[----:B0-----:R-:W5:Y:S01]  /*45730*/  LDL.LU R21, [R1+0x1d8] ;  /* 0x0001d80001157983 */ /* 0x001f620000300800 */
[----:B------:R-:W-:Y:S02]  /*45740*/  ISETP.GE.AND P3, PT, R8, c[0x0][0x17c], PT ;  /* 0x00005f0008007a0c */ /* 0x000fe40003f66270 */
[----:B---3--:R-:W-:Y:S01]  /*45750*/  PRMT R8, R23, 0x7632, R8 ;  /* 0x0000763217087816 */ /* 0x008fe20000000008 */
[----:B------:R0:W-:Y:S01]  /*45760*/  @P1 STG.E.U16 [R6.64], R23 ;  /* 0x0000001706001986 */ /* 0x0001e2000c101506 */
[----:B------:R-:W-:-:S03]  /*45770*/  ISETP.LT.AND P2, PT, R19, c[0x0][0x178], !P0 ;  /* 0x00005e0013007a0c */ /* 0x000fc60004741270 */
[----:B0-----:R-:W3:Y:S01]  /*45780*/  LDL.LU R23, [R1+0x148] ;  /* 0x0001480001177983 */ /* 0x001ee20000300800 */
[----:B------:R-:W-:Y:S02]  /*45790*/  IADD3 R0, R0, c[0x0][0x198], RZ ;  /* 0x0000660000007a10 */ /* 0x000fe40007ffe0ff */
[----:B------:R-:W-:Y:S02]  /*457a0*/  ISETP.LT.AND P0, PT, R27, c[0x0][0x178], !P0 ;  /* 0x00005e001b007a0c */ /* 0x000fe40004701270 */
[----:B------:R-:W-:Y:S01]  /*457b0*/  ISETP.LT.AND P1, PT, R19, c[0x0][0x178], !P5 ;  /* 0x00005e0013007a0c */ /* 0x000fe20006f21270 */
[----:B------:R-:W-:-:S04]  /*457c0*/  IMAD.WIDE R4, R0, 0x2, R2 ;  /* 0x0000000200047825 */ /* 0x000fc800078e0202 */
[C---:B------:R-:W-:Y:S01]  /*457d0*/  IMAD.WIDE R6, R0.reuse, 0x2, R24 ;  /* 0x0000000200067825 */ /* 0x040fe200078e0218 */
[----:B------:R-:W-:Y:S01]  /*457e0*/  IADD3 R0, R0, c[0x0][0x198], RZ ;  /* 0x0000660000007a10 */ /* 0x000fe20007ffe0ff */
[----:B------:R0:W-:Y:S04]  /*457f0*/  @P2 STG.E.U16 [R4.64], R9 ;  /* 0x0000000904002986 */ /* 0x0001e8000c101506 */
[----:B------:R1:W-:Y:S01]  /*45800*/  @P0 STG.E.U16 [R6.64], R8 ;  /* 0x0000000806000986 */ /* 0x0003e2000c101506 */
[C---:B0-----:R-:W-:Y:S01]  /*45810*/  IMAD.WIDE R4, R0.reuse, 0x2, R2 ;  /* 0x0000000200047825 */ /* 0x041fe200078e0202 */
[----:B-1----:R-:W-:-:S04]  /*45820*/  IADD3 R8, R0, c[0x0][0x198], RZ ;  /* 0x0000660000087a10 */ /* 0x002fc80007ffe0ff */
[----:B--2---:R0:W-:Y:S02]  /*45830*/  @P1 STG.E.U16 [R4.64], R29 ;  /* 0x0000001d04001986 */ /* 0x0041e4000c101506 */
[----:B0-----:R-:W-:Y:S01]  /*45840*/  IMAD.WIDE R4, R0, 0x2, R24 ;  /* 0x0000000200047825 */ /* 0x001fe200078e0218 */
[----:B------:R-:W-:Y:S02]  /*45850*/  PRMT R0, R29, 0x7632, R0 ;  /* 0x000076321d007816 */ /* 0x000fe40000000000 */
[----:B------:R-:W2:Y:S01]  /*45860*/  LDL.LU R29, [R1+0x1c8] ;  /* 0x0001c800011d7983 */ /* 0x000ea20000300800 */
[----:B------:R-:W-:Y:S02]  /*45870*/  ISETP.LT.AND P5, PT, R27, c[0x0][0x178], !P5 ;  /* 0x00005e001b007a0c */ /* 0x000fe40006fa1270 */
[----:B------:R-:W-:Y:S02]  /*45880*/  ISETP.LT.AND P2, PT, R19, c[0x0][0x178], !P4 ;  /* 0x00005e0013007a0c */ /* 0x000fe40006741270 */
[----:B------:R-:W-:-:S02]  /*45890*/  IADD3 R12, R11, 0xa4, RZ ;  /* 0x000000a40b0c7810 */ /* 0x000fc40007ffe0ff */
[----:B------:R-:W-:Y:S02]  /*458a0*/  IADD3 R6, R11, 0xa7, RZ ;  /* 0x000000a70b067810 */ /* 0x000fe40007ffe0ff */
[----:B------:R-:W-:Y:S02]  /*458b0*/  ISETP.GE.AND P6, PT, R12, c[0x0][0x17c], PT ;  /* 0x00005f000c007a0c */ /* 0x000fe40003fc6270 */
[----:B------:R-:W-:Y:S01]  /*458c0*/  ISETP.GE.AND P1, PT, R6, c[0x0][0x17c], PT ;  /* 0x00005f0006007a0c */ /* 0x000fe20003f26270 */
[----:B------:R-:W-:Y:S01]  /*458d0*/  IMAD.WIDE R6, R8, 0x2, R2 ;  /* 0x0000000208067825 */ /* 0x000fe200078e0202 */
[----:B------:R-:W-:Y:S01]  /*458e0*/  ISETP.LT.AND P4, PT, R27, c[0x0][0x178], !P4 ;  /* 0x00005e001b007a0c */ /* 0x000fe20006781270 */
[----:B----4-:R0:W-:Y:S01]  /*458f0*/  @P5 STG.E.U16 [R4.64], R18 ;  /* 0x0000001204005986 */ /* 0x0101e2000c101506 */
[----:B------:R-:W-:-:S03]  /*45900*/  ISETP.LT.AND P5, PT, R19, c[0x0][0x178], !P6 ;  /* 0x00005e0013007a0c */ /* 0x000fc600077a1270 */
[----:B------:R1:W-:Y:S01]  /*45910*/  @P2 STG.E.U16 [R6.64], R0 ;  /* 0x0000000006002986 */ /* 0x0003e2000c101506 */
[----:B------:R-:W-:Y:S01]  /*45920*/  PRMT R12, R18, 0x7632, R12 ;  /* 0x00007632120c7816 */ /* 0x000fe2000000000c */
[C---:B0-----:R-:W-:Y:S01]  /*45930*/  IMAD.WIDE R4, R8.reuse, 0x2, R24 ;  /* 0x0000000208047825 */ /* 0x041fe200078e0218 */
[----:B-1----:R-:W-:-:S05]  /*45940*/  IADD3 R0, R8, c[0x0][0x198], RZ ;  /* 0x0000660008007a10 */ /* 0x002fca0007ffe0ff */
[----:B------:R-:W-:Y:S01]  /*45950*/  @P4 STG.E.U16 [R4.64], R12 ;  /* 0x0000000c04004986 */ /* 0x000fe2000c101506 */
[C---:B------:R-:W-:Y:S01]  /*45960*/  IMAD.WIDE R6, R0.reuse, 0x2, R2 ;  /* 0x0000000200067825 */ /* 0x040fe200078e0202 */
[----:B------:R-:W-:Y:S02]  /*45970*/  ISETP.LT.AND P6, PT, R27, c[0x0][0x178], !P6 ;  /* 0x00005e001b007a0c */ /* 0x000fe400077c1270 */
[C---:B------:R-:W-:Y:S02]  /*45980*/  IADD3 R9, R11.reuse, 0xa6, RZ ;  /* 0x000000a60b097810 */ /* 0x040fe40007ffe0ff */
[----:B------:R-:W-:Y:S01]  /*45990*/  IADD3 R16, R11, 0xa9, RZ ;  /* 0x000000a90b107810 */ /* 0x000fe20007ffe0ff */
[----:B-----5:R0:W-:Y:S01]  /*459a0*/  @P5 STG.E.U16 [R6.64], R21 ;  /* 0x0000001506005986 */ /* 0x0201e2000c101506 */
[----:B------:R-:W-:Y:S02]  /*459b0*/  ISETP.LT.AND P5, PT, R19, c[0x0][0x178], !P3 ;  /* 0x00005e0013007a0c */ /* 0x000fe40005fa1270 */
[----:B------:R-:W-:Y:S01]  /*459c0*/  ISETP.GE.AND P0, PT, R9, c[0x0][0x17c], PT ;  /* 0x00005f0009007a0c */ /* 0x000fe20003f06270 */
[----:B------:R-:W-:Y:S01]  /*459d0*/  IMAD.WIDE R8, R0, 0x2, R24 ;  /* 0x0000000200087825 */ /* 0x000fe200078e0218 */
[----:B------:R-:W-:-:S02]  /*459e0*/  ISETP.GE.AND P4, PT, R16, c[0x0][0x17c], PT ;  /* 0x00005f0010007a0c */ /* 0x000fc40003f86270 */
[----:B------:R-:W-:Y:S02]  /*459f0*/  PRMT R16, R21, 0x7632, R16 ;  /* 0x0000763215107816 */ /* 0x000fe40000000010 */
[----:B0-----:R-:W-:Y:S02]  /*45a00*/  IADD3 R6, R0, c[0x0][0x198], RZ ;  /* 0x0000660000067a10 */ /* 0x001fe40007ffe0ff */
[----:B------:R-:W-:-:S03]  /*45a10*/  IADD3 R13, R11, 0xa8, RZ ;  /* 0x000000a80b0d7810 */ /* 0x000fc60007ffe0ff */
[----:B------:R-:W-:Y:S01]  /*45a20*/  IMAD.WIDE R4, R6, 0x2, R2 ;  /* 0x0000000206047825 */ /* 0x000fe200078e0202 */
[----:B------:R-:W-:Y:S01]  /*45a30*/  IADD3 R18, R11, 0xaa, RZ ;  /* 0x000000aa0b127810 */ /* 0x000fe20007ffe0ff */
[----:B---3--:R0:W-:Y:S01]  /*45a40*/  @P6 STG.E.U16 [R8.64], R23 ;  /* 0x0000001708006986 */ /* 0x0081e2000c101506 */
[----:B------:R-:W-:-:S03]  /*45a50*/  PRMT R17, R23, 0x7632, R17 ;  /* 0x0000763217117816 */ /* 0x000fc60000000011 */
[----:B------:R-:W3:Y:S04]  /*45a60*/  LDL.LU R11, [R1+0x12cc] ;  /* 0x0012cc00010b7983 */ /* 0x000ee80000300800 */
[----:B------:R1:W-:Y:S04]  /*45a70*/  @P5 STG.E.U16 [R4.64], R16 ;  /* 0x0000001004005986 */ /* 0x0003e8000c101506 */
[----:B0-----:R-:W4:Y:S04]  /*45a80*/  LDL.LU R23, [R1+0x178] ;  /* 0x0001780001177983 */ /* 0x001f280000300800 */
[----:B-1----:R-:W5:Y:S01]  /*45a90*/  LDL R16, [R1+0xc58] ;  /* 0x000c580001107983 */ /* 0x002f620000100800 */
[----:B------:R-:W-:-:S03]  /*45aa0*/  ISETP.GE.AND P5, PT, R18, c[0x0][0x17c], PT ;  /* 0x00005f0012007a0c */ /* 0x000fc60003fa6270 */
[----:B------:R-:W3:Y:S01]  /*45ab0*/  LDL.LU R18, [R1+0x208] ;  /* 0x0002080001127983 */ /* 0x000ee20000300800 */
[----:B------:R-:W-:Y:S02]  /*45ac0*/  ISETP.LT.AND P3, PT, R27, c[0x0][0x178], !P3 ;  /* 0x00005e001b007a0c */ /* 0x000fe40005f61270 */
[----:B------:R-:W-:Y:S01]  /*45ad0*/  ISETP.LT.AND P6, PT, R19, c[0x0][0x178], !P0 ;  /* 0x00005e0013007a0c */ /* 0x000fe200047c1270 */
[----:B------:R-:W3:Y:S01]  /*45ae0*/  LDL.LU R21, [R1+0x1f8] ;  /* 0x0001f80001157983 */ /* 0x000ee20000300800 */
[----:B------:R-:W-:Y:S02]  /*45af0*/  ISETP.LT.AND P0, PT, R27, c[0x0][0x178], !P0 ;  /* 0x00005e001b007a0c */ /* 0x000fe40004701270 */
[C---:B------:R-:W-:Y:S01]  /*45b00*/  IADD3 R0, R6.reuse, c[0x0][0x198], RZ ;  /* 0x0000660006007a10 */ /* 0x040fe20007ffe0ff */
[----:B------:R-:W-:Y:S01]  /*45b10*/  IMAD.WIDE R6, R6, 0x2, R24 ;  /* 0x0000000206067825 */ /* 0x000fe200078e0218 */
[----:B------:R-:W-:-:S03]  /*45b20*/  ISETP.GE.AND P2, PT, R13, c[0x0][0x17c], PT ;  /* 0x00005f000d007a0c */ /* 0x000fc60003f46270 */
[----:B------:R-:W-:-:S04]  /*45b30*/  IMAD.WIDE R8, R0, 0x2, R2 ;  /* 0x0000000200087825 */ /* 0x000fc800078e0202 */
[----:B------:R-:W-:Y:S01]  /*45b40*/  IMAD.WIDE R12, R0, 0x2, R24 ;  /* 0x00000002000c7825 */ /* 0x000fe200078e0218 */
[----:B------:R-:W-:Y:S04]  /*45b50*/  @P3 STG.E.U16 [R6.64], R17 ;  /* 0x0000001106003986 */ /* 0x000fe8000c101506 */
[----:B--2---:R-:W-:Y:S04]  /*45b60*/  @P6 STG.E.U16 [R8.64], R29 ;  /* 0x0000001d08006986 */ /* 0x004fe8000c101506 */
[----:B------:R0:W-:Y:S02]  /*45b70*/  @P0 STG.E.U16 [R12.64], R14 ;  /* 0x0000000e0c000986 */ /* 0x0001e4000c101506 */
[----:B0-----:R-:W-:-:S02]  /*45b80*/  PRMT R12, R29, 0x7632, R12 ;  /* 0x000076321d0c7816 */ /* 0x001fc4000000000c */
[----:B------:R-:W2:Y:S01]  /*45b90*/  LDL.LU R29, [R1+0x158] ;  /* 0x00015800011d7983 */ /* 0x000ea20000300800 */
[----:B------:R-:W-:Y:S02]  /*45ba0*/  ISETP.LT.AND P0, PT, R19, c[0x0][0x178], !P1 ;  /* 0x00005e0013007a0c */ /* 0x000fe40004f01270 */
[----:B------:R-:W-:Y:S02]  /*45bb0*/  IADD3 R6, R0, c[0x0][0x198], RZ ;  /* 0x0000660000067a10 */ /* 0x000fe40007ffe0ff */
[----:B------:R-:W-:Y:S02]  /*45bc0*/  ISETP.LT.AND P1, PT, R27, c[0x0][0x178], !P1 ;  /* 0x00005e001b007a0c */ /* 0x000fe40004f21270 */
[----:B------:R-:W-:Y:S02]  /*45bd0*/  ISETP.LT.AND P3, PT, R19, c[0x0][0x178], !P2 ;  /* 0x00005e0013007a0c */ /* 0x000fe40005761270 */
[----:B------:R-:W-:Y:S01]  /*45be0*/  ISETP.LT.AND P2, PT, R27, c[0x0][0x178], !P2 ;  /* 0x00005e001b007a0c */ /* 0x000fe20005741270 */
[C---:B------:R-:W-:Y:S01]  /*45bf0*/  IMAD.WIDE R4, R6.reuse, 0x2, R2 ;  /* 0x0000000206047825 */ /* 0x040fe200078e0202 */
[----:B------:R-:W-:-:S02]  /*45c00*/  IADD3 R0, R6, c[0x0][0x198], RZ ;  /* 0x0000660006007a10 */ /* 0x000fc40007ffe0ff */
[----:B------:R-:W-:Y:S01]  /*45c10*/  PRMT R14, R14, 0x7632, R14 ;  /* 0x000076320e0e7816 */ /* 0x000fe2000000000e */
[--C-:B------:R-:W-:Y:S01]  /*45c20*/  IMAD.WIDE R6, R6, 0x2, R24.reuse ;  /* 0x0000000206067825 */ /* 0x100fe200078e0218 */
[----:B------:R0:W-:Y:S04]  /*45c30*/  @P0 STG.E.U16 [R4.64], R12 ;  /* 0x0000000c04000986 */ /* 0x0001e8000c101506 */
[----:B------:R1:W-:Y:S01]  /*45c40*/  @P1 STG.E.U16 [R6.64], R14 ;  /* 0x0000000e06001986 */ /* 0x0003e2000c101506 */
[----:B0-----:R-:W-:Y:S01]  /*45c50*/  IMAD.WIDE R4, R0, 0x2, R24 ;  /* 0x0000000200047825 */ /* 0x001fe200078e0218 */
[----:B-----5:R-:W-:-:S04]  /*45c60*/  IADD3 R8, R16, 0xab, RZ ;  /* 0x000000ab10087810 */ /* 0x020fc80007ffe0ff */
[----:B------:R-:W-:Y:S01]  /*45c70*/  ISETP.GE.AND P6, PT, R8, c[0x0][0x17c], PT ;  /* 0x00005f0008007a0c */ /* 0x000fe20003fc6270 */
[----:B------:R-:W-:-:S05]  /*45c80*/  IMAD.WIDE R8, R0, 0x2, R2 ;  /* 0x0000000200087825 */ /* 0x000fca00078e0202 */
[----:B---3--:R0:W-:Y:S01]  /*45c90*/  @P3 STG.E.U16 [R8.64], R18 ;  /* 0x0000001208003986 */ /* 0x0081e2000c101506 */
[----:B------:R-:W-:-:S03]  /*45ca0*/  ISETP.LT.AND P3, PT, R19, c[0x0][0x178], !P4 ;  /* 0x00005e0013007a0c */ /* 0x000fc60006761270 */
[----:B----4-:R3:W-:Y:S01]  /*45cb0*/  @P2 STG.E.U16 [R4.64], R23 ;  /* 0x0000001704002986 */ /* 0x0107e2000c101506 */
[----:B------:R-:W-:Y:S02]  /*45cc0*/  ISETP.LT.AND P4, PT, R27, c[0x0][0x178], !P4 ;  /* 0x00005e001b007a0c */ /* 0x000fe40006781270 */
[----:B-1----:R-:W-:Y:S02]  /*45cd0*/  IADD3 R6, R16, 0xad, RZ ;  /* 0x000000ad10067810 */ /* 0x002fe40007ffe0ff */
[----:B0-----:R-:W-:Y:S02]  /*45ce0*/  PRMT R9, R23, 0x7632, R9 ;  /* 0x0000763217097816 */ /* 0x001fe40000000009 */
[----:B---3--:R-:W3:Y:S01]  /*45cf0*/  LDL.LU R23, [R1+0x1e8] ;  /* 0x0001e80001177983 */ /* 0x008ee20000300800 */
[----:B------:R-:W-:Y:S02]  /*45d00*/  IADD3 R0, R0, c[0x0][0x198], RZ ;  /* 0x0000660000007a10 */ /* 0x000fe40007ffe0ff */
[----:B------:R-:W-:-:S02]  /*45d10*/  ISETP.LT.AND P2, PT, R19, c[0x0][0x178], !P5 ;  /* 0x00005e0013007a0c */ /* 0x000fc40006f41270 */
[----:B------:R-:W-:Y:S01]  /*45d20*/  ISETP.GE.AND P1, PT, R6, c[0x0][0x17c], PT ;  /* 0x00005f0006007a0c */ /* 0x000fe20003f26270 */
[----:B------:R-:W-:Y:S01]  /*45d30*/  IMAD.WIDE R4, R0, 0x2, R2 ;  /* 0x0000000200047825 */ /* 0x000fe200078e0202 */
[----:B------:R-:W-:Y:S02]  /*45d40*/  ISETP.LT.AND P5, PT, R27, c[0x0][0x178], !P5 ;  /* 0x00005e001b007a0c */ /* 0x000fe40006fa1270 */
[----:B------:R-:W-:Y:S01]  /*45d50*/  PRMT R8, R18, 0x7632, R8 ;  /* 0x0000763212087816 */ /* 0x000fe20000000008 */
[C---:B------:R-:W-:Y:S01]  /*45d60*/  IMAD.WIDE R6, R0.reuse, 0x2, R24 ;  /* 0x0000000200067825 */ /* 0x040fe200078e0218 */
[----:B------:R-:W-:Y:S01]  /*45d70*/  IADD3 R0, R0, c[0x0][0x198], RZ ;  /* 0x0000660000007a10 */ /* 0x000fe20007ffe0ff */
[----:B------:R-:W4:Y:S04]  /*45d80*/  LDL.LU R18, [R1+0x218] ;  /* 0x0002180001127983 */ /* 0x000f280000300800 */
[----:B------:R0:W-:Y:S04]  /*45d90*/  @P3 STG.E.U16 [R4.64], R8 ;  /* 0x0000000804003986 */ /* 0x0001e8000c101506 */
[----:B------:R1:W-:Y:S01]  /*45da0*/  @P4 STG.E.U16 [R6.64], R9 ;  /* 0x0000000906004986 */ /* 0x0003e2000c101506 */
[----:B0-----:R-:W-:-:S04]  /*45db0*/  IMAD.WIDE R4, R0, 0x2, R2 ;  /* 0x0000000200047825 */ /* 0x001fc800078e0202 */
[----:B-1----:R-:W-:Y:S01]  /*45dc0*/  IMAD.WIDE R6, R0, 0x2, R24 ;  /* 0x0000000200067825 */ /* 0x002fe200078e0218 */
[----:B------:R-:W-:Y:S04]  /*45dd0*/  @P2 STG.E.U16 [R4.64], R21 ;  /* 0x0000001504002986 */ /* 0x000fe8000c101506 */
[----:B--2---:R0:W-:Y:S01]  /*45de0*/  @P5 STG.E.U16 [R6.64], R29 ;  /* 0x0000001d06005986 */ /* 0x0041e2000c101506 */
[----:B------:R-:W-:-:S03]  /*45df0*/  PRMT R9, R29, 0x7632, R9 ;  /* 0x000076321d097816 */ /* 0x000fc60000000009 */
[----:B0-----:R-:W2:Y:S01]  /*45e00*/  LDL.LU R29, [R1+0x198] ;  /* 0x00019800011d7983 */ /* 0x001ea20000300800 */
[C---:B------:R-:W-:Y:S02]  /*45e10*/  IADD3 R13, R16.reuse, 0xac, RZ ;  /* 0x000000ac100d7810 */ /* 0x040fe40007ffe0ff */
[----:B------:R-:W-:Y:S02]  /*45e20*/  ISETP.LT.AND P4, PT, R19, c[0x0][0x178], !P6 ;  /* 0x00005e0013007a0c */ /* 0x000fe40007781270 */
[----:B------:R-:W-:Y:S02]  /*45e30*/  ISETP.LT.AND P6, PT, R27, c[0x0][0x178], !P6 ;  /* 0x00005e001b007a0c */ /* 0x000fe400077c1270 */
[----:B------:R-:W-:Y:S02]  /*45e40*/  ISETP.GE.AND P0, PT, R13, c[0x0][0x17c], PT ;  /* 0x00005f000d007a0c */ /* 0x000fe40003f06270 */
[----:B------:R-:W-:Y:S02]  /*45e50*/  IADD3 R8, R16, 0xaf, RZ ;  /* 0x000000af10087810 */ /* 0x000fe40007ffe0ff */
[----:B------:R-:W-:-:S02]  /*45e60*/  IADD3 R0, R0, c[0x0][0x198], RZ ;  /* 0x0000660000007a10 */ /* 0x000fc40007ffe0ff */
[----:B------:R-:W-:Y:S02]  /*45e70*/  ISETP.GE.AND P2, PT, R8, c[0x0][0x17c], PT ;  /* 0x00005f0008007a0c */ /* 0x000fe40003f46270 */
[----:B------:R-:W-:Y:S01]  /*45e80*/  ISETP.LT.AND P5, PT, R19, c[0x0][0x178], !P0 ;  /* 0x00005e0013007a0c */ /* 0x000fe200047a1270 */
[----:B------:R-:W-:Y:S01]  /*45e90*/  IMAD.WIDE R4, R0, 0x2, R2 ;  /* 0x0000000200047825 */ /* 0x000fe200078e0202 */
[----:B------:R-:W-:-:S03]  /*45ea0*/  PRMT R8, R21, 0x7632, R8 ;  /* 0x0000763215087816 */ /* 0x000fc60000000008 */
[C---:B------:R-:W-:Y:S01]  /*45eb0*/  IMAD.WIDE R6, R0.reuse, 0x2, R24 ;  /* 0x0000000200067825 */ /* 0x040fe200078e0218 */
[----:B------:R-:W-:Y:S01]  /*45ec0*/  IADD3 R0, R0, c[0x0][0x198], RZ ;  /* 0x0000660000007a10 */ /* 0x000fe20007ffe0ff */
[----:B------:R0:W-:Y:S01]  /*45ed0*/  @P4 STG.E.U16 [R4.64], R8 ;  /* 0x0000000804004986 */ /* 0x0001e2000c101506 */
[----:B------:R-:W-:-:S03]  /*45ee0*/  ISETP.LT.AND P0, PT, R27, c[0x0][0x178], !P0 ;  /* 0x00005e001b007a0c */ /* 0x000fc60004701270 */
[----:B------:R1:W-:Y:S01]  /*45ef0*/  @P6 STG.E.U16 [R6.64], R9 ;  /* 0x0000000906006986 */ /* 0x0003e2000c101506 */
[----:B------:R-:W-:Y:S02]  /*45f00*/  ISETP.LT.AND P6, PT, R19, c[0x0][0x178], !P1 ;  /* 0x00005e0013007a0c */ /* 0x000fe40004fc1270 */
[C---:B------:R-:W-:Y:S01]  /*45f10*/  IADD3 R12, R16.reuse, 0xae, RZ ;  /* 0x000000ae100c7810 */ /* 0x040fe20007ffe0ff */
[----:B------:R-:W5:Y:S01]  /*45f20*/  LDL.LU R21, [R1+0x1ac] ;  /* 0x0001ac0001157983 */ /* 0x000f620000300800 */
[----:B0-----:R-:W-:Y:S01]  /*45f30*/  IADD3 R8, R16, 0xb0, RZ ;  /* 0x000000b010087810 */ /* 0x001fe20007ffe0ff */
[----:B------:R-:W-:-:S03]  /*45f40*/  IMAD.WIDE R4, R0, 0x2, R2 ;  /* 0x0000000200047825 */ /* 0x000fc600078e0202 */
[----:B------:R-:W-:Y:S02]  /*45f50*/  ISETP.GE.AND P4, PT, R8, c[0x0][0x17c], PT ;  /* 0x00005f0008007a0c */ /* 0x000fe40003f86270 */
[----:B-1----:R-:W-:Y:S02]  /*45f60*/  IADD3 R6, R16, 0xb1, RZ ;  /* 0x000000b110067810 */ /* 0x002fe40007ffe0ff */
[----:B------:R-:W-:Y:S02]  /*45f70*/  IADD3 R8, R0, c[0x0][0x198], RZ ;  /* 0x0000660000087a10 */ /* 0x000fe40007ffe0ff */
[----:B------:R-:W-:Y:S02]  /*45f80*/  ISETP.GE.AND P3, PT, R12, c[0x0][0x17c], PT ;  /* 0x00005f000c007a0c */ /* 0x000fe40003f66270 */
[----:B------:R-:W-:Y:S02]  /*45f90*/  ISETP.LT.AND P1, PT, R27, c[0x0][0x178], !P1 ;  /* 0x00005e001b007a0c */ /* 0x000fe40004f21270 */
[----:B------:R-:W-:Y:S01]  /*45fa0*/  PRMT R12, R10, 0x7632, R12 ;  /* 0x000076320a0c7816 */ /* 0x000fe2000000000c */
[----:B---3--:R0:W-:Y:S01]  /*45fb0*/  @P5 STG.E.U16 [R4.64], R23 ;  /* 0x0000001704005986 */ /* 0x0081e2000c101506 */
[----:B------:R-:W-:Y:S01]  /*45fc0*/  ISETP.GE.AND P5, PT, R6, c[0x0][0x17c], PT ;  /* 0x00005f0006007a0c */ /* 0x000fe20003fa6270 */
[----:B------:R-:W-:-:S04]  /*45fd0*/  IMAD.WIDE R6, R8, 0x2, R2 ;  /* 0x0000000208067825 */ /* 0x000fc800078e0202 */
[----:B0-----:R-:W-:Y:S01]  /*45fe0*/  IMAD.WIDE R4, R0, 0x2, R24 ;  /* 0x0000000200047825 */ /* 0x001fe200078e0218 */
[----:B------:R-:W-:Y:S02]  /*45ff0*/  PRMT R0, R23, 0x7632, R0 ;  /* 0x0000763217007816 */ /* 0x000fe40000000000 */
[----:B------:R-:W3:Y:S04]  /*46000*/  LDL.LU R23, [R1+0x18c] ;  /* 0x00018c0001177983 */ /* 0x000ee80000300800 */
[----:B------:R0:W-:Y:S01]  /*46010*/  @P0 STG.E.U16 [R4.64], R10 ;  /* 0x0000000a04000986 */ /* 0x0001e2000c101506 */
[----:B------:R-:W-:Y:S02]  /*46020*/  ISETP.LT.AND P0, PT, R19, c[0x0][0x178], !P3 ;  /* 0x00005e0013007a0c */ /* 0x000fe40005f01270 */
[----:B------:R-:W-:Y:S01]  /*46030*/  ISETP.LT.AND P3, PT, R27, c[0x0][0x178], !P3 ;  /* 0x00005e001b007a0c */ /* 0x000fe20005f61270 */
[----:B------:R1:W-:Y:S01]  /*46040*/  @P6 STG.E.U16 [R6.64], R0 ;  /* 0x0000000006006986 */ /* 0x0003e2000c101506 */
[C---:B0-----:R-:W-:Y:S01]  /*46050*/  IMAD.WIDE R4, R8.reuse, 0x2, R24 ;  /* 0x0000000208047825 */ /* 0x041fe200078e0218 */
[----:B-1----:R-:W-:-:S02]  /*46060*/  IADD3 R0, R8, c[0x0][0x198], RZ ;  /* 0x0000660008007a10 */ /* 0x002fc40007ffe0ff */
[----:B------:R-:W-:-:S03]  /*46070*/  IADD3 R10, R16, 0xb2, RZ ;  /* 0x000000b2100a7810 */ /* 0x000fc60007ffe0ff */
[----:B------:R-:W-:Y:S01]  /*46080*/  IMAD.WIDE R6, R0, 0x2, R2 ;  /* 0x0000000200067825 */ /* 0x000fe200078e0202 */
[----:B------:R-:W-:-:S03]  /*46090*/  ISETP.GE.AND P6, PT, R10, c[0x0][0x17c], PT ;  /* 0x00005f000a007a0c */ /* 0x000fc60003fc6270 */
[----:B------:R-:W-:Y:S01]  /*460a0*/  IMAD.WIDE R8, R0, 0x2, R24 ;  /* 0x0000000200087825 */ /* 0x000fe200078e0218 */
[----:B------:R-:W-:Y:S01]  /*460b0*/  @P1 STG.E.U16 [R4.64], R12 ;  /* 0x0000000c04001986 */ /* 0x000fe2000c101506 */
[----:B----4-:R-:W-:-:S03]  /*460c0*/  PRMT R10, R18, 0x7632, R10 ;  /* 0x00007632120a7816 */ /* 0x010fc6000000000a */
[----:B------:R0:W-:Y:S04]  /*460d0*/  @P0 STG.E.U16 [R6.64], R18 ;  /* 0x0000001206000986 */ /* 0x0001e8000c101506 */
[----:B0-----:R-:W4:Y:S04]  /*460e0*/  LDL.LU R18, [R1+0x1bc] ;  /* 0x0001bc0001127983 */ /* 0x001f280000300800 */
[----:B--2---:R0:W-:Y:S01]  /*460f0*/  @P3 STG.E.U16 [R8.64], R29 ;  /* 0x0000001d08003986 */ /* 0x0041e2000c101506 */
[----:B------:R-:W-:-:S03]  /*46100*/  PRMT R12, R29, 0x7632, R12 ;  /* 0x000076321d0c7816 */ /* 0x000fc6000000000c */
[----:B0-----:R-:W2:Y:S01]  /*46110*/  LDL.LU R29, [R1+0x16c] ;  /* 0x00016c00011d7983 */ /* 0x001ea20000300800 */
[----:B------:R-:W-:Y:S02]  /*46120*/  ISETP.LT.AND P0, PT, R19, c[0x0][0x178], !P2 ;  /* 0x00005e0013007a0c */ /* 0x000fe40005701270 */
[----:B------:R-:W-:Y:S02]  /*46130*/  ISETP.LT.AND P2, PT, R27, c[0x0][0x178], !P2 ;  /* 0x00005e001b007a0c */ /* 0x000fe40005741270 */
[----:B------:R-:W-:Y:S02]  /*46140*/  IADD3 R6, R0, c[0x0][0x198], RZ ;  /* 0x0000660000067a10 */ /* 0x000fe40007ffe0ff */
[----:B------:R-:W-:Y:S02]  /*46150*/  ISETP.LT.AND P3, PT, R19, c[0x0][0x178], !P4 ;  /* 0x00005e0013007a0c */ /* 0x000fe40006761270 */
[C---:B------:R-:W-:Y:S01]  /*46160*/  IADD3 R0, R6.reuse, c[0x0][0x198], RZ ;  /* 0x0000660006007a10 */ /* 0x040fe20007ffe0ff */
[----:B------:R-:W-:Y:S01]  /*46170*/  IMAD.WIDE R4, R6, 0x2, R2 ;  /* 0x0000000206047825 */ /* 0x000fe200078e0202 */
[----:B------:R-:W-:-:S03]  /*46180*/  ISETP.LT.AND P4, PT, R27, c[0x0][0x178], !P4 ;  /* 0x00005e001b007a0c */ /* 0x000fc60006781270 */
[----:B------:R-:W-:Y:S01]  /*46190*/  IMAD.WIDE R6, R6, 0x2, R24 ;  /* 0x0000000206067825 */ /* 0x000fe200078e0218 */
[----:B------:R0:W-:Y:S03]  /*461a0*/  @P0 STG.E.U16 [R4.64], R10 ;  /* 0x0000000a04000986 */ /* 0x0001e6000c101506 */
[----:B------:R-:W-:Y:S01]  /*461b0*/  IMAD.WIDE R8, R0, 0x2, R2 ;  /* 0x0000000200087825 */ /* 0x000fe200078e0202 */
[----:B------:R-:W-:Y:S04]  /*461c0*/  @P2 STG.E.U16 [R6.64], R12 ;  /* 0x0000000c06002986 */ /* 0x000fe8000c101506 */
[----:B-----5:R1:W-:Y:S01]  /*461d0*/  @P3 STG.E.U16 [R8.64], R21 ;  /* 0x0000001508003986 */ /* 0x0203e2000c101506 */
[----:B------:R-:W-:-:S02]  /*461e0*/  ISETP.LT.AND P3, PT, R19, c[0x0][0x178], !P5 ;  /* 0x00005e0013007a0c */ /* 0x000fc40006f61270 */
[----:B------:R-:W-:Y:S01]  /*461f0*/  ISETP.LT.AND P5, PT, R27, c[0x0][0x178], !P5 ;  /* 0x00005e001b007a0c */ /* 0x000fe20006fa1270 */
[C---:B0-----:R-:W-:Y:S01]  /*46200*/  IMAD.WIDE R4, R0.reuse, 0x2, R24 ;  /* 0x0000000200047825 */ /* 0x041fe200078e0218 */
[----:B------:R-:W-:Y:S02]  /*46210*/  IADD3 R10, R0, c[0x0][0x198], RZ ;  /* 0x00006600000a7a10 */ /* 0x000fe40007ffe0ff */
[----:B-1----:R-:W-:Y:S02]  /*46220*/  PRMT R9, R21, 0x7632, R9 ;  /* 0x0000763215097816 */ /* 0x002fe40000000009 */
[----:B------:R-:W5:Y:S01]  /*46230*/  LDL.LU R21, [R1+0x1dc] ;  /* 0x0001dc0001157983 */ /* 0x000f620000300800 */
[C---:B------:R-:W-:Y:S01]  /*46240*/  IMAD.WIDE R6, R10.reuse, 0x2, R2 ;  /* 0x000000020a067825 */ /* 0x040fe200078e0202 */
[----:B------:R-:W-:Y:S02]  /*46250*/  IADD3 R8, R10, c[0x0][0x198], RZ ;  /* 0x000066000a087a10 */ /* 0x000fe40007ffe0ff */
[----:B------:R-:W-:-:S02]  /*46260*/  IADD3 R12, R16, 0xb6, RZ ;  /* 0x000000b6100c7810 */ /* 0x000fc40007ffe0ff */
[----:B---3--:R-:W-:Y:S01]  /*46270*/  PRMT R0, R23, 0x7632, R0 ;  /* 0x0000763217007816 */ /* 0x008fe20000000000 */
[----:B------:R0:W-:Y:S01]  /*46280*/  @P4 STG.E.U16 [R4.64], R23 ;  /* 0x0000001704004986 */ /* 0x0001e2000c101506 */
[----:B------:R-:W-:Y:S02]  /*46290*/  ISETP.LT.AND P4, PT, R19, c[0x0][0x178], !P6 ;  /* 0x00005e0013007a0c */ /* 0x000fe40007781270 */
[----:B------:R-:W-:Y:S01]  /*462a0*/  ISETP.LT.AND P6, PT, R27, c[0x0][0x178], !P6 ;  /* 0x00005e001b007a0c */ /* 0x000fe200077c1270 */
[----:B------:R1:W-:Y:S04]  /*462b0*/  @P3 STG.E.U16 [R6.64], R9 ;  /* 0x0000000906003986 */ /* 0x0003e8000c101506 */
[----:B0-----:R-:W3:Y:S01]  /*462c0*/  LDL.LU R23, [R1+0x14c] ;  /* 0x00014c0001177983 */ /* 0x001ee20000300800 */
[----:B------:R-:W-:-:S04]  /*462d0*/  IMAD.WIDE R4, R10, 0x2, R24 ;  /* 0x000000020a047825 */ /* 0x000fc800078e0218 */
[----:B-1----:R-:W-:Y:S01]  /*462e0*/  IMAD.WIDE R6, R8, 0x2, R2 ;  /* 0x0000000208067825 */ /* 0x002fe200078e0202 */
[----:B------:R0:W-:Y:S01]  /*462f0*/  @P5 STG.E.U16 [R4.64], R0 ;  /* 0x0000000004005986 */ /* 0x0001e2000c101506 */
[----:B------:R-:W-:Y:S02]  /*46300*/  ISETP.GE.AND P3, PT, R12, c[0x0][0x17c], PT ;  /* 0x00005f000c007a0c */ /* 0x000fe40003f66270 */
[----:B0-----:R-:W-:Y:S01]  /*46310*/  IMAD.WIDE R4, R8, 0x2, R24 ;  /* 0x0000000208047825 */ /* 0x001fe200078e0218 */
[----:B----4-:R-:W-:Y:S04]  /*46320*/  @P4 STG.E.U16 [R6.64], R18 ;  /* 0x0000001206004986 */ /* 0x010fe8000c101506 */
[----:B--2---:R0:W-:Y:S01]  /*46330*/  @P6 STG.E.U16 [R4.64], R29 ;  /* 0x0000001d04006986 */ /* 0x0041e2000c101506 */
[----:B------:R-:W-:-:S03]  /*46340*/  PRMT R12, R29, 0x7632, R12 ;  /* 0x000076321d0c7816 */ /* 0x000fc6000000000c */
[----:B0-----:R-:W2:Y:S01]  /*46350*/  LDL.LU R29, [R1+0x1cc] ;  /* 0x0001cc00011d7983 */ /* 0x001ea20000300800 */
[----:B------:R-:W-:-:S04]  /*46360*/  IADD3 R13, R16, 0xb3, RZ ;  /* 0x000000b3100d7810 */ /* 0x000fc80007ffe0ff */
[----:B------:R-:W-:Y:S02]  /*46370*/  ISETP.GE.AND P1, PT, R13, c[0x0][0x17c], PT ;  /* 0x00005f000d007a0c */ /* 0x000fe40003f26270 */
[----:B------:R-:W-:Y:S02]  /*46380*/  IADD3 R13, R16, 0xb4, RZ ;  /* 0x000000b4100d7810 */ /* 0x000fe40007ffe0ff */
[----:B------:R-:W-:Y:S02]  /*46390*/  ISETP.LT.AND P4, PT, R19, c[0x0][0x178], !P1 ;  /* 0x00005e0013007a0c */ /* 0x000fe40004f81270 */
[----:B------:R-:W-:Y:S02]  /*463a0*/  ISETP.GE.AND P0, PT, R13, c[0x0][0x17c], PT ;  /* 0x00005f000d007a0c */ /* 0x000fe40003f06270 */
[----:B------:R-:W-:Y:S02]  /*463b0*/  ISETP.LT.AND P1, PT, R27, c[0x0][0x178], !P1 ;  /* 0x00005e001b007a0c */ /* 0x000fe40004f21270 */
[----:B------:R-:W-:-:S02]  /*463c0*/  IADD3 R6, R8, c[0x0][0x198], RZ ;  /* 0x0000660008067a10 */ /* 0x000fc40007ffe0ff */
[----:B------:R-:W-:Y:S02]  /*463d0*/  ISETP.LT.AND P6, PT, R19, c[0x0][0x178], !P0 ;  /* 0x00005e0013007a0c */ /* 0x000fe400047c1270 */
[----:B------:R-:W-:Y:S02]  /*463e0*/  IADD3 R9, R16, 0xb7, RZ ;  /* 0x000000b710097810 */ /* 0x000fe40007ffe0ff */
[C---:B------:R-:W-:Y:S01]  /*463f0*/  IADD3 R10, R6.reuse, c[0x0][0x198], RZ ;  /* 0x00006600060a7a10 */ /* 0x040fe20007ffe0ff */
[----:B------:R-:W-:Y:S01]  /*46400*/  IMAD.WIDE R4, R6, 0x2, R2 ;  /* 0x0000000206047825 */ /* 0x000fe200078e0202 */
[----:B------:R-:W-:Y:S02]  /*46410*/  ISETP.LT.AND P0, PT, R27, c[0x0][0x178], !P0 ;  /* 0x00005e001b007a0c */ /* 0x000fe40004701270 */
[----:B------:R-:W-:Y:S01]  /*46420*/  IADD3 R14, R16, 0xb5, RZ ;  /* 0x000000b5100e7810 */ /* 0x000fe20007ffe0ff */
[----:B------:R-:W-:Y:S01]  /*46430*/  IMAD.WIDE R6, R6, 0x2, R24 ;  /* 0x0000000206067825 */ /* 0x000fe200078e0218 */
[----:B------:R-:W-:-:S02]  /*46440*/  PRMT R0, R18, 0x7632, R0 ;  /* 0x0000763212007816 */ /* 0x000fc40000000000 */
[----:B------:R-:W-:Y:S01]  /*46450*/  ISETP.GE.AND P5, PT, R9, c[0x0][0x17c], PT ;  /* 0x00005f0009007a0c */ /* 0x000fe20003fa6270 */
[----:B------:R-:W-:Y:S01]  /*46460*/  IMAD.WIDE R8, R10, 0x2, R2 ;  /* 0x000000020a087825 */ /* 0x000fe200078e0202 */
[----:B------:R-:W-:Y:S01]  /*46470*/  ISETP.GE.AND P2, PT, R14, c[0x0][0x17c], PT ;  /* 0x00005f000e007a0c */ /* 0x000fe20003f46270 */
[----:B------:R0:W-:Y:S04]  /*46480*/  @P4 STG.E.U16 [R4.64], R0 ;  /* 0x0000000004004986 */ /* 0x0001e8000c101506 */
[----:B------:R1:W-:Y:S04]  /*46490*/  @P1 STG.E.U16 [R6.64], R12 ;  /* 0x0000000c06001986 */ /* 0x0003e8000c101506 */
[----:B-----5:R4:W-:Y:S01]  /*464a0*/  @P6 STG.E.U16 [R8.64], R21 ;  /* 0x0000001508006986 */ /* 0x0209e2000c101506 */
[----:B------:R-:W-:Y:S01]  /*464b0*/  ISETP.LT.AND P6, PT, R19, c[0x0][0x178], !P2 ;  /* 0x00005e0013007a0c */ /* 0x000fe200057c1270 */
[----:B0-----:R-:W-:-:S02]  /*464c0*/  IMAD.WIDE R4, R10, 0x2, R24 ;  /* 0x000000020a047825 */ /* 0x001fc400078e0218 */
[----:B------:R-:W5:Y:S01]  /*464d0*/  LDL.LU R18, [R1+0x20c] ;  /* 0x00020c0001127983 */ /* 0x000f620000300800 */
[----:B------:R-:W-:Y:S02]  /*464e0*/  IADD3 R10, R10, c[0x0][0x198], RZ ;  /* 0x000066000a0a7a10 */ /* 0x000fe40007ffe0ff */
[----:B------:R-:W-:-:S03]  /*464f0*/  ISETP.LT.AND P2, PT, R27, c[0x0][0x178], !P2 ;  /* 0x00005e001b007a0c */ /* 0x000fc60005741270 */
[C---:B-1----:R-:W-:Y:S01]  /*46500*/  IMAD.WIDE R6, R10.reuse, 0x2, R2 ;  /* 0x000000020a067825 */ /* 0x042fe200078e0202 */
[----:B----4-:R-:W-:Y:S02]  /*46510*/  PRMT R9, R21, 0x7632, R9 ;  /* 0x0000763215097816 */ /* 0x010fe40000000009 */
[----:B------:R-:W-:Y:S02]  /*46520*/  IADD3 R8, R10, c[0x0][0x198], RZ ;  /* 0x000066000a087a10 */ /* 0x000fe40007ffe0ff */
[----:B---3--:R-:W-:Y:S01]  /*46530*/  PRMT R0, R23, 0x7632, R0 ;  /* 0x0000763217007816 */ /* 0x008fe20000000000 */
[----:B------:R0:W-:Y:S01]  /*46540*/  @P0 STG.E.U16 [R4.64], R23 ;  /* 0x0000001704000986 */ /* 0x0001e2000c101506 */
[----:B------:R-:W-:-:S03]  /*46550*/  ISETP.LT.AND P0, PT, R19, c[0x0][0x178], !P3 ;  /* 0x00005e0013007a0c */ /* 0x000fc60005f01270 */
[----:B------:R1:W-:Y:S04]  /*46560*/  @P6 STG.E.U16 [R6.64], R9 ;  /* 0x0000000906006986 */ /* 0x0003e8000c101506 */
[----:B0-----:R-:W3:Y:S01]  /*46570*/  LDL.LU R23, [R1+0x17c] ;  /* 0x00017c0001177983 */ /* 0x001ee20000300800 */
[----:B------:R-:W-:-:S03]  /*46580*/  IMAD.WIDE R4, R10, 0x2, R24 ;  /* 0x000000020a047825 */ /* 0x000fc600078e0218 */
[----:B------:R-:W4:Y:S01]  /*46590*/  LDL.LU R21, [R1+0x1fc] ;  /* 0x0001fc0001157983 */ /* 0x000f220000300800 */
[----:B-1----:R-:W-:-:S03]  /*465a0*/  IMAD.WIDE R6, R8, 0x2, R2 ;  /* 0x0000000208067825 */ /* 0x002fc600078e0202 */
[----:B------:R2:W-:Y:S02]  /*465b0*/  @P2 STG.E.U16 [R4.64], R0 ;  /* 0x0000000004002986 */ /* 0x0005e4000c101506 */
[----:B--2---:R-:W-:Y:S02]  /*465c0*/  PRMT R0, R29, 0x7632, R0 ;  /* 0x000076321d007816 */ /* 0x004fe40000000000 */
[----:B------:R0:W-:Y:S04]  /*465d0*/  @P0 STG.E.U16 [R6.64], R29 ;  /* 0x0000001d06000986 */ /* 0x0001e8000c101506 */
[----:B0-----:R-:W2:Y:S01]  /*465e0*/  LDL.LU R29, [R1+0x15c] ;  /* 0x00015c00011d7983 */ /* 0x001ea20000300800 */
[----:B------:R-:W-:Y:S02]  /*465f0*/  ISETP.LT.AND P3, PT, R27, c[0x0][0x178], !P3 ;  /* 0x00005e001b007a0c */ /* 0x000fe40005f61270 */
[----:B------:R-:W-:Y:S01]  /*46600*/  IADD3 R13, R16, 0xb8, RZ ;  /* 0x000000b8100d7810 */ /* 0x000fe20007ffe0ff */
[----:B------:R-:W-:Y:S01]  /*46610*/  IMAD.WIDE R4, R8, 0x2, R24 ;  /* 0x0000000208047825 */ /* 0x000fe200078e0218 */
[----:B------:R-:W-:-:S02]  /*46620*/  ISETP.LT.AND P0, PT, R19, c[0x0][0x178], !P5 ;  /* 0x00005e0013007a0c */ /* 0x000fc40006f01270 */
[----:B------:R-:W-:Y:S02]  /*46630*/  ISETP.GE.AND P4, PT, R13, c[0x0][0x17c], PT ;  /* 0x00005f000d007a0c */ /* 0x000fe40003f86270 */
[----:B------:R-:W-:Y:S02]  /*46640*/  ISETP.LT.AND P5, PT, R27, c[0x0][0x178], !P5 ;  /* 0x00005e001b007a0c */ /* 0x000fe40006fa1270 */
[----:B------:R-:W-:-:S03]  /*46650*/  IADD3 R6, R8, c[0x0][0x198], RZ ;  /* 0x0000660008067a10 */ /* 0x000fc60007ffe0ff */
[----:B------:R0:W-:Y:S01]  /*46660*/  @P3 STG.E.U16 [R4.64], R15 ;  /* 0x0000000f04003986 */ /* 0x0001e2000c101506 */
[----:B------:R-:W-:Y:S02]  /*46670*/  ISETP.LT.AND P3, PT, R19, c[0x0][0x178], !P4 ;  /* 0x00005e0013007a0c */ /* 0x000fe40006761270 */
[----:B------:R-:W-:Y:S02]  /*46680*/  IADD3 R9, R16, 0xbb, RZ ;  /* 0x000000bb10097810 */ /* 0x000fe40007ffe0ff */
[----:B------:R-:W-:Y:S02]  /*46690*/  IADD3 R10, R6, c[0x0][0x198], RZ ;  /* 0x00006600060a7a10 */ /* 0x000fe40007ffe0ff */
[----:B------:R-:W-:Y:S02]  /*466a0*/  IADD3 R14, R16, 0xb9, RZ ;  /* 0x000000b9100e7810 */ /* 0x000fe40007ffe0ff */
[----:B------:R-:W-:Y:S02]  /*466b0*/  ISETP.LT.AND P4, PT, R27, c[0x0][0x178], !P4 ;  /* 0x00005e001b007a0c */ /* 0x000fe40006781270 */
[----:B------:R-:W-:Y:S01]  /*466c0*/  ISETP.GE.AND P2, PT, R9, c[0x0][0x17c], PT ;  /* 0x00005f0009007a0c */ /* 0x000fe20003f46270 */
[----:B0-----:R-:W-:Y:S01]  /*466d0*/  IMAD.WIDE R4, R6, 0x2, R2 ;  /* 0x0000000206047825 */ /* 0x001fe200078e0202 */
[----:B------:R-:W-:-:S03]  /*466e0*/  PRMT R15, R15, 0x7632, R15 ;  /* 0x000076320f0f7816 */ /* 0x000fc6000000000f */
[----:B------:R-:W-:Y:S01]  /*466f0*/  IMAD.WIDE R6, R6, 0x2, R24 ;  /* 0x0000000206067825 */ /* 0x000fe200078e0218 */
[----:B------:R-:W-:-:S03]  /*46700*/  ISETP.GE.AND P1, PT, R14, c[0x0][0x17c], PT ;  /* 0x00005f000e007a0c */ /* 0x000fc60003f26270 */
[----:B------:R-:W-:Y:S01]  /*46710*/  IMAD.WIDE R8, R10, 0x2, R2 ;  /* 0x000000020a087825 */ /* 0x000fe200078e0202 */
[----:B------:R0:W-:Y:S01]  /*46720*/  @P0 STG.E.U16 [R4.64], R0 ;  /* 0x0000000004000986 */ /* 0x0001e2000c101506 */
[----:B------:R-:W-:-:S03]  /*46730*/  IADD3 R12, R16, 0xba, RZ ;  /* 0x000000ba100c7810 */ /* 0x000fc60007ffe0ff */
[----:B------:R1:W-:Y:S01]  /*46740*/  @P5 STG.E.U16 [R6.64], R15 ;  /* 0x0000000f06005986 */ /* 0x0003e2000c101506 */
[----:B------:R-:W-:-:S03]  /*46750*/  ISETP.GE.AND P6, PT, R12, c[0x0][0x17c], PT ;  /* 0x00005f000c007a0c */ /* 0x000fc60003fc6270 */
[----:B-----5:R5:W-:Y:S01]  /*46760*/  @P3 STG.E.U16 [R8.64], R18 ;  /* 0x0000001208003986 */ /* 0x020be2000c101506 */
[----:B------:R-:W-:Y:S02]  /*46770*/  ISETP.LT.AND P3, PT, R19, c[0x0][0x178], !P1 ;  /* 0x00005e0013007a0c */ /* 0x000fe40004f61270 */
[----:B------:R-:W-:Y:S01]  /*46780*/  ISETP.LT.AND P1, PT, R27, c[0x0][0x178], !P1 ;  /* 0x00005e001b007a0c */ /* 0x000fe20004f21270 */
[C---:B0-----:R-:W-:Y:S01]  /*46790*/  IMAD.WIDE R4, R10.reuse, 0x2, R24 ;  /* 0x000000020a047825 */ /* 0x041fe200078e0218 */
[----:B------:R-:W-:Y:S02]  /*467a0*/  IADD3 R10, R10, c[0x0][0x198], RZ ;  /* 0x000066000a0a7a10 */ /* 0x000fe40007ffe0ff */
[----:B------:R-:W-:-:S03]  /*467b0*/  IADD3 R12, R16, 0xbc, RZ ;  /* 0x000000bc100c7810 */ /* 0x000fc60007ffe0ff */
[----:B-1----:R-:W-:Y:S01]  /*467c0*/  IMAD.WIDE R6, R10, 0x2, R2 ;  /* 0x000000020a067825 */ /* 0x002fe200078e0202 */
[----:B-----5:R-:W-:Y:S02]  /*467d0*/  PRMT R9, R18, 0x7632, R9 ;  /* 0x0000763212097816 */ /* 0x020fe40000000009 */
[----:B------:R-:W-:Y:S02]  /*467e0*/  IADD3 R8, R10, c[0x0][0x198], RZ ;  /* 0x000066000a087a10 */ /* 0x000fe40007ffe0ff */
[----:B------:R-:W-:Y:S02]  /*467f0*/  ISETP.GE.AND P0, PT, R12, c[0x0][0x17c], PT ;  /* 0x00005f000c007a0c */ /* 0x000fe40003f06270 */
[----:B------:R-:W-:Y:S01]  /*46800*/  IADD3 R12, R16, 0xbe, RZ ;  /* 0x000000be100c7810 */ /* 0x000fe20007ffe0ff */
[----:B---3--:R0:W-:Y:S01]  /*46810*/  @P4 STG.E.U16 [R4.64], R23 ;  /* 0x0000001704004986 */ /* 0x0081e2000c101506 */
[----:B------:R-:W-:Y:S02]  /*46820*/  ISETP.LT.AND P4, PT, R19, c[0x0][0x178], !P6 ;  /* 0x00005e0013007a0c */ /* 0x000fe40007781270 */
[----:B------:R-:W-:-:S02]  /*46830*/  ISETP.LT.AND P6, PT, R27, c[0x0][0x178], !P6 ;  /* 0x00005e001b007a0c */ /* 0x000fc400077c1270 */
[----:B------:R-:W-:Y:S01]  /*46840*/  PRMT R0, R23, 0x7632, R0 ;  /* 0x0000763217007816 */ /* 0x000fe20000000000 */
[----:B------:R1:W-:Y:S01]  /*46850*/  @P3 STG.E.U16 [R6.64], R9 ;  /* 0x0000000906003986 */ /* 0x0003e2000c101506 */
[----:B0-----:R-:W-:-:S03]  /*46860*/  IMAD.WIDE R4, R10, 0x2, R24 ;  /* 0x000000020a047825 */ /* 0x001fc600078e0218 */
[----:B------:R-:W3:Y:S04]  /*46870*/  LDL.LU R23, [R1+0x1ec] ;  /* 0x0001ec0001177983 */ /* 0x000ee80000300800 */
[----:B------:R0:W-:Y:S01]  /*46880*/  @P1 STG.E.U16 [R4.64], R0 ;  /* 0x0000000004001986 */ /* 0x0001e2000c101506 */
[----:B-1----:R-:W-:Y:S01]  /*46890*/  IMAD.WIDE R6, R8, 0x2, R2 ;  /* 0x0000000208067825 */ /* 0x002fe200078e0202 */
[----:B------:R-:W-:-:S04]  /*468a0*/  ISETP.GE.AND P3, PT, R12, c[0x0][0x17c], PT ;  /* 0x00005f000c007a0c */ /* 0x000fc80003f66270 */
[----:B----4-:R-:W-:Y:S01]  /*468b0*/  @P4 STG.E.U16 [R6.64], R21 ;  /* 0x0000001506004986 */ /* 0x010fe2000c101506 */
[----:B0-----:R-:W-:Y:S01]  /*468c0*/  IMAD.WIDE R4, R8, 0x2, R24 ;  /* 0x0000000208047825 */ /* 0x001fe200078e0218 */
[----:B------:R-:W-:-:S04]  /*468d0*/  PRMT R0, R21, 0x7632, R0 ;  /* 0x0000763215007816 */ /* 0x000fc80000000000 */
[----:B--2---:R0:W-:Y:S01]  /*468e0*/  @P6 STG.E.U16 [R4.64], R29 ;  /* 0x0000001d04006986 */ /* 0x0041e2000c101506 */
[----:B------:R-:W-:-:S03]  /*468f0*/  PRMT R12, R29, 0x7632, R12 ;  /* 0x000076321d0c7816 */ /* 0x000fc6000000000c */
[----:B0-----:R-:W2:Y:S04]  /*46900*/  LDL.LU R29, [R1+0x21c] ;  /* 0x00021c00011d7983 */ /* 0x001ea80000300800 */
[----:B------:R-:W4:Y:S01]  /*46910*/  LDL.LU R21, [R1+0x19c] ;  /* 0x00019c0001157983 */ /* 0x000f220000300800 */
[----:B------:R-:W-:Y:S02]  /*46920*/  ISETP.LT.AND P4, PT, R19, c[0x0][0x178], !P2 ;  /* 0x00005e0013007a0c */ /* 0x000fe40005781270 */
[----:B------:R-:W-:Y:S02]  /*46930*/  ISETP.LT.AND P2, PT, R27, c[0x0][0x178], !P2 ;  /* 0x00005e001b007a0c */ /* 0x000fe40005741270 */
[----:B------:R-:W-:Y:S02]  /*46940*/  IADD3 R6, R8, c[0x0][0x198], RZ ;  /* 0x0000660008067a10 */ /* 0x000fe40007ffe0ff */
[----:B------:R-:W-:-:S02]  /*46950*/  ISETP.LT.AND P6, PT, R19, c[0x0][0x178], !P0 ;  /* 0x00005e0013007a0c */ /* 0x000fc400047c1270 */
[----:B------:R-:W-:Y:S02]  /*46960*/  IADD3 R9, R16, 0xbf, RZ ;  /* 0x000000bf10097810 */ /* 0x000fe40007ffe0ff */
[C---:B------:R-:W-:Y:S01]  /*46970*/  IADD3 R10, R6.reuse, c[0x0][0x198], RZ ;  /* 0x00006600060a7a10 */ /* 0x040fe20007ffe0ff */
[----:B------:R-:W-:Y:S01]  /*46980*/  IMAD.WIDE R4, R6, 0x2, R2 ;  /* 0x0000000206047825 */ /* 0x000fe200078e0202 */
[----:B------:R-:W-:-:S03]  /*46990*/  ISETP.GE.AND P1, PT, R9, c[0x0][0x17c], PT ;  /* 0x00005f0009007a0c */ /* 0x000fc60003f26270 */
[----:B------:R-:W-:Y:S01]  /*469a0*/  IMAD.WIDE R6, R6, 0x2, R24 ;  /* 0x0000000206067825 */ /* 0x000fe200078e0218 */
[----:B------:R0:W-:Y:S03]  /*469b0*/  @P4 STG.E.U16 [R4.64], R0 ;  /* 0x0000000004004986 */ /* 0x0001e6000c101506 */
[----:B------:R-:W-:Y:S01]  /*469c0*/  IMAD.WIDE R8, R10, 0x2, R2 ;  /* 0x000000020a087825 */ /* 0x000fe200078e0202 */
[----:B------:R1:W-:Y:S04]  /*469d0*/  @P2 STG.E.U16 [R6.64], R12 ;  /* 0x0000000c06002986 */ /* 0x0003e8000c101506 */
[----:B------:R-:W-:Y:S01]  /*469e0*/  STL [R1+0x12c8], R22 ;  /* 0x0012c81601007387 */ /* 0x000fe20000100800 */
[----:B------:R-:W-:-:S02]  /*469f0*/  IADD3 R13, R16, 0xbd, RZ ;  /* 0x000000bd100d7810 */ /* 0x000fc40007ffe0ff */
[----:B------:R-:W-:Y:S02]  /*46a00*/  ISETP.LT.AND P0, PT, R27, c[0x0][0x178], !P0 ;  /* 0x00005e001b007a0c */ /* 0x000fe40004701270 */
[----:B------:R-:W-:Y:S01]  /*46a10*/  ISETP.GE.AND P5, PT, R13, c[0x0][0x17c], PT ;  /* 0x00005f000d007a0c */ /* 0x000fe20003fa6270 */
[C---:B0-----:R-:W-:Y:S01]  /*46a20*/  IMAD.WIDE R4, R10.reuse, 0x2, R24 ;  /* 0x000000020a047825 */ /* 0x041fe200078e0218 */
[----:B-1----:R-:W-:-:S04]  /*46a30*/  IADD3 R6, R10, c[0x0][0x198], RZ ;  /* 0x000066000a067a10 */ /* 0x002fc80007ffe0ff */
[----:B------:R-:W-:Y:S02]  /*46a40*/  IADD3 R0, R6, c[0x0][0x198], RZ ;  /* 0x0000660006007a10 */ /* 0x000fe40007ffe0ff */
[----:B------:R-:W-:Y:S01]  /*46a50*/  IADD3 R10, R16, 0xc2, RZ ;  /* 0x000000c2100a7810 */ /* 0x000fe20007ffe0ff */
[----:B---3--:R0:W-:Y:S02]  /*46a60*/  @P6 STG.E.U16 [R8.64], R23 ;  /* 0x0000001708006986 */ /* 0x0081e4000c101506 */
[----:B0-----:R-:W-:Y:S02]  /*46a70*/  PRMT R9, R23, 0x7632, R9 ;  /* 0x0000763217097816 */ /* 0x001fe40000000009 */
[----:B------:R-:W-:Y:S01]  /*46a80*/  ISETP.LT.AND P6, PT, R19, c[0x0][0x178], !P5 ;  /* 0x00005e0013007a0c */ /* 0x000fe20006fc1270 */
[----:B------:R0:W-:Y:S01]  /*46a90*/  @P0 STG.E.U16 [R4.64], R11 ;  /* 0x0000000b04000986 */ /* 0x0001e2000c101506 */
[----:B------:R-:W-:Y:S02]  /*46aa0*/  ISETP.LT.AND P5, PT, R27, c[0x0][0x178], !P5 ;  /* 0x00005e001b007a0c */ /* 0x000fe40006fa1270 */
[----:B------:R-:W-:-:S02]  /*46ab0*/  ISETP.LT.AND P0, PT, R19, c[0x0][0x178], !P3 ;  /* 0x00005e0013007a0c */ /* 0x000fc40005f01270 */
[----:B------:R-:W-:Y:S01]  /*46ac0*/  PRMT R8, R11, 0x7632, R8 ;  /* 0x000076320b087816 */ /* 0x000fe20000000008 */
[----:B0-----:R-:W-:-:S04]  /*46ad0*/  IMAD.WIDE R4, R6, 0x2, R2 ;  /* 0x0000000206047825 */ /* 0x001fc800078e0202 */
[----:B------:R-:W-:Y:S02]  /*46ae0*/  IMAD.WIDE R6, R6, 0x2, R24 ;  /* 0x0000000206067825 */ /* 0x000fe400078e0218 */
[----:B------:R0:W-:Y:S01]  /*46af0*/  @P6 STG.E.U16 [R4.64], R9 ;  /* 0x0000000904006986 */ /* 0x0001e2000c101506 */
[----:B------:R-:W-:Y:S02]  /*46b00*/  ISETP.GE.AND P6, PT, R10, c[0x0][0x17c], PT ;  /* 0x00005f000a007a0c */ /* 0x000fe40003fc6270 */
[C---:B------:R-:W-:Y:S01]  /*46b10*/  IADD3 R13, R16.reuse, 0xc0, RZ ;  /* 0x000000c0100d7810 */ /* 0x040fe20007ffe0ff */
[----:B------:R-:W-:Y:S01]  /*46b20*/  @P5 STG.E.U16 [R6.64], R8 ;  /* 0x0000000806005986 */ /* 0x000fe2000c101506 */
[----:B------:R-:W-:Y:S01]  /*46b30*/  IADD3 R14, R16, 0xc1, RZ ;  /* 0x000000c1100e7810 */ /* 0x000fe20007ffe0ff */
[----:B0-----:R-:W-:Y:S01]  /*46b40*/  IMAD.WIDE R4, R0, 0x2, R2 ;  /* 0x0000000200047825 */ /* 0x001fe200078e0202 */
[----:B------:R-:W-:Y:S02]  /*46b50*/  ISETP.GE.AND P4, PT, R13, c[0x0][0x17c], PT ;  /* 0x00005f000d007a0c */ /* 0x000fe40003f86270 */
[----:B------:R-:W-:Y:S01]  /*46b60*/  ISETP.GE.AND P2, PT, R14, c[0x0][0x17c], PT ;  /* 0x00005f000e007a0c */ /* 0x000fe20003f46270 */
[----:B----4-:R-:W-:Y:S04]  /*46b70*/  STL.64 [R1+0x12c0], R20 ;  /* 0x0012c01401007387 */ /* 0x010fe80000100a00 */
[----:B------:R-:W0:Y:S01]  /*46b80*/  LDS.128 R20, [R28] ;  /* 0x000000001c147984 */ /* 0x000e220000000c00 */
[----:B--2---:R-:W-:-:S03]  /*46b90*/  PRMT R10, R29, 0x7632, R10 ;  /* 0x000076321d0a7816 */ /* 0x004fc6000000000a */
[----:B------:R1:W-:Y:S02]  /*46ba0*/  @P0 STG.E.U16 [R4.64], R29 ;  /* 0x0000001d04000986 */ /* 0x0003e4000c101506 */
[----:B-1----:R-:W-:Y:S01]  /*46bb0*/  LOP3.LUT R29, R28, 0x20, RZ, 0x3c, !PT ;  /* 0x000000201c1d7812 */ /* 0x002fe200078e3cff */
[----:B0-----:R-:W-:Y:S01]  /*46bc0*/  IMAD.MOV.U32 R15, RZ, RZ, R20 ;  /* 0x000000ffff0f7224 */ /* 0x001fe200078e0014 */
[----:B------:R-:W-:Y:S04]  /*46bd0*/  STL [R1+0x24], R21 ;  /* 0x0000241501007387 */ /* 0x000fe80000100800 */
[----:B------:R0:W-:Y:S04]  /*46be0*/  STL.64 [R1+0x28], R22 ;  /* 0x0000281601007387 */ /* 0x0001e80000100a00 */
[----:B0-----:R-:W2:Y:S04]  /*46bf0*/  LDL.LU R22, [R1+0x12c8] ;  /* 0x0012c80001167983 */ /* 0x001ea80000300800 */
[----:B------:R-:W3:Y:S04]  /*46c00*/  LDL.LU.64 R20, [R1+0x12c0] ;  /* 0x0012c00001147983 */ /* 0x000ee80000300a00 */
[----:B------:R-:W-:Y:S04]  /*46c10*/  STL.64 [R1+0x12b8], R14 ;  /* 0x0012b80e01007387 */ /* 0x000fe80000100a00 */
[----:B------:R-:W0:Y:S04]  /*46c20*/  LDS.128 R12, [R29] ;  /* 0x000000001d0c7984 */ /* 0x000e280000000c00 */
[----:B------:R-:W4:Y:S04]  /*46c30*/  LDL.LU R23, [R1+0x220] ;  /* 0x0002200001177983 */ /* 0x000f280000300800 */
[----:B0-----:R-:W-:Y:S04]  /*46c40*/  STL [R1+0x34], R13 ;  /* 0x0000340d01007387 */ /* 0x001fe80000100800 */
[----:B------:R0:W-:Y:S04]  /*46c50*/  STL.64 [R1+0x38], R14 ;  /* 0x0000380e01007387 */ /* 0x0001e80000100a00 */
[----:B0-----:R-:W5:Y:S01]  /*46c60*/  LDL.LU.64 R14, [R1+0x12b8] ;  /* 0x0012b800010e7983 */ /* 0x001f620000300a00 */
[----:B------:R-:W-:Y:S01]  /*46c70*/  ISETP.LT.AND P3, PT, R27, c[0x0][0x178], !P3 ;  /* 0x00005e001b007a0c */ /* 0x000fe20005f61270 */
[----:B------:R-:W-:Y:S01]  /*46c80*/  IMAD.WIDE R6, R0, 0x2, R24 ;  /* 0x0000000200067825 */ /* 0x000fe200078e0218 */
[----:B------:R-:W-:-:S03]  /*46c90*/  ISETP.LT.AND P0, PT, R19, c[0x0][0x178], !P1 ;  /* 0x00005e0013007a0c */ /* 0x000fc60004f01270 */
[----:B------:R-:W-:Y:S01]  /*46ca0*/  IMAD.MOV.U32 R13, RZ, RZ, R12 ;  /* 0x000000ffff0d7224 */ /* 0x000fe200078e000c */
[----:B------:R-:W-:Y:S02]  /*46cb0*/  IADD3 R12, R16, 0xc4, RZ ;  /* 0x000000c4100c7810 */ /* 0x000fe40007ffe0ff */
[----:B------:R-:W-:-:S05]  /*46cc0*/  LOP3.LUT R29, R28, 0x40, RZ, 0x3c, !PT ;  /* 0x000000401c1d7812 */ /* 0x000fca00078e3cff */
[----:B---3--:R0:W-:Y:S01]  /*46cd0*/  @P3 STG.E.U16 [R6.64], R21 ;  /* 0x0000001506003986 */ /* 0x0081e2000c101506 */
[----:B------:R-:W-:Y:S02]  /*46ce0*/  PRMT R11, R21, 0x7632, R11 ;  /* 0x00007632150b7816 */ /* 0x000fe4000000000b */
[----:B0-----:R-:W-:Y:S01]  /*46cf0*/  IADD3 R6, R0, c[0x0][0x198], RZ ;  /* 0x0000660000067a10 */ /* 0x001fe20007ffe0ff */
[----:B------:R-:W3:Y:S04]  /*46d00*/  LDL.LU R21, [R1+0x240] ;  /* 0x0002400001157983 */ /* 0x000ee80000300800 */
[----:B------:R-:W-:-:S05]  /*46d10*/  IMAD.WIDE R4, R6, 0x2, R2 ;  /* 0x0000000206047825 */ /* 0x000fca00078e0202 */
[----:B------:R-:W-:Y:S01]  /*46d20*/  @P0 STG.E.U16 [R4.64], R10 ;  /* 0x0000000a04000986 */ /* 0x000fe2000c101506 */
[----:B------:R-:W-:-:S03]  /*46d30*/  ISETP.GE.AND P0, PT, R12, c[0x0][0x17c], PT ;  /* 0x00005f000c007a0c */ /* 0x000fc60003f06270 */
[----:B-----5:R-:W-:Y:S04]  /*46d40*/  STL.64 [R1+0x12b0], R14 ;  /* 0x0012b00e01007387 */ /* 0x020fe80000100a00 */
[----:B------:R-:W-:Y:S04]  /*46d50*/  STL [R1+0x12ac], R13 ;  /* 0x0012ac0d01007387 */ /* 0x000fe80000100800 */
[----:B------:R-:W0:Y:S04]  /*46d60*/  LDS.128 R12, [R29] ;  /* 0x000000001d0c7984 */ /* 0x000e280000000c00 */
[----:B0-----:R-:W-:Y:S04]  /*46d70*/  STL [R1+0x14], R13 ;  /* 0x0000140d01007387 */ /* 0x001fe80000100800 */
[----:B------:R0:W-:Y:S04]  /*46d80*/  STL.64 [R1+0x18], R14 ;  /* 0x0000180e01007387 */ /* 0x0001e80000100a00 */
[----:B0-----:R-:W5:Y:S01]  /*46d90*/  LDL.LU.64 R14, [R1+0x12b0] ;  /* 0x0012b000010e7983 */ /* 0x001f620000300a00 */
[----:B------:R-:W-:-:S02]  /*46da0*/  ISETP.LT.AND P1, PT, R27, c[0x0][0x178], !P1 ;  /* 0x00005e001b007a0c */ /* 0x000fc40004f21270 */
[----:B------:R-:W-:Y:S01]  /*46db0*/  ISETP.LT.AND P3, PT, R19, c[0x0][0x178], !P4 ;  /* 0x00005e0013007a0c */ /* 0x000fe20006761270 */
[----:B------:R-:W2:Y:S01]  /*46dc0*/  LDL.LU R13, [R1+0x12ac] ;  /* 0x0012ac00010d7983 */ /* 0x000ea20000300800 */
[----:B------:R-:W-:Y:S02]  /*46dd0*/  IADD3 R9, R16, 0xc3, RZ ;  /* 0x000000c310097810 */ /* 0x000fe40007ffe0ff */
[C---:B------:R-:W-:Y:S01]  /*46de0*/  IADD3 R0, R6.reuse, c[0x0][0x198], RZ ;  /* 0x0000660006007a10 */ /* 0x040fe20007ffe0ff */
[----:B------:R-:W-:Y:S01]  /*46df0*/  IMAD.WIDE R6, R6, 0x2, R24 ;  /* 0x0000000206067825 */ /* 0x000fe200078e0218 */
[----:B------:R-:W-:Y:S02]  /*46e00*/  ISETP.GE.AND P5, PT, R9, c[0x0][0x17c], PT ;  /* 0x00005f0009007a0c */ /* 0x000fe40003fa6270 */
[----:B------:R-:W-:Y:S01]  /*46e10*/  ISETP.LT.AND P4, PT, R27, c[0x0][0x178], !P4 ;  /* 0x00005e001b007a0c */ /* 0x000fe20006781270 */
[----:B------:R-:W-:Y:S01]  /*46e20*/  IMAD.WIDE R8, R0, 0x2, R2 ;  /* 0x0000000200087825 */ /* 0x000fe200078e0202 */
[----:B------:R-:W-:Y:S01]  /*46e30*/  IADD3 R4, R16, 0xc5, RZ ;  /* 0x000000c510047810 */ /* 0x000fe20007ffe0ff */
[----:B------:R0:W-:Y:S04]  /*46e40*/  @P1 STG.E.U16 [R6.64], R11 ;  /* 0x0000000b06001986 */ /* 0x0001e8000c101506 */
[----:B----4-:R1:W-:Y:S01]  /*46e50*/  @P3 STG.E.U16 [R8.64], R23 ;  /* 0x0000001708003986 */ /* 0x0103e2000c101506 */
[----:B------:R-:W-:-:S02]  /*46e60*/  ISETP.LT.AND P3, PT, R19, c[0x0][0x178], !P2 ;  /* 0x00005e0013007a0c */ /* 0x000fc40005761270 */
[----:B------:R-:W-:Y:S02]  /*46e70*/  ISETP.LT.AND P2, PT, R27, c[0x0][0x178], !P2 ;  /* 0x00005e001b007a0c */ /* 0x000fe40005741270 */
[----:B------:R-:W-:Y:S01]  /*46e80*/  ISETP.GE.AND P1, PT, R4, c[0x0][0x17c], PT ;  /* 0x00005f0004007a0c */ /* 0x000fe20003f26270 */
[C---:B0-----:R-:W-:Y:S01]  /*46e90*/  IMAD.WIDE R6, R0.reuse, 0x2, R24 ;  /* 0x0000000200067825 */ /* 0x041fe200078e0218 */
[----:B------:R-:W-:Y:S02]  /*46ea0*/  IADD3 R4, R0, c[0x0][0x198], RZ ;  /* 0x0000660000047a10 */ /* 0x000fe40007ffe0ff */
[----:B------:R-:W-:Y:S02]  /*46eb0*/  PRMT R10, R23, 0x7632, R10 ;  /* 0x00007632170a7816 */ /* 0x000fe4000000000a */
[----:B------:R-:W-:Y:S01]  /*46ec0*/  IADD3 R0, R4, c[0x0][0x198], RZ ;  /* 0x0000660004007a10 */ /* 0x000fe20007ffe0ff */
[----:B-1----:R-:W4:Y:S04]  /*46ed0*/  LDL.LU R23, [R1+0x250] ;  /* 0x0002500001177983 */ /* 0x002f280000300800 */
[----:B-----5:R0:W-:Y:S01]  /*46ee0*/  @P4 STG.E.U16 [R6.64], R15 ;  /* 0x0000000f06004986 */ /* 0x0201e2000c101506 */
[----:B------:R-:W-:-:S02]  /*46ef0*/  ISETP.LT.AND P4, PT, R19, c[0x0][0x178], !P6 ;  /* 0x00005e0013007a0c */ /* 0x000fc40007781270 */
[----:B------:R-:W-:Y:S01]  /*46f00*/  PRMT R8, R15, 0x7632, R8 ;  /* 0x000076320f087816 */ /* 0x000fe20000000008 */
[----:B0-----:R-:W-:-:S04]  /*46f10*/  IMAD.WIDE R6, R4, 0x2, R2 ;  /* 0x0000000204067825 */ /* 0x001fc800078e0202 */
[----:B------:R-:W-:Y:S01]  /*46f20*/  IMAD.WIDE R4, R4, 0x2, R24 ;  /* 0x0000000204047825 */ /* 0x000fe200078e0218 */
[----:B------:R0:W-:Y:S04]  /*46f30*/  @P3 STG.E.U16 [R6.64], R10 ;  /* 0x0000000a06003986 */ /* 0x0001e8000c101506 */
[----:B------:R-:W-:Y:S01]  /*46f40*/  @P2 STG.E.U16 [R4.64], R8 ;  /* 0x0000000804002986 */ /* 0x000fe2000c101506 */
[----:B------:R-:W-:Y:S02]  /*46f50*/  ISETP.LT.AND P2, PT, R19, c[0x0][0x178], !P5 ;  /* 0x00005e0013007a0c */ /* 0x000fe40006f41270 */
[----:B------:R-:W-:Y:S01]  /*46f60*/  LOP3.LUT R19, R28, 0x60, RZ, 0x3c, !PT ;  /* 0x000000601c137812 */ /* 0x000fe200078e3cff */
[----:B0-----:R-:W-:-:S05]  /*46f70*/  IMAD.WIDE R6, R0, 0x2, R2 ;  /* 0x0000000200067825 */ /* 0x001fca00078e0202 */
[----:B---3--:R-:W-:Y:S04]  /*46f80*/  @P4 STG.E.U16 [R6.64], R21 ;  /* 0x0000001506004986 */ /* 0x008fe8000c101506 */
[----:B------:R-:W0:Y:S04]  /*46f90*/  LDS.128 R4, [R19] ;  /* 0x0000000013047984 */ /* 0x000e280000000c00 */
[----:B0-----:R0:W-:Y:S04]  /*46fa0*/  STL [R1+0x1294], R5 ;  /* 0x0012940501007387 */ /* 0x0011e80000100800 */
[----:B0-----:R-:W3:Y:S04]  /*46fb0*/  LDL R5, [R1+0xc58] ;  /* 0x000c580001057983 */ /* 0x001ee80000100800 */
[----:B------:R-:W-:Y:S04]  /*46fc0*/  STL [R1+0x1290], R6 ;  /* 0x0012900601007387 */ /* 0x000fe80000100800 */
[----:B------:R0:W-:Y:S04]  /*46fd0*/  STL [R1+0x128c], R7 ;  /* 0x00128c0701007387 */ /* 0x0001e80000100800 */
[----:B0-----:R-:W5:Y:S01]  /*46fe0*/  LDL R7, [R1+0xc5c] ;  /* 0x000c5c0001077983 */ /* 0x001f620000100800 */
[----:B------:R-:W-:-:S02]  /*46ff0*/  ISETP.LT.AND P6, PT, R27, c[0x0][0x178], !P6 ;  /* 0x00005e001b007a0c */ /* 0x000fc400077c1270 */
[C---:B------:R-:W-:Y:S01]  /*47000*/  IADD3 R9, R16.reuse, 0xc6, RZ ;  /* 0x000000c610097810 */ /* 0x040fe20007ffe0ff */
[----:B------:R-:W-:Y:S01]  /*47010*/  IMAD.MOV.U32 R17, RZ, RZ, R12 ;  /* 0x000000ffff117224 */ /* 0x000fe200078e000c */
[----:B------:R-:W-:Y:S02]  /*47020*/  IADD3 R10, R16, 0xc7, RZ ;  /* 0x000000c7100a7810 */ /* 0x000fe40007ffe0ff */
[C---:B------:R-:W-:Y:S02]  /*47030*/  IADD3 R12, R0.reuse, c[0x0][0x198], RZ ;  /* 0x00006600000c7a10 */ /* 0x040fe40007ffe0ff */
[----:B------:R-:W-:Y:S01]  /*47040*/  ISETP.GE.AND P3, PT, R9, c[0x0][0x17c], PT ;  /* 0x00005f0009007a0c */ /* 0x000fe20003f66270 */
[----:B------:R-:W-:Y:S01]  /*47050*/  IMAD.WIDE R8, R0, 0x2, R24 ;  /* 0x0000000200087825 */ /* 0x000fe200078e0218 */
[----:B------:R-:W-:Y:S02]  /*47060*/  ISETP.GE.AND P4, PT, R10, c[0x0][0x17c], PT ;  /* 0x00005f000a007a0c */ /* 0x000fe40003f86270 */
[----:B------:R-:W-:Y:S01]  /*47070*/  PRMT R0, R21, 0x7632, R0 ;  /* 0x0000763215007816 */ /* 0x000fe20000000000 */
[C---:B------:R-:W-:Y:S01]  /*47080*/  IMAD.WIDE R10, R12.reuse, 0x2, R2 ;  /* 0x000000020c0a7825 */ /* 0x040fe200078e0202 */
[----:B------:R-:W-:Y:S01]  /*47090*/  ISETP.LT.AND P5, PT, R27, c[0x0][0x178], !P5 ;  /* 0x00005e001b007a0c */ /* 0x000fe20006fa1270 */
[----:B--2---:R0:W-:Y:S04]  /*470a0*/  @P6 STG.E.U16 [R8.64], R13 ;  /* 0x0000000d08006986 */ /* 0x0041e8000c101506 */
[----:B------:R1:W-:Y:S01]  /*470b0*/  @P2 STG.E.U16 [R10.64], R0 ;  /* 0x000000000a002986 */ /* 0x0003e2000c101506 */
[----:B------:R-:W-:Y:S01]  /*470c0*/  PRMT R14, R13, 0x7632, R14 ;  /* 0x000076320d0e7816 */ /* 0x000fe2000000000e */
[C---:B0-----:R-:W-:Y:S01]  /*470d0*/  IMAD.WIDE R8, R12.reuse, 0x2, R24 ;  /* 0x000000020c087825 */ /* 0x041fe200078e0218 */
[----:B-1----:R-:W-:-:S05]  /*470e0*/  IADD3 R0, R12, c[0x0][0x198], RZ ;  /* 0x000066000c007a10 */ /* 0x002fca0007ffe0ff */
[----:B------:R-:W-:Y:S01]  /*470f0*/  @P5 STG.E.U16 [R8.64], R14 ;  /* 0x0000000e08005986 */ /* 0x000fe2000c101506 */
[----:B------:R-:W-:Y:S01]  /*47100*/  IMAD.WIDE R10, R0, 0x2, R2 ;  /* 0x00000002000a7825 */ /* 0x000fe200078e0202 */
[----:B----4-:R-:W-:Y:S02]  /*47110*/  PRMT R22, R23, 0x7632, R22 ;  /* 0x0000763217167816 */ /* 0x010fe40000000016 */
[----:B------:R-:W0:Y:S01]  /*47120*/  S2R R6, SR_TID.X ;  /* 0x0000000000067919 */ /* 0x000e220000002100 */
[----:B-----5:R-:W-:-:S13]  /*47130*/  ISETP.LT.AND P6, PT, R7, c[0x0][0x178], !P0 ;  /* 0x00005e0007007a0c */ /* 0x020fda00047c1270 */
[----:B------:R-:W-:Y:S04]  /*47140*/  @P6 STG.E.U16 [R10.64], R23 ;  /* 0x000000170a006986 */ /* 0x000fe8000c101506 */
[----:B------:R1:W2:Y:S04]  /*47150*/  LDS.128 R8, [R28+0x1000] ;  /* 0x001000001c087984 */ /* 0x0002a80000000c00 */
[----:B-1----:R-:W4:Y:S04]  /*47160*/  LDL.LU R28, [R1+0x260] ;  /* 0x00026000011c7983 */ /* 0x002f280000300800 */
[----:B--2---:R0:W-:Y:S04]  /*47170*/  STL.64 [R1+0x1298], R10 ;  /* 0x0012980a01007387 */ /* 0x0041e80000100a00 */
[----:B------:R-:W2:Y:S01]  /*47180*/  LDL.LU R23, [R1+0x290] ;  /* 0x0002900001177983 */ /* 0x000ea20000300800 */
[----:B------:R-:W-:Y:S01]  /*47190*/  ISETP.LT.AND P0, PT, R27, c[0x0][0x178], !P0 ;  /* 0x00005e001b007a0c */ /* 0x000fe20004701270 */
[----:B------:R-:W-:Y:S01]  /*471a0*/  IMAD.WIDE R12, R0, 0x2, R24 ;  /* 0x00000002000c7825 */ /* 0x000fe200078e0218 */
[----:B0-----:R-:W-:-:S03]  /*471b0*/  LOP3.LUT R10, R6, 0xff, RZ, 0xc0, !PT ;  /* 0x000000ff060a7812 */ /* 0x001fc600078ec0ff */
[----:B------:R-:W-:Y:S01]  /*471c0*/  IMAD.SHL.U32 R6, R6, 0x1000, RZ ;  /* 0x0000100006067824 */ /* 0x000fe200078e00ff */
[----:B------:R-:W-:-:S07]  /*471d0*/  IADD3 R14, R0, c[0x0][0x198], RZ ;  /* 0x00006600000e7a10 */ /* 0x000fce0007ffe0ff */
[----:B------:R0:W-:Y:S01]  /*471e0*/  @P0 STG.E.U16 [R12.64], R17 ;  /* 0x000000110c000986 */ /* 0x0001e2000c101506 */
[----:B------:R-:W-:Y:S02]  /*471f0*/  ISETP.LT.AND P0, PT, R7, c[0x0][0x178], !P1 ;  /* 0x00005e0007007a0c */ /* 0x000fe40004f01270 */
[----:B------:R-:W-:Y:S02]  /*47200*/  LOP3.LUT R6, R6, 0x6000, RZ, 0xc0, !PT ;  /* 0x0000600006067812 */ /* 0x000fe400078ec0ff */
[----:B------:R-:W-:Y:S02]  /*47210*/  ISETP.LT.AND P1, PT, R27, c[0x0][0x178], !P1 ;  /* 0x00005e001b007a0c */ /* 0x000fe40004f21270 */
[----:B---3--:R-:W-:Y:S01]  /*47220*/  IADD3 R15, R5, 0xc8, RZ ;  /* 0x000000c8050f7810 */ /* 0x008fe20007ffe0ff */
[----:B------:R-:W-:Y:S01]  /*47230*/  IMAD R6, R10, 0x10, R6 ;  /* 0x000000100a067824 */ /* 0x000fe200078e0206 */
[C---:B------:R-:W-:Y:S02]  /*47240*/  IADD3 R0, R14.reuse, c[0x0][0x198], RZ ;  /* 0x000066000e007a10 */ /* 0x040fe40007ffe0ff */
[----:B------:R-:W-:Y:S01]  /*47250*/  ISETP.GE.AND P2, PT, R15, c[0x0][0x17c], PT ;  /* 0x00005f000f007a0c */ /* 0x000fe20003f46270 */
[----:B0-----:R-:W-:Y:S01]  /*47260*/  IMAD.WIDE R12, R14, 0x2, R2 ;  /* 0x000000020e0c7825 */ /* 0x001fe200078e0202 */
[----:B------:R-:W-:-:S02]  /*47270*/  PRMT R20, R17, 0x7632, R20 ;  /* 0x0000763211147816 */ /* 0x000fc40000000014 */
[----:B------:R-:W-:Y:S01]  /*47280*/  LOP3.LUT R6, R6, 0x20, RZ, 0x3c, !PT ;  /* 0x0000002006067812 */ /* 0x000fe200078e3cff */
[----:B------:R-:W-:Y:S01]  /*47290*/  IMAD.WIDE R14, R14, 0x2, R24 ;  /* 0x000000020e0e7825 */ /* 0x000fe200078e0218 */
[----:B------:R-:W-:Y:S04]  /*472a0*/  @P0 STG.E.U16 [R12.64], R22 ;  /* 0x000000160c000986 */ /* 0x000fe8000c101506 */
[----:B------:R0:W-:Y:S04]  /*472b0*/  @P1 STG.E.U16 [R14.64], R20 ;  /* 0x000000140e001986 */ /* 0x0001e8000c101506 */
[----:B------:R-:W1:Y:S01]  /*472c0*/  LDS.128 R12, [R6+0x1000] ;  /* 0x00100000060c7984 */ /* 0x000e620000000c00 */
[----:B------:R-:W-:-:S02]  /*472d0*/  ISETP.LT.AND P6, PT, R7, c[0x0][0x178], !P3 ;  /* 0x00005e0007007a0c */ /* 0x000fc40005fc1270 */
[----:B------:R-:W-:Y:S02]  /*472e0*/  IADD3 R16, R5, 0xc9, RZ ;  /* 0x000000c905107810 */ /* 0x000fe40007ffe0ff */
[----:B------:R-:W-:Y:S02]  /*472f0*/  ISETP.LT.AND P3, PT, R27, c[0x0][0x178], !P3 ;  /* 0x00005e001b007a0c */ /* 0x000fe40005f61270 */
[----:B------:R-:W-:Y:S01]  /*47300*/  ISETP.GE.AND P5, PT, R16, c[0x0][0x17c], PT ;  /* 0x00005f0010007a0c */ /* 0x000fe20003fa6270 */
[----:B------:R-:W-:Y:S01]  /*47310*/  IMAD.WIDE R16, R0, 0x2, R2 ;  /* 0x0000000200107825 */ /* 0x000fe200078e0202 */
[----:B------:R-:W-:-:S03]  /*47320*/  ISETP.LT.AND P1, PT, R7, c[0x0][0x178], !P4 ;  /* 0x00005e0007007a0c */ /* 0x000fc60006721270 */
[----:B------:R-:W-:Y:S01]  /*47330*/  IMAD.WIDE R18, R0, 0x2, R24 ;  /* 0x0000000200127825 */ /* 0x000fe200078e0218 */
[C---:B------:R-:W-:Y:S02]  /*47340*/  IADD3 R21, R5.reuse, 0xca, RZ ;  /* 0x000000ca05157810 */ /* 0x040fe40007ffe0ff */
[----:B0-----:R-:W-:Y:S02]  /*47350*/  IADD3 R20, R5, 0xcb, RZ ;  /* 0x000000cb05147810 */ /* 0x001fe40007ffe0ff */
[----:B------:R-:W-:Y:S02]  /*47360*/  ISETP.GE.AND P0, PT, R21, c[0x0][0x17c], PT ;  /* 0x00005f0015007a0c */ /* 0x000fe40003f06270 */
[----:B------:R-:W-:Y:S01]  /*47370*/  IADD3 R21, R5, 0xcc, RZ ;  /* 0x000000cc05157810 */ /* 0x000fe20007ffe0ff */
[----:B-1----:R-:W-:Y:S01]  /*47380*/  STL.64 [R1+0x12a0], R14 ;  /* 0x0012a00e01007387 */ /* 0x002fe20000100a00 */
[----:B------:R-:W-:-:S03]  /*47390*/  ISETP.LT.AND P4, PT, R27, c[0x0][0x178], !P4 ;  /* 0x00005e001b007a0c */ /* 0x000fc60006781270 */
[----:B----4-:R0:W-:Y:S04]  /*473a0*/  @P6 STG.E.U16 [R16.64], R28 ;  /* 0x0000001c10006986 */ /* 0x0101e8000c101506 */
[----:B------:R1:W-:Y:S01]  /*473b0*/  @P3 STG.E.U16 [R18.64], R4 ;  /* 0x0000000412003986 */ /* 0x0003e2000c101506 */
[----:B0-----:R-:W-:Y:S02]  /*473c0*/  IADD3 R16, R0, c[0x0][0x198], RZ ;  /* 0x0000660000107a10 */ /* 0x001fe40007ffe0ff */
[----:B-1----:R-:W-:-:S03]  /*473d0*/  PRMT R4, R28, 0x7632, R4 ;  /* 0x000076321c047816 */ /* 0x002fc60000000004 */
[----:B------:R-:W-:Y:S01]  /*473e0*/  IMAD.WIDE R18, R16, 0x2, R2 ;  /* 0x0000000210127825 */ /* 0x000fe200078e0202 */
[----:B------:R-:W-:-:S04]  /*473f0*/  PRMT R22, R4, 0x7632, R22 ;  /* 0x0000763204167816 */ /* 0x000fc80000000016 */
[----:B------:R0:W-:Y:S02]  /*47400*/  @P1 STG.E.U16 [R18.64], R4 ;  /* 0x0000000412001986 */ /* 0x0001e4000c101506 */
[----:B0-----:R-:W-:Y:S02]  /*47410*/  IADD3 R4, R5, 0xcd, RZ ;  /* 0x000000cd05047810 */ /* 0x001fe40007ffe0ff */
[----:B------:R-:W3:Y:S01]  /*47420*/  LDL.LU R5, [R1+0x280] ;  /* 0x0002800001057983 */ /* 0x000ee20000300800 */
[----:B------:R-:W-:Y:S02]  /*47430*/  ISETP.LT.AND P3, PT, R7, c[0x0][0x178], !P2 ;  /* 0x00005e0007007a0c */ /* 0x000fe40005761270 */
[----:B------:R-:W-:Y:S01]  /*47440*/  ISETP.LT.AND P2, PT, R27, c[0x0][0x178], !P2 ;  /* 0x00005e001b007a0c */ /* 0x000fe20005741270 */
[----:B------:R-:W4:Y:S01]  /*47450*/  LDL.LU R6, [R1+0x270] ;  /* 0x0002700001067983 */ /* 0x000f220000300800 */
[C---:B------:R-:W-:Y:S01]  /*47460*/  IADD3 R0, R16.reuse, c[0x0][0x198], RZ ;  /* 0x0000660010007a10 */ /* 0x040fe20007ffe0ff */
[----:B------:R-:W-:-:S04]  /*47470*/  IMAD.WIDE R16, R16, 0x2, R24 ;  /* 0x0000000210107825 */ /* 0x000fc800078e0218 */
[C---:B------:R-:W-:Y:S01]  /*47480*/  IMAD.WIDE R18, R0.reuse, 0x2, R2 ;  /* 0x0000000200127825 */ /* 0x040fe200078e0202 */
[----:B------:R0:W-:Y:S04]  /*47490*/  @P4 STG.E.U16 [R16.64], R22 ;  /* 0x0000001610004986 */ /* 0x0001e8000c101506 */
[----:B--2---:R-:W-:Y:S01]  /*474a0*/  @P3 STG.E.U16 [R18.64], R23 ;  /* 0x0000001712003986 */ /* 0x004fe2000c101506 */
[----:B0-----:R-:W-:-:S05]  /*474b0*/  IMAD.WIDE R16, R0, 0x2, R24 ;  /* 0x0000000200107825 */ /* 0x001fca00078e0218 */
[----:B------:R-:W-:Y:S04]  /*474c0*/  @P2 STG.E.U16 [R16.64], R8 ;  /* 0x0000000810002986 */ /* 0x000fe8000c101506 */
[----:B------:R0:W1:Y:S04]  /*474d0*/  LDS.128 R16, [R29+0x1000] ;  /* 0x001000001d107984 */ /* 0x0000680000000c00 */
[----:B0-----:R-:W0:Y:S01]  /*474e0*/  S2R R29, SR_TID.X ;  /* 0x00000000001d7919 */ /* 0x001e220000002100 */
[----:B------:R-:W-:Y:S02]  /*474f0*/  ISETP.LT.AND P4, PT, R7, c[0x0][0x178], !P5 ;  /* 0x00005e0007007a0c */ /* 0x000fe40006f81270 */
[----:B------:R-:W-:-:S02]  /*47500*/  ISETP.LT.AND P5, PT, R27, c[0x0][0x178], !P5 ;  /* 0x00005e001b007a0c */ /* 0x000fc40006fa1270 */
[----:B------:R-:W-:Y:S02]  /*47510*/  IADD3 R0, R0, c[0x0][0x198], RZ ;  /* 0x0000660000007a10 */ /* 0x000fe40007ffe0ff */
[----:B------:R-:W-:Y:S02]  /*47520*/  PRMT R8, R23, 0x7632, R8 ;  /* 0x0000763217087816 */ /* 0x000fe40000000008 */
[----:B------:R-:W-:Y:S01]  /*47530*/  ISETP.GE.AND P6, PT, R20, c[0x0][0x17c], PT ;  /* 0x00005f0014007a0c */ /* 0x000fe20003fc6270 */
[----:B------:R-:W-:Y:S01]  /*47540*/  IMAD.WIDE R22, R0, 0x2, R2 ;  /* 0x0000000200167825 */ /* 0x000fe200078e0202 */
[----:B------:R-:W-:-:S03]  /*47550*/  ISETP.GE.AND P1, PT, R21, c[0x0][0x17c], PT ;  /* 0x00005f0015007a0c */ /* 0x000fc60003f26270 */
[C---:B0-----:R-:W-:Y:S01]  /*47560*/  IMAD.SHL.U32 R11, R29.reuse, 0x1000, RZ ;  /* 0x000010001d0b7824 */ /* 0x041fe200078e00ff */
[----:B------:R-:W-:-:S04]  /*47570*/  LOP3.LUT R10, R29, 0xff, RZ, 0xc0, !PT ;  /* 0x000000ff1d0a7812 */ /* 0x000fc800078ec0ff */
[----:B------:R-:W-:Y:S01]  /*47580*/  LOP3.LUT R11, R11, 0x6000, RZ, 0xc0, !PT ;  /* 0x000060000b0b7812 */ /* 0x000fe200078ec0ff */
[----:B------:R-:W-:-:S04]  /*47590*/  IMAD.WIDE R20, R0, 0x2, R24 ;  /* 0x0000000200147825 */ /* 0x000fc800078e0218 */
[----:B------:R-:W-:Y:S01]  /*475a0*/  IMAD R11, R10, 0x10, R11 ;  /* 0x000000100a0b7824 */ /* 0x000fe200078e020b */
[----:B------:R-:W-:Y:S01]  /*475b0*/  PRMT R26, R8, 0x7632, R26 ;  /* 0x00007632081a7816 */ /* 0x000fe2000000001a */
[----:B------:R-:W-:Y:S03]  /*475c0*/  @P4 STG.E.U16 [R22.64], R8 ;  /* 0x0000000816004986 */ /* 0x000fe6000c101506 */
[----:B------:R-:W-:Y:S01]  /*475d0*/  LOP3.LUT R11, R11, 0x60, RZ, 0x3c, !PT ;  /* 0x000000600b0b7812 */ /* 0x000fe200078e3cff */
[----:B------:R-:W-:Y:S04]  /*475e0*/  @P5 STG.E.U16 [R20.64], R26 ;  /* 0x0000001a14005986 */ /* 0x000fe8000c101506 */
[----:B------:R-:W0:Y:S04]  /*475f0*/  LDS.128 R20, [R11+0x1000] ;  /* 0x001000000b147984 */ /* 0x000e280000000c00 */
[----:B-1----:R1:W-:Y:S04]  /*47600*/  STL [R1+0x1288], R19 ;  /* 0x0012881301007387 */ /* 0x0023e80000100800 */
[----:B-1----:R-:W2:Y:S01]  /*47610*/  LDL.LU R19, [R1+0xc58] ;  /* 0x000c580001137983 */ /* 0x002ea20000300800 */
[----:B------:R-:W-:-:S02]  /*47620*/  ISETP.LT.AND P2, PT, R7, c[0x0][0x178], !P0 ;  /* 0x00005e0007007a0c */ /* 0x000fc40004741270 */
[----:B------:R-:W-:Y:S01]  /*47630*/  IADD3 R0, R0, c[0x0][0x198], RZ ;  /* 0x0000660000007a10 */ /* 0x000fe20007ffe0ff */
[----:B0-----:R0:W-:Y:S04]  /*47640*/  STL [R1+0x1284], R23 ;  /* 0x0012841701007387 */ /* 0x0011e80000100800 */
[----:B0-----:R-:W5:Y:S01]  /*47650*/  LDL.LU R23, [R1+0xc60] ;  /* 0x000c600001177983 */ /* 0x001f620000300800 */
[----:B------:R-:W-:-:S05]  /*47660*/  IMAD.WIDE R28, R0, 0x2, R2 ;  /* 0x00000002001c7825 */ /* 0x000fca00078e0202 */
[----:B---3--:R0:W-:Y:S01]  /*47670*/  @P2 STG.E.U16 [R28.64], R5 ;  /* 0x000000051c002986 */ /* 0x0081e2000c101506 */
[----:B------:R-:W-:-:S03]  /*47680*/  PRMT R8, R5, 0x7632, R8 ;  /* 0x0000763205087816 */ /* 0x000fc60000000008 */
[----:B0-----:R-:W3:Y:S04]  /*47690*/  LDL.LU R5, [R1+0x230] ;  /* 0x0002300001057983 */ /* 0x001ee80000300800 */
[----:B------:R-:W3:Y:S01]  /*476a0*/  LDL.LU R11, [R1+0x224] ;  /* 0x00022400010b7983 */ /* 0x000ee20000300800 */
[----:B------:R-:W-:Y:S02]  /*476b0*/  ISETP.LT.AND P4, PT, R27, c[0x0][0x178], !P0 ;  /* 0x00005e001b007a0c */ /* 0x000fe40004781270 */
[----:B------:R-:W-:Y:S02]  /*476c0*/  ISETP.GE.AND P3, PT, R4, c[0x0][0x17c], PT ;  /* 0x00005f0004007a0c */ /* 0x000fe40003f66270 */
[----:B------:R-:W-:Y:S02]  /*476d0*/  ISETP.LT.AND P5, PT, R7, c[0x0][0x178], !P6 ;  /* 0x00005e0007007a0c */ /* 0x000fe400077a1270 */
[----:B------:R-:W-:Y:S01]  /*476e0*/  ISETP.LT.AND P6, PT, R27, c[0x0][0x178], !P6 ;  /* 0x00005e001b007a0c */ /* 0x000fe200077c1270 */
[C---:B------:R-:W-:Y:S01]  /*476f0*/  IMAD.WIDE R26, R0.reuse, 0x2, R24 ;  /* 0x00000002001a7825 */ /* 0x040fe200078e0218 */
[----:B------:R-:W-:-:S05]  /*47700*/  IADD3 R0, R0, c[0x0][0x198], RZ ;  /* 0x0000660000007a10 */ /* 0x000fca0007ffe0ff */
[----:B------:R0:W-:Y:S01]  /*47710*/  @P4 STG.E.U16 [R26.64], R12 ;  /* 0x0000000c1a004986 */ /* 0x0001e2000c101506 */
[----:B------:R-:W-:Y:S01]  /*47720*/  ISETP.LT.AND P4, PT, R7, c[0x0][0x178], !P1 ;  /* 0x00005e0007007a0c */ /* 0x000fe20004f81270 */
[----:B------:R-:W-:-:S04]  /*47730*/  IMAD.WIDE R28, R0, 0x2, R24 ;  /* 0x00000002001c7825 */ /* 0x000fc800078e0218 */
[----:B0-----:R-:W-:Y:S01]  /*47740*/  IMAD.WIDE R26, R0, 0x2, R2 ;  /* 0x00000002001a7825 */ /* 0x001fe200078e0202 */
[----:B------:R-:W-:-:S04]  /*47750*/  PRMT R12, R12, 0x7632, R12 ;  /* 0x000076320c0c7816 */ /* 0x000fc8000000000c */
[----:B------:R-:W-:Y:S04]  /*47760*/  @P5 STG.E.U16 [R26.64], R8 ;  /* 0x000000081a005986 */ /* 0x000fe8000c101506 */
[----:B------:R0:W-:Y:S01]  /*47770*/  @P6 STG.E.U16 [R28.64], R12 ;  /* 0x0000000c1c006986 */ /* 0x0001e2000c101506 */
[----:B------:R-:W-:Y:S02]  /*47780*/  ISETP.LT.AND P6, PT, R7, c[0x0][0x178], !P3 ;  /* 0x00005e0007007a0c */ /* 0x000fe40005fc1270 */
[----:B0-----:R-:W-:Y:S02]  /*47790*/  PRMT R12, R16, 0x7632, R12 ;  /* 0x00007632100c7816 */ /* 0x001fe4000000000c */
[----:B--2---:R-:W-:-:S04]  /*477a0*/  IADD3 R4, R19, 0xce, RZ ;  /* 0x000000ce13047810 */ /* 0x004fc80007ffe0ff */
[----:B------:R-:W-:Y:S02]  /*477b0*/  ISETP.GE.AND P0, PT, R4, c[0x0][0x17c], PT ;  /* 0x00005f0004007a0c */ /* 0x000fe40003f06270 */
[----:B------:R-:W-:-:S04]  /*477c0*/  IADD3 R4, R19, 0xcf, RZ ;  /* 0x000000cf13047810 */ /* 0x000fc80007ffe0ff */
[----:B------:R-:W-:Y:S02]  /*477d0*/  ISETP.GE.AND P2, PT, R4, c[0x0][0x17c], PT ;  /* 0x00005f0004007a0c */ /* 0x000fe40003f46270 */
[----:B------:R-:W-:Y:S02]  /*477e0*/  IADD3 R4, R0, c[0x0][0x198], RZ ;  /* 0x0000660000047a10 */ /* 0x000fe40007ffe0ff */
[----:B------:R-:W-:-:S03]  /*477f0*/  IADD3 R0, R19, 0xd0, RZ ;  /* 0x000000d013007810 */ /* 0x000fc60007ffe0ff */
[--C-:B------:R-:W-:Y:S01]  /*47800*/  IMAD.WIDE R26, R4, 0x2, R2.reuse ;  /* 0x00000002041a7825 */ /* 0x100fe200078e0202 */
[----:B------:R-:W-:Y:S02]  /*47810*/  ISETP.GE.AND P5, PT, R0, c[0x0][0x17c], PT ;  /* 0x00005f0000007a0c */ /* 0x000fe40003fa6270 */
[----:B------:R-:W-:Y:S02]  /*47820*/  IADD3 R0, R4, c[0x0][0x198], RZ ;  /* 0x0000660004007a10 */ /* 0x000fe40007ffe0ff */
[----:B----4-:R0:W-:Y:S03]  /*47830*/  @P4 STG.E.U16 [R26.64], R6 ;  /* 0x000000061a004986 */ /* 0x0101e6000c101506 */
[----:B------:R-:W-:Y:S01]  /*47840*/  IMAD.WIDE R28, R0, 0x2, R2 ;  /* 0x00000002001c7825 */ /* 0x000fe200078e0202 */
[----:B-----5:R-:W-:-:S03]  /*47850*/  ISETP.LT.AND P1, PT, R23, c[0x0][0x178], !P1 ;  /* 0x00005e0017007a0c */ /* 0x020fc60004f21270 */
[----:B0-----:R-:W-:Y:S01]  /*47860*/  IMAD.WIDE R26, R4, 0x2, R24 ;  /* 0x00000002041a7825 */ /* 0x001fe200078e0218 */
[----:B------:R-:W-:Y:S02]  /*47870*/  PRMT R4, R6, 0x7632, R4 ;  /* 0x0000763206047816 */ /* 0x000fe40000000004 */
[----:B------:R-:W-:Y:S01]  /*47880*/  ISETP.LT.AND P3, PT, R23, c[0x0][0x178], !P3 ;  /* 0x00005e0017007a0c */ /* 0x000fe20005f61270 */
[----:B------:R-:W-:-:S06]  /*47890*/  IMAD.WIDE R14, R0, 0x2, R24 ;  /* 0x00000002000e7825 */ /* 0x000fcc00078e0218 */
[----:B------:R-:W-:Y:S01]  /*478a0*/  @P1 STG.E.U16 [R26.64], R16 ;  /* 0x000000101a001986 */ /* 0x000fe2000c101506 */
[----:B------:R-:W-:Y:S02]  /*478b0*/  ISETP.LT.AND P1, PT, R7, c[0x0][0x178], !P0 ;  /* 0x00005e0007007a0c */ /* 0x000fe40004721270 */
[----:B------:R-:W-:Y:S01]  /*478c0*/  ISETP.LT.AND P0, PT, R23, c[0x0][0x178], !P0 ;  /* 0x00005e0017007a0c */ /* 0x000fe20004701270 */
[----:B------:R0:W-:Y:S02]  /*478d0*/  @P6 STG.E.U16 [R28.64], R4 ;  /* 0x000000041c006986 */ /* 0x0001e4000c101506 */
[----:B0-----:R-:W-:Y:S02]  /*478e0*/  IADD3 R4, R0, c[0x0][0x198], RZ ;  /* 0x0000660000047a10 */ /* 0x001fe40007ffe0ff */
[----:B------:R0:W-:Y:S03]  /*478f0*/  @P3 STG.E.U16 [R14.64], R12 ;  /* 0x0000000c0e003986 */ /* 0x0001e6000c101506 */
[----:B------:R-:W-:-:S04]  /*47900*/  IMAD.WIDE R26, R4, 0x2, R2 ;  /* 0x00000002041a7825 */ /* 0x000fc800078e0202 */
[C---:B------:R-:W-:Y:S01]  /*47910*/  IMAD.WIDE R28, R4.reuse, 0x2, R24 ;  /* 0x00000002041c7825 */ /* 0x040fe200078e0218 */
[----:B------:R-:W-:Y:S01]  /*47920*/  IADD3 R4, R4, c[0x0][0x198], RZ ;  /* 0x0000660004047a10 */ /* 0x000fe20007ffe0ff */
[----:B---3--:R1:W-:Y:S04]  /*47930*/  @P1 STG.E.U16 [R26.64], R5 ;  /* 0x000000051a001986 */ /* 0x0083e8000c101506 */
[----:B------:R-:W-:Y:S01]  /*47940*/  @P0 STG.E.U16 [R28.64], R20 ;  /* 0x000000141c000986 */ /* 0x000fe2000c101506 */
[----:B------:R-:W-:Y:S02]  /*47950*/  ISETP.LT.AND P0, PT, R7, c[0x0][0x178], !P2 ;  /* 0x00005e0007007a0c */ /* 0x000fe40005701270 */
[----:B0-----:R-:W-:Y:S01]  /*47960*/  PRMT R12, R5, 0x7632, R12 ;  /* 0x00007632050c7816 */ /* 0x001fe2000000000c */
[----:B------:R0:W-:Y:S04]  /*47970*/  STL [R1+0x12a8], R11 ;  /* 0x0012a80b01007387 */ /* 0x0001e80000100800 */
[----:B------:R-:W2:Y:S04]  /*47980*/  LDL.LU R6, [R1+0x24] ;  /* 0x0000240001067983 */ /* 0x000ea80000300800 */
[----:B-1----:R-:W3:Y:S01]  /*47990*/  LDL.LU R5, [R1+0x244] ;  /* 0x0002440001057983 */ /* 0x002ee20000300800 */
[----:B0-----:R-:W-:-:S05]  /*479a0*/  IMAD.WIDE R10, R4, 0x2, R2 ;  /* 0x00000002040a7825 */ /* 0x001fca00078e0202 */
[----:B------:R0:W-:Y:S04]  /*479b0*/  @P0 STG.E.U16 [R10.64], R12 ;  /* 0x0000000c0a000986 */ /* 0x0001e8000c101506 */
[----:B0-----:R-:W4:Y:S01]  /*479c0*/  LDL.LU R11, [R1+0x12a8] ;  /* 0x0012a800010b7983 */ /* 0x001f220000300800 */
[----:B------:R-:W-:Y:S02]  /*479d0*/  IADD3 R0, R19, 0xd3, RZ ;  /* 0x000000d313007810 */ /* 0x000fe40007ffe0ff */
[----:B------:R-:W-:Y:S02]  /*479e0*/  ISETP.LT.AND P2, PT, R23, c[0x0][0x178], !P2 ;  /* 0x00005e0017007a0c */ /* 0x000fe40005741270 */
[----:B------:R-:W-:Y:S02]  /*479f0*/  ISETP.LT.AND P1, PT, R7, c[0x0][0x178], !P5 ;  /* 0x00005e0007007a0c */ /* 0x000fe40006f21270 */
[----:B------:R-:W-:-:S02]  /*47a00*/  ISETP.GE.AND P3, PT, R0, c[0x0][0x17c], PT ;  /* 0x00005f0000007a0c */ /* 0x000fc40003f66270 */
[C---:B------:R-:W-:Y:S02]  /*47a10*/  IADD3 R8, R19.reuse, 0xd1, RZ ;  /* 0x000000d113087810 */ /* 0x040fe40007ffe0ff */
[C---:B------:R-:W-:Y:S01]  /*47a20*/  IADD3 R0, R4.reuse, c[0x0][0x198], RZ ;  /* 0x0000660004007a10 */ /* 0x040fe20007ffe0ff */
[----:B------:R-:W-:Y:S01]  /*47a30*/  IMAD.WIDE R14, R4, 0x2, R24 ;  /* 0x00000002040e7825 */ /* 0x000fe200078e0218 */
[----:B------:R-:W-:Y:S02]  /*47a40*/  ISETP.GE.AND P4, PT, R8, c[0x0][0x17c], PT ;  /* 0x00005f0008007a0c */ /* 0x000fe40003f86270 */
[----:B------:R-:W-:Y:S01]  /*47a50*/  PRMT R20, R20, 0x7632, R20 ;  /* 0x0000763214147816 */ /* 0x000fe20000000014 */
[----:B------:R-:W-:Y:S01]  /*47a60*/  IMAD.WIDE R26, R0, 0x2, R2 ;  /* 0x00000002001a7825 */ /* 0x000fe200078e0202 */
[----:B------:R-:W-:Y:S02]  /*47a70*/  IADD3 R8, R19, 0xd2, RZ ;  /* 0x000000d213087810 */ /* 0x000fe40007ffe0ff */
[----:B------:R-:W-:Y:S01]  /*47a80*/  ISETP.LT.AND P5, PT, R23, c[0x0][0x178], !P5 ;  /* 0x00005e0017007a0c */ /* 0x000fe20006fa1270 */
[----:B------:R0:W-:Y:S01]  /*47a90*/  @P2 STG.E.U16 [R14.64], R20 ;  /* 0x000000140e002986 */ /* 0x0001e2000c101506 */
[----:B------:R-:W-:Y:S01]  /*47aa0*/  ISETP.GE.AND P6, PT, R8, c[0x0][0x17c], PT ;  /* 0x00005f0008007a0c */ /* 0x000fe20003fc6270 */
[----:B------:R-:W-:-:S03]  /*47ab0*/  IMAD.WIDE R28, R0, 0x2, R24 ;  /* 0x00000002001c7825 */ /* 0x000fc600078e0218 */
[----:B------:R-:W-:Y:S01]  /*47ac0*/  ISETP.LT.AND P2, PT, R7, c[0x0][0x178], !P6 ;  /* 0x00005e0007007a0c */ /* 0x000fe20007741270 */
[----:B0-----:R-:W5:Y:S01]  /*47ad0*/  LDL.LU.64 R14, [R1+0x12a0] ;  /* 0x0012a000010e7983 */ /* 0x001f620000300a00 */
[----:B--2---:R-:W-:-:S03]  /*47ae0*/  PRMT R12, R6, 0x7632, R12 ;  /* 0x00007632060c7816 */ /* 0x004fc6000000000c */
[----:B----4-:R0:W-:Y:S01]  /*47af0*/  @P1 STG.E.U16 [R26.64], R11 ;  /* 0x0000000b1a001986 */ /* 0x0101e2000c101506 */
[----:B------:R-:W-:Y:S02]  /*47b00*/  ISETP.LT.AND P1, PT, R7, c[0x0][0x178], !P4 ;  /* 0x00005e0007007a0c */ /* 0x000fe40006721270 */
[----:B------:R-:W-:Y:S02]  /*47b10*/  ISETP.LT.AND P4, PT, R23, c[0x0][0x178], !P4 ;  /* 0x00005e0017007a0c */ /* 0x000fe40006781270 */
[----:B------:R-:W-:Y:S02]  /*47b20*/  PRMT R16, R11, 0x7632, R16 ;  /* 0x000076320b107816 */ /* 0x000fe40000000010 */
[----:B0-----:R-:W-:-:S04]  /*47b30*/  IADD3 R26, R0, c[0x0][0x198], RZ ;  /* 0x00006600001a7a10 */ /* 0x001fc80007ffe0ff */
[C---:B------:R-:W-:Y:S01]  /*47b40*/  IADD3 R0, R26.reuse, c[0x0][0x198], RZ ;  /* 0x000066001a007a10 */ /* 0x040fe20007ffe0ff */
[C---:B------:R-:W-:Y:S01]  /*47b50*/  IMAD.WIDE R10, R26.reuse, 0x2, R2 ;  /* 0x000000021a0a7825 */ /* 0x040fe200078e0202 */
[----:B------:R0:W-:Y:S03]  /*47b60*/  @P5 STG.E.U16 [R28.64], R6 ;  /* 0x000000061c005986 */ /* 0x0001e6000c101506 */
[----:B------:R-:W-:Y:S01]  /*47b70*/  IMAD.WIDE R26, R26, 0x2, R24 ;  /* 0x000000021a1a7825 */ /* 0x000fe200078e0218 */
[----:B------:R1:W-:Y:S04]  /*47b80*/  @P1 STG.E.U16 [R10.64], R16 ;  /* 0x000000100a001986 */ /* 0x0003e8000c101506 */
[----:B------:R-:W-:Y:S01]  /*47b90*/  @P4 STG.E.U16 [R26.64], R12 ;  /* 0x0000000c1a004986 */ /* 0x000fe2000c101506 */
[----:B0-----:R-:W-:-:S03]  /*47ba0*/  IMAD.WIDE R28, R0, 0x2, R2 ;  /* 0x00000002001c7825 */ /* 0x001fc600078e0202 */
[----:B------:R-:W2:Y:S04]  /*47bb0*/  LDL.LU R6, [R1+0x254] ;  /* 0x0002540001067983 */ /* 0x000ea80000300800 */
[----:B-1----:R-:W4:Y:S04]  /*47bc0*/  LDL.LU.64 R10, [R1+0x1298] ;  /* 0x00129800010a7983 */ /* 0x002f280000300a00 */
[----:B---3--:R0:W-:Y:S04]  /*47bd0*/  @P2 STG.E.U16 [R28.64], R5 ;  /* 0x000000051c002986 */ /* 0x0081e8000c101506 */
[----:B0-----:R-:W3:Y:S01]  /*47be0*/  LDL.LU R29, [R1+0x34] ;  /* 0x00003400011d7983 */ /* 0x001ee20000300800 */
[----:B------:R-:W-:-:S02]  /*47bf0*/  ISETP.LT.AND P6, PT, R23, c[0x0][0x178], !P6 ;  /* 0x00005e0017007a0c */ /* 0x000fc400077c1270 */
[----:B------:R-:W-:Y:S01]  /*47c00*/  IADD3 R8, R19, 0xd4, RZ ;  /* 0x000000d413087810 */ /* 0x000fe20007ffe0ff */
[----:B------:R-:W-:Y:S01]  /*47c10*/  IMAD.WIDE R26, R0, 0x2, R24 ;  /* 0x00000002001a7825 */ /* 0x000fe200078e0218 */
[----:B------:R-:W-:Y:S02]  /*47c20*/  ISETP.LT.AND P4, PT, R7, c[0x0][0x178], !P3 ;  /* 0x00005e0007007a0c */ /* 0x000fe40005f81270 */
[----:B------:R-:W-:Y:S02]  /*47c30*/  ISETP.GE.AND P0, PT, R8, c[0x0][0x17c], PT ;  /* 0x00005f0008007a0c */ /* 0x000fe40003f06270 */
[----:B------:R-:W-:Y:S02]  /*47c40*/  IADD3 R8, R19, 0xd6, RZ ;  /* 0x000000d613087810 */ /* 0x000fe40007ffe0ff */
[----:B------:R-:W-:Y:S02]  /*47c50*/  IADD3 R0, R0, c[0x0][0x198], RZ ;  /* 0x0000660000007a10 */ /* 0x000fe40007ffe0ff */
[----:B------:R-:W-:-:S02]  /*47c60*/  ISETP.LT.AND P3, PT, R23, c[0x0][0x178], !P3 ;  /* 0x00005e0017007a0c */ /* 0x000fc40005f61270 */
[----:B------:R-:W-:Y:S02]  /*47c70*/  ISETP.GE.AND P1, PT, R8, c[0x0][0x17c], PT ;  /* 0x00005f0008007a0c */ /* 0x000fe40003f26270 */
[----:B------:R-:W-:Y:S02]  /*47c80*/  PRMT R12, R5, 0x7632, R12 ;  /* 0x00007632050c7816 */ /* 0x000fe4000000000c */
[----:B------:R-:W2:Y:S04]  /*47c90*/  LDL.LU R5, [R1+0x1294] ;  /* 0x0012940001057983 */ /* 0x000ea80000300800 */
[----:B---3--:R0:W-:Y:S01]  /*47ca0*/  @P6 STG.E.U16 [R26.64], R29 ;  /* 0x0000001d1a006986 */ /* 0x0081e2000c101506 */
[----:B------:R-:W-:Y:S02]  /*47cb0*/  ISETP.LT.AND P6, PT, R7, c[0x0][0x178], !P0 ;  /* 0x00005e0007007a0c */ /* 0x000fe400047c1270 */
[----:B------:R-:W-:Y:S01]  /*47cc0*/  PRMT R8, R29, 0x7632, R8 ;  /* 0x000076321d087816 */ /* 0x000fe20000000008 */
[----:B0-----:R-:W-:-:S04]  /*47cd0*/  IMAD.WIDE R26, R0, 0x2, R2 ;  /* 0x00000002001a7825 */ /* 0x001fc800078e0202 */
[C---:B------:R-:W-:Y:S01]  /*47ce0*/  IMAD.WIDE R28, R0.reuse, 0x2, R24 ;  /* 0x00000002001c7825 */ /* 0x040fe200078e0218 */
[----:B------:R-:W-:Y:S01]  /*47cf0*/  IADD3 R0, R0, c[0x0][0x198], RZ ;  /* 0x0000660000007a10 */ /* 0x000fe20007ffe0ff */
[----:B------:R0:W-:Y:S04]  /*47d00*/  @P4 STG.E.U16 [R26.64], R12 ;  /* 0x0000000c1a004986 */ /* 0x0001e8000c101506 */
[----:B------:R-:W-:Y:S01]  /*47d10*/  @P3 STG.E.U16 [R28.64], R8 ;  /* 0x000000081c003986 */ /* 0x000fe2000c101506 */
[----:B0-----:R-:W-:-:S03]  /*47d20*/  IMAD.WIDE R26, R0, 0x2, R2 ;  /* 0x00000002001a7825 */ /* 0x001fc600078e0202 */
[----:B------:R-:W3:Y:S04]  /*47d30*/  LDL.LU R12, [R1+0x264] ;  /* 0x00026400010c7983 */ /* 0x000ee80000300800 */
[----:B--2---:R0:W-:Y:S04]  /*47d40*/  @P6 STG.E.U16 [R26.64], R6 ;  /* 0x000000061a006986 */ /* 0x0041e8000c101506 */
[----:B0-----:R-:W2:Y:S01]  /*47d50*/  LDL.LU R27, [R1+0x14] ;  /* 0x00001400011b7983 */ /* 0x001ea20000300800 */
[----:B------:R-:W-:Y:S02]  /*47d60*/  IADD3 R4, R19, 0xd5, RZ ;  /* 0x000000d513047810 */ /* 0x000fe40007ffe0ff */
[----:B------:R-:W-:-:S02]  /*47d70*/  ISETP.LT.AND P0, PT, R23, c[0x0][0x178], !P0 ;  /* 0x00005e0017007a0c */ /* 0x000fc40004701270 */
[----:B------:R-:W-:Y:S02]  /*47d80*/  ISETP.GE.AND P5, PT, R4, c[0x0][0x17c], PT ;  /* 0x00005f0004007a0c */ /* 0x000fe40003fa6270 */
[----:B------:R-:W-:Y:S01]  /*47d90*/  IADD3 R4, R19, 0xd7, RZ ;  /* 0x000000d713047810 */ /* 0x000fe20007ffe0ff */
[----:B------:R-:W-:-:S03]  /*47da0*/  IMAD.WIDE R28, R0, 0x2, R24 ;  /* 0x00000002001c7825 */ /* 0x000fc600078e0218 */
[----:B------:R-:W-:Y:S02]  /*47db0*/  ISETP.GE.AND P2, PT, R4, c[0x0][0x17c], PT ;  /* 0x00005f0004007a0c */ /* 0x000fe40003f46270 */
[----:B------:R-:W-:Y:S02]  /*47dc0*/  IADD3 R4, R19, 0xd8, RZ ;  /* 0x000000d813047810 */ /* 0x000fe40007ffe0ff */
[----:B------:R-:W-:Y:S02]  /*47dd0*/  ISETP.LT.AND P3, PT, R7, c[0x0][0x178], !P5 ;  /* 0x00005e0007007a0c */ /* 0x000fe40006f61270 */
[----:B------:R-:W-:Y:S02]  /*47de0*/  ISETP.GE.AND P4, PT, R4, c[0x0][0x17c], PT ;  /* 0x00005f0004007a0c */ /* 0x000fe40003f86270 */
[----:B------:R-:W-:Y:S02]  /*47df0*/  ISETP.LT.AND P5, PT, R23, c[0x0][0x178], !P5 ;  /* 0x00005e0017007a0c */ /* 0x000fe40006fa1270 */
[----:B------:R-:W-:-:S02]  /*47e00*/  IADD3 R4, R19, 0xd9, RZ ;  /* 0x000000d913047810 */ /* 0x000fc40007ffe0ff */
[----:B------:R-:W-:Y:S02]  /*47e10*/  IADD3 R0, R0, c[0x0][0x198], RZ ;  /* 0x0000660000007a10 */ /* 0x000fe40007ffe0ff */
[----:B------:R-:W-:Y:S02]  /*47e20*/  ISETP.GE.AND P6, PT, R4, c[0x0][0x17c], PT ;  /* 0x00005f0004007a0c */ /* 0x000fe40003fc6270 */
[----:B------:R-:W-:Y:S02]  /*47e30*/  PRMT R4, R6, 0x7632, R4 ;  /* 0x0000763206047816 */ /* 0x000fe40000000004 */
[----:B------:R-:W3:Y:S04]  /*47e40*/  LDL.LU R6, [R1+0x1290] ;  /* 0x0012900001067983 */ /* 0x000ee80000300800 */
[----:B--2---:R0:W-:Y:S01]  /*47e50*/  @P0 STG.E.U16 [R28.64], R27 ;  /* 0x0000001b1c000986 */ /* 0x0041e2000c101506 */
[----:B------:R-:W-:Y:S01]  /*47e60*/  ISETP.LT.AND P0, PT, R7, c[0x0][0x178], !P1 ;  /* 0x00005e0007007a0c */ /* 0x000fe20004f01270 */
[----:B0-----:R-:W-:-:S02]  /*47e70*/  IMAD.MOV.U32 R29, RZ, RZ, R27 ;  /* 0x000000ffff1d7224 */ /* 0x001fc400078e001b */
[----:B------:R-:W-:-:S03]  /*47e80*/  IMAD.WIDE R26, R0, 0x2, R2 ;  /* 0x00000002001a7825 */ /* 0x000fc600078e0202 */
[----:B------:R-:W-:Y:S01]  /*47e90*/  PRMT R8, R29, 0x7632, R8 ;  /* 0x000076321d087816 */ /* 0x000fe20000000008 */
[C---:B------:R-:W-:Y:S01]  /*47ea0*/  IMAD.WIDE R28, R0.reuse, 0x2, R24 ;  /* 0x00000002001c7825 */ /* 0x040fe200078e0218 */
[----:B------:R-:W-:Y:S01]  /*47eb0*/  IADD3 R0, R0, c[0x0][0x198], RZ ;  /* 0x0000660000007a10 */ /* 0x000fe20007ffe0ff */
[----:B------:R0:W-:Y:S01]  /*47ec0*/  @P3 STG.E.U16 [R26.64], R4 ;  /* 0x000000041a003986 */ /* 0x0001e2000c101506 */
[----:B------:R-:W-:-:S03]  /*47ed0*/  ISETP.LT.AND P1, PT, R23, c[0x0][0x178], !P1 ;  /* 0x00005e0017007a0c */ /* 0x000fc60004f21270 */
[----:B------:R1:W-:Y:S01]  /*47ee0*/  @P5 STG.E.U16 [R28.64], R8 ;  /* 0x000000081c005986 */ /* 0x0003e2000c101506 */
[----:B------:R-:W-:Y:S02]  /*47ef0*/  ISETP.LT.AND P5, PT, R7, c[0x0][0x178], !P2 ;  /* 0x00005e0007007a0c */ /* 0x000fe400057a1270 */
[----:B0-----:R-:W-:Y:S01]  /*47f00*/  IADD3 R4, R19, 0xda, RZ ;  /* 0x000000da13047810 */ /* 0x001fe20007ffe0ff */
[----:B------:R-:W-:-:S03]  /*47f10*/  IMAD.WIDE R26, R0, 0x2, R2 ;  /* 0x00000002001a7825 */ /* 0x000fc600078e0202 */
[----:B------:R-:W-:Y:S02]  /*47f20*/  ISETP.GE.AND P3, PT, R4, c[0x0][0x17c], PT ;  /* 0x00005f0004007a0c */ /* 0x000fe40003f66270 */
[----:B------:R-:W-:Y:S01]  /*47f30*/  IADD3 R4, R0, c[0x0][0x198], RZ ;  /* 0x0000660000047a10 */ /* 0x000fe20007ffe0ff */
[----:B---3--:R0:W-:Y:S04]  /*47f40*/  @P0 STG.E.U16 [R26.64], R12 ;  /* 0x0000000c1a000986 */ /* 0x0081e8000c101506 */
[----:B-1----:R-:W-:-:S04]  /*47f50*/  IMAD.WIDE R28, R4, 0x2, R2 ;  /* 0x00000002041c7825 */ /* 0x002fc800078e0202 */
[----:B0-----:R-:W-:Y:S01]  /*47f60*/  IMAD.WIDE R26, R0, 0x2, R24 ;  /* 0x00000002001a7825 */ /* 0x001fe200078e0218 */
[----:B------:R-:W-:Y:S02]  /*47f70*/  PRMT R0, R12, 0x7632, R0 ;  /* 0x000076320c007816 */ /* 0x000fe40000000000 */
[----:B------:R-:W-:Y:S02]  /*47f80*/  IADD3 R12, R19, 0xdc, RZ ;  /* 0x000000dc130c7810 */ /* 0x000fe40007ffe0ff */
[----:B------:R-:W-:Y:S04]  /*47f90*/  @P1 STG.E.U16 [R26.64], R5 ;  /* 0x000000051a001986 */ /* 0x000fe8000c101506 */
[----:B------:R0:W-:Y:S01]  /*47fa0*/  @P5 STG.E.U16 [R28.64], R0 ;  /* 0x000000001c005986 */ /* 0x0001e2000c101506 */
[----:B------:R-:W-:-:S03]  /*47fb0*/  ISETP.GE.AND P5, PT, R12, c[0x0][0x17c], PT ;  /* 0x00005f000c007a0c */ /* 0x000fc60003fa6270 */
[----:B------:R-:W2:Y:S01]  /*47fc0*/  LDL.LU R12, [R1+0x294] ;  /* 0x00029400010c7983 */ /* 0x000ea20000300800 */
[----:B------:R-:W-:Y:S02]  /*47fd0*/  ISETP.LT.AND P2, PT, R23, c[0x0][0x178], !P2 ;  /* 0x00005e0017007a0c */ /* 0x000fe40005741270 */
[----:B------:R-:W-:Y:S02]  /*47fe0*/  ISETP.LT.AND P1, PT, R7, c[0x0][0x178], !P4 ;  /* 0x00005e0007007a0c */ /* 0x000fe40006721270 */
[----:B------:R-:W-:Y:S02]  /*47ff0*/  PRMT R16, R5, 0x7632, R16 ;  /* 0x0000763205107816 */ /* 0x000fe40000000010 */
[C---:B0-----:R-:W-:Y:S01]  /*48000*/  IADD3 R0, R4.reuse, c[0x0][0x198], RZ ;  /* 0x0000660004007a10 */ /* 0x041fe20007ffe0ff */
[----:B------:R-:W-:Y:S01]  /*48010*/  IMAD.WIDE R4, R4, 0x2, R24 ;  /* 0x0000000204047825 */ /* 0x000fe200078e0218 */
[----:B------:R-:W-:-:S03]  /*48020*/  IADD3 R8, R19, 0xdb, RZ ;  /* 0x000000db13087810 */ /* 0x000fc60007ffe0ff */
[----:B------:R-:W-:Y:S01]  /*48030*/  IMAD.WIDE R26, R0, 0x2, R2 ;  /* 0x00000002001a7825 */ /* 0x000fe200078e0202 */
[----:B------:R-:W-:Y:S01]  /*48040*/  ISETP.GE.AND P0, PT, R8, c[0x0][0x17c], PT ;  /* 0x00005f0008007a0c */ /* 0x000fe20003f06270 */
[----:B------:R0:W-:Y:S01]  /*48050*/  @P2 STG.E.U16 [R4.64], R16 ;  /* 0x0000001004002986 */ /* 0x0001e2000c101506 */
[----:B------:R-:W-:Y:S02]  /*48060*/  ISETP.LT.AND P4, PT, R23, c[0x0][0x178], !P4 ;  /* 0x00005e0017007a0c */ /* 0x000fe40006781270 */
[----:B------:R-:W-:-:S04]  /*48070*/  IADD3 R8, R19, 0xdd, RZ ;  /* 0x000000dd13087810 */ /* 0x000fc80007ffe0ff */
[----:B------:R-:W-:Y:S02]  /*48080*/  ISETP.GE.AND P2, PT, R8, c[0x0][0x17c], PT ;  /* 0x00005f0008007a0c */ /* 0x000fe40003f46270 */
[C---:B------:R-:W-:Y:S01]  /*48090*/  IADD3 R8, R0.reuse, c[0x0][0x198], RZ ;  /* 0x0000660000087a10 */ /* 0x040fe20007ffe0ff */
[----:B------:R-:W-:-:S04]  /*480a0*/  IMAD.WIDE R28, R0, 0x2, R24 ;  /* 0x00000002001c7825 */ /* 0x000fc800078e0218 */
[----:B0-----:R-:W-:Y:S01]  /*480b0*/  IMAD.WIDE R4, R8, 0x2, R2 ;  /* 0x0000000208047825 */ /* 0x001fe200078e0202 */
[----:B--2---:R-:W-:Y:S01]  /*480c0*/  @P1 STG.E.U16 [R26.64], R12 ;  /* 0x0000000c1a001986 */ /* 0x004fe2000c101506 */
[C---:B------:R-:W-:Y:S02]  /*480d0*/  ISETP.LT.AND P1, PT, R7.reuse, c[0x0][0x178], !P6 ;  /* 0x00005e0007007a0c */ /* 0x040fe40007721270 */
[----:B------:R-:W-:Y:S01]  /*480e0*/  PRMT R20, R12, 0x7632, R20 ;  /* 0x000076320c147816 */ /* 0x000fe20000000014 */
[----:B------:R-:W-:Y:S01]  /*480f0*/  @P4 STG.E.U16 [R28.64], R9 ;  /* 0x000000091c004986 */ /* 0x000fe2000c101506 */
[----:B------:R-:W-:-:S03]  /*48100*/  ISETP.LT.AND P4, PT, R7, c[0x0][0x178], !P3 ;  /* 0x00005e0007007a0c */ /* 0x000fc60005f81270 */
[----:B------:R-:W2:Y:S06]  /*48110*/  LDL.LU R7, [R1+0x128c] ;  /* 0x00128c0001077983 */ /* 0x000eac0000300800 */
[----:B------:R0:W-:Y:S04]  /*48120*/  @P1 STG.E.U16 [R4.64], R20 ;  /* 0x0000001404001986 */ /* 0x0001e8000c101506 */
[----:B0-----:R-:W3:Y:S01]  /*48130*/  LDL.LU R5, [R1+0x284] ;  /* 0x0002840001057983 */ /* 0x001ee20000300800 */
[----:B------:R-:W-:-:S02]  /*48140*/  ISETP.LT.AND P6, PT, R23, c[0x0][0x178], !P6 ;  /* 0x00005e0017007a0c */ /* 0x000fc400077c1270 */
[----:B------:R-:W-:Y:S02]  /*48150*/  ISETP.LT.AND P3, PT, R23, c[0x0][0x178], !P3 ;  /* 0x00005e0017007a0c */ /* 0x000fe40005f61270 */
[C---:B------:R-:W-:Y:S02]  /*48160*/  IADD3 R0, R8.reuse, c[0x0][0x198], RZ ;  /* 0x0000660008007a10 */ /* 0x040fe40007ffe0ff */
[----:B------:R-:W-:Y:S01]  /*48170*/  PRMT R16, R9, 0x7632, R16 ;  /* 0x0000763209107816 */ /* 0x000fe20000000010 */
[----:B------:R-:W-:-:S04]  /*48180*/  IMAD.WIDE R8, R8, 0x2, R24 ;  /* 0x0000000208087825 */ /* 0x000fc800078e0218 */
[----:B------:R-:W-:-:S04]  /*48190*/  IMAD.WIDE R26, R0, 0x2, R2 ;  /* 0x00000002001a7825 */ /* 0x000fc800078e0202 */
[----:B------:R-:W-:Y:S01]  /*481a0*/  IMAD.WIDE R28, R0, 0x2, R24 ;  /* 0x00000002001c7825 */ /* 0x000fe200078e0218 */
[----:B------:R-:W-:Y:S04]  /*481b0*/  @P6 STG.E.U16 [R8.64], R16 ;  /* 0x0000001008006986 */ /* 0x000fe8000c101506 */
[----:B---3--:R-:W-:Y:S04]  /*481c0*/  @P4 STG.E.U16 [R26.64], R5 ;  /* 0x000000051a004986 */ /* 0x008fe8000c101506 */
[----:B------:R0:W-:Y:S04]  /*481d0*/  @P3 STG.E.U16 [R28.64], R13 ;  /* 0x0000000d1c003986 */ /* 0x0001e8000c101506 */
[----:B0-----:R-:W3:Y:S04]  /*481e0*/  LDL.LU R29, [R1+0x274] ;  /* 0x00027400011d7983 */ /* 0x001ee80000300800 */
[----:B------:R-:W2:Y:S01]  /*481f0*/  LDL.LU R28, [R1+0xc5c] ;  /* 0x000c5c00011c7983 */ /* 0x000ea20000300800 */
[----:B------:R-:W-:-:S02]  /*48200*/  IADD3 R12, R19, 0xde, RZ ;  /* 0x000000de130c7810 */ /* 0x000fc40007ffe0ff */
[----:B------:R-:W-:Y:S01]  /*48210*/  IADD3 R8, R0, c[0x0][0x198], RZ ;  /* 0x0000660000087a10 */ /* 0x000fe20007ffe0ff */
[----:B------:R-:W3:Y:S01]  /*48220*/  LDL.LU R27, [R1+0x234] ;  /* 0x00023400011b7983 */ /* 0x000ee20000300800 */
[----:B------:R-:W-:Y:S02]  /*48230*/  ISETP.GE.AND P1, PT, R12, c[0x0][0x17c], PT ;  /* 0x00005f000c007a0c */ /* 0x000fe40003f26270 */
[----:B------:R-:W-:Y:S02]  /*48240*/  IADD3 R12, R19, 0xdf, RZ ;  /* 0x000000df130c7810 */ /* 0x000fe40007ffe0ff */
[C---:B------:R-:W-:Y:S02]  /*48250*/  IADD3 R0, R8.reuse, c[0x0][0x198], RZ ;  /* 0x0000660008007a10 */ /* 0x040fe40007ffe0ff */
[----:B------:R-:W-:Y:S01]  /*48260*/  PRMT R26, R5, 0x7632, R26 ;  /* 0x00007632051a7816 */ /* 0x000fe2000000001a */
[----:B------:R-:W-:Y:S01]  /*48270*/  IMAD.WIDE R4, R8, 0x2, R2 ;  /* 0x0000000208047825 */ /* 0x000fe200078e0202 */
[----:B------:R-:W-:-:S02]  /*48280*/  PRMT R20, R13, 0x7632, R20 ;  /* 0x000076320d147816 */ /* 0x000fc40000000014 */
[----:B------:R-:W-:Y:S01]  /*48290*/  ISETP.GE.AND P3, PT, R12, c[0x0][0x17c], PT ;  /* 0x00005f000c007a0c */ /* 0x000fe20003f66270 */
[----:B------:R-:W-:-:S04]  /*482a0*/  IMAD.WIDE R8, R8, 0x2, R24 ;  /* 0x0000000208087825 */ /* 0x000fc800078e0218 */
[----:B------:R-:W-:Y:S01]  /*482b0*/  IMAD.WIDE R12, R0, 0x2, R2 ;  /* 0x00000002000c7825 */ /* 0x000fe200078e0202 */
[C---:B--2---:R-:W-:Y:S02]  /*482c0*/  ISETP.LT.AND P4, PT, R28.reuse, c[0x0][0x178], !P0 ;  /* 0x00005e001c007a0c */ /* 0x044fe40004781270 */
[----:B------:R-:W-:Y:S02]  /*482d0*/  ISETP.LT.AND P0, PT, R23, c[0x0][0x178], !P0 ;  /* 0x00005e0017007a0c */ /* 0x000fe40004701270 */
[----:B------:R-:W-:-:S09]  /*482e0*/  ISETP.LT.AND P6, PT, R28, c[0x0][0x178], !P5 ;  /* 0x00005e001c007a0c */ /* 0x000fd20006fc1270 */
[----:B------:R-:W-:Y:S04]  /*482f0*/  @P4 STG.E.U16 [R4.64], R26 ;  /* 0x0000001a04004986 */ /* 0x000fe8000c101506 */
[----:B------:R-:W-:Y:S04]  /*48300*/  @P0 STG.E.U16 [R8.64], R20 ;  /* 0x0000001408000986 */ /* 0x000fe8000c101506 */
[----:B---3--:R0:W-:Y:S02]  /*48310*/  @P6 STG.E.U16 [R12.64], R29 ;  /* 0x0000001d0c006986 */ /* 0x0081e4000c101506 */
[----:B0-----:R-:W-:-:S02]  /*48320*/  PRMT R12, R29, 0x7632, R12 ;  /* 0x000076321d0c7816 */ /* 0x001fc4000000000c */
[----:B------:R-:W2:Y:S04]  /*48330*/  LDL.LU R29, [R1+0x228] ;  /* 0x00022800011d7983 */ /* 0x000ea80000300800 */
[----:B------:R-:W3:Y:S01]  /*48340*/  LDL.LU R20, [R1+0x28] ;  /* 0x0000280001147983 */ /* 0x000ee20000300800 */
[C---:B------:R-:W-:Y:S02]  /*48350*/  ISETP.LT.AND P5, PT, R23.reuse, c[0x0][0x178], !P5 ;  /* 0x00005e0017007a0c */ /* 0x040fe40006fa1270 */
[----:B------:R-:W-:Y:S01]  /*48360*/  ISETP.LT.AND P6, PT, R28, c[0x0][0x178], !P2 ;  /* 0x00005e001c007a0c */ /* 0x000fe200057c1270 */
[----:B------:R-:W-:Y:S01]  /*48370*/  IMAD.WIDE R4, R0, 0x2, R24 ;  /* 0x0000000200047825 */ /* 0x000fe200078e0218 */
[----:B------:R-:W-:Y:S02]  /*48380*/  ISETP.LT.AND P2, PT, R23, c[0x0][0x178], !P2 ;  /* 0x00005e0017007a0c */ /* 0x000fe40005741270 */
[----:B------:R-:W-:-:S02]  /*48390*/  IADD3 R8, R19, 0xe1, RZ ;  /* 0x000000e113087810 */ /* 0x000fc40007ffe0ff */
[----:B------:R-:W-:Y:S02]  /*483a0*/  IADD3 R0, R0, c[0x0][0x198], RZ ;  /* 0x0000660000007a10 */ /* 0x000fe40007ffe0ff */
[----:B------:R-:W-:-:S03]  /*483b0*/  ISETP.GE.AND P0, PT, R8, c[0x0][0x17c], PT ;  /* 0x00005f0008007a0c */ /* 0x000fc60003f06270 */
[----:B------:R0:W-:Y:S01]  /*483c0*/  @P5 STG.E.U16 [R4.64], R17 ;  /* 0x0000001104005986 */ /* 0x0001e2000c101506 */
[----:B------:R-:W-:Y:S01]  /*483d0*/  IMAD.WIDE R8, R0, 0x2, R2 ;  /* 0x0000000200087825 */ /* 0x000fe200078e0202 */
[----:B------:R-:W-:Y:S02]  /*483e0*/  ISETP.LT.AND P5, PT, R28, c[0x0][0x178], !P1 ;  /* 0x00005e001c007a0c */ /* 0x000fe40004fa1270 */
[----:B------:R-:W-:Y:S02]  /*483f0*/  ISETP.LT.AND P1, PT, R23, c[0x0][0x178], !P1 ;  /* 0x00005e0017007a0c */ /* 0x000fe40004f21270 */
[----:B------:R1:W-:Y:S01]  /*48400*/  @P6 STG.E.U16 [R8.64], R12 ;  /* 0x0000000c08006986 */ /* 0x0003e2000c101506 */
[----:B0-----:R-:W-:Y:S01]  /*48410*/  PRMT R17, R17, 0x7632, R17 ;  /* 0x0000763211117816 */ /* 0x001fe20000000011 */
[C---:B------:R-:W-:Y:S01]  /*48420*/  IMAD.WIDE R4, R0.reuse, 0x2, R24 ;  /* 0x0000000200047825 */ /* 0x040fe200078e0218 */
[----:B------:R-:W-:Y:S02]  /*48430*/  IADD3 R0, R0, c[0x0][0x198], RZ ;  /* 0x0000660000007a10 */ /* 0x000fe40007ffe0ff */
[----:B------:R-:W-:-:S02]  /*48440*/  IADD3 R16, R19, 0xe0, RZ ;  /* 0x000000e013107810 */ /* 0x000fc40007ffe0ff */
[----:B------:R0:W-:Y:S01]  /*48450*/  @P2 STG.E.U16 [R4.64], R17 ;  /* 0x0000001104002986 */ /* 0x0001e2000c101506 */
[----:B------:R-:W-:Y:S01]  /*48460*/  ISETP.LT.AND P2, PT, R28, c[0x0][0x178], !P3 ;  /* 0x00005e001c007a0c */ /* 0x000fe20005f41270 */
[----:B-1----:R-:W-:Y:S01]  /*48470*/  IMAD.WIDE R8, R0, 0x2, R24 ;  /* 0x0000000200087825 */ /* 0x002fe200078e0218 */
[----:B------:R-:W-:Y:S02]  /*48480*/  ISETP.LT.AND P3, PT, R23, c[0x0][0x178], !P3 ;  /* 0x00005e0017007a0c */ /* 0x000fe40005f61270 */
[----:B------:R-:W-:Y:S02]  /*48490*/  IADD3 R12, R19, 0xe3, RZ ;  /* 0x000000e3130c7810 */ /* 0x000fe40007ffe0ff */
[----:B------:R-:W-:Y:S01]  /*484a0*/  ISETP.GE.AND P4, PT, R16, c[0x0][0x17c], PT ;  /* 0x00005f0010007a0c */ /* 0x000fe20003f86270 */
[C---:B0-----:R-:W-:Y:S01]  /*484b0*/  IMAD.WIDE R4, R0.reuse, 0x2, R2 ;  /* 0x0000000200047825 */ /* 0x041fe200078e0202 */
[----:B------:R-:W-:-:S04]  /*484c0*/  IADD3 R0, R0, c[0x0][0x198], RZ ;  /* 0x0000660000007a10 */ /* 0x000fc80007ffe0ff */
[----:B------:R0:W-:Y:S01]  /*484d0*/  @P5 STG.E.U16 [R4.64], R27 ;  /* 0x0000001b04005986 */ /* 0x0001e2000c101506 */
[----:B------:R-:W-:Y:S02]  /*484e0*/  ISETP.GE.AND P5, PT, R12, c[0x0][0x17c], PT ;  /* 0x00005f000c007a0c */ /* 0x000fe40003fa6270 */
[----:B------:R-:W-:Y:S01]  /*484f0*/  PRMT R12, R27, 0x7632, R12 ;  /* 0x000076321b0c7816 */ /* 0x000fe2000000000c */
[----:B------:R1:W-:Y:S01]  /*48500*/  @P1 STG.E.U16 [R8.64], R21 ;  /* 0x0000001508001986 */ /* 0x0003e2000c101506 */
[----:B------:R-:W-:Y:S01]  /*48510*/  ISETP.LT.AND P1, PT, R28, c[0x0][0x178], !P4 ;  /* 0x00005e001c007a0c */ /* 0x000fe20006721270 */
[C---:B0-----:R-:W-:Y:S02]  /*48520*/  IMAD.WIDE R4, R0.reuse, 0x2, R2 ;  /* 0x0000000200047825 */ /* 0x041fe400078e0202 */
[----:B------:R-:W4:Y:S01]  /*48530*/  LDL.LU R27, [R1+0x248] ;  /* 0x00024800011b7983 */ /* 0x000f220000300800 */
[----:B-1----:R-:W-:Y:S01]  /*48540*/  PRMT R21, R21, 0x7632, R21 ;  /* 0x0000763215157816 */ /* 0x002fe20000000015 */
        /* <DEDUP_REMOVED lines=9> */
[C---:B-1----:R-:W-:Y:S02]  /*485e0*/  IADD3 R8, R19.reuse, 0xe5, RZ ;  /* 0x000000e513087810 */ /* 0x042fe40007ffe0ff */
[----:B------:R-:W-:Y:S02]  /*485f0*/  IADD3 R12, R0, c[0x0][0x198], RZ ;  /* 0x00006600000c7a10 */ /* 0x000fe40007ffe0ff */
[----:B------:R-:W-:Y:S01]  /*48600*/  IADD3 R17, R19, 0xe6, RZ ;  /* 0x000000e613117810 */ /* 0x000fe20007ffe0ff */
[----:B--2---:R0:W-:Y:S01]  /*48610*/  @P1 STG.E.U16 [R4.64], R29 ;  /* 0x0000001d04001986 */ /* 0x0041e2000c101506 */
[----:B------:R-:W-:Y:S01]  /*48620*/  ISETP.GE.AND P1, PT, R8, c[0x0][0x17c], PT ;  /* 0x00005f0008007a0c */ /* 0x000fe20003f26270 */
[----:B------:R-:W-:-:S04]  /*48630*/  IMAD.WIDE R8, R12, 0x2, R2 ;  /* 0x000000020c087825 */ /* 0x000fc800078e0202 */
[----:B0-----:R-:W-:Y:S01]  /*48640*/  IMAD.WIDE R4, R0, 0x2, R24 ;  /* 0x0000000200047825 */ /* 0x001fe200078e0218 */
[----:B------:R-:W-:Y:S02]  /*48650*/  PRMT R0, R29, 0x7632, R0 ;  /* 0x000076321d007816 */ /* 0x000fe40000000000 */
[----:B------:R-:W2:Y:S04]  /*48660*/  LDL.LU R29, [R1+0x18] ;  /* 0x00001800011d7983 */ /* 0x000ea80000300800 */
[----:B---3--:R-:W-:Y:S04]  /*48670*/  @P4 STG.E.U16 [R4.64], R20 ;  /* 0x0000001404004986 */ /* 0x008fe8000c101506 */
[----:B------:R0:W-:Y:S01]  /*48680*/  @P3 STG.E.U16 [R8.64], R0 ;  /* 0x0000000008003986 */ /* 0x0001e2000c101506 */
[----:B------:R-:W-:-:S03]  /*48690*/  ISETP.GE.AND P3, PT, R17, c[0x0][0x17c], PT ;  /* 0x00005f0011007a0c */ /* 0x000fc60003f66270 */
[----:B------:R-:W3:Y:S01]  /*486a0*/  LDL.LU R17, [R1+0x38] ;  /* 0x0000380001117983 */ /* 0x000ee20000300800 */
[----:B------:R-:W-:-:S04]  /*486b0*/  IADD3 R13, R19, 0xe2, RZ ;  /* 0x000000e2130d7810 */ /* 0x000fc80007ffe0ff */
[----:B------:R-:W-:Y:S02]  /*486c0*/  ISETP.GE.AND P6, PT, R13, c[0x0][0x17c], PT ;  /* 0x00005f000d007a0c */ /* 0x000fe40003fc6270 */
[----:B------:R-:W-:Y:S02]  /*486d0*/  ISETP.LT.AND P0, PT, R23, c[0x0][0x178], !P0 ;  /* 0x00005e0017007a0c */ /* 0x000fe40004701270 */
[----:B------:R-:W-:Y:S02]  /*486e0*/  ISETP.LT.AND P4, PT, R28, c[0x0][0x178], !P6 ;  /* 0x00005e001c007a0c */ /* 0x000fe40007781270 */
[C---:B0-----:R-:W-:Y:S01]  /*486f0*/  IADD3 R0, R12.reuse, c[0x0][0x198], RZ ;  /* 0x000066000c007a10 */ /* 0x041fe20007ffe0ff */
[----:B------:R-:W-:Y:S01]  /*48700*/  IMAD.WIDE R4, R12, 0x2, R24 ;  /* 0x000000020c047825 */ /* 0x000fe200078e0218 */
[----:B------:R-:W-:-:S03]  /*48710*/  PRMT R16, R20, 0x7632, R16 ;  /* 0x0000763214107816 */ /* 0x000fc60000000010 */
[----:B------:R-:W-:Y:S01]  /*48720*/  IMAD.WIDE R8, R0, 0x2, R2 ;  /* 0x0000000200087825 */ /* 0x000fe200078e0202 */
[----:B------:R-:W-:-:S03]  /*48730*/  ISETP.LT.AND P6, PT, R23, c[0x0][0x178], !P6 ;  /* 0x00005e0017007a0c */ /* 0x000fc600077c1270 */
[----:B------:R-:W-:Y:S01]  /*48740*/  @P0 STG.E.U16 [R4.64], R16 ;  /* 0x0000001004000986 */ /* 0x000fe2000c101506 */
[----:B------:R-:W-:-:S03]  /*48750*/  IMAD.WIDE R12, R0, 0x2, R24 ;  /* 0x00000002000c7825 */ /* 0x000fc600078e0218 */
[----:B----4-:R0:W-:Y:S01]  /*48760*/  @P4 STG.E.U16 [R8.64], R27 ;  /* 0x0000001b08004986 */ /* 0x0101e2000c101506 */
[----:B------:R-:W-:Y:S02]  /*48770*/  ISETP.LT.AND P4, PT, R28, c[0x0][0x178], !P5 ;  /* 0x00005e001c007a0c */ /* 0x000fe40006f81270 */
[----:B------:R-:W-:Y:S02]  /*48780*/  PRMT R26, R27, 0x7632, R26 ;  /* 0x000076321b1a7816 */ /* 0x000fe4000000001a */
[----:B0-----:R-:W-:Y:S01]  /*48790*/  IADD3 R8, R0, c[0x0][0x198], RZ ;  /* 0x0000660000087a10 */ /* 0x001fe20007ffe0ff */
[----:B------:R-:W4:Y:S04]  /*487a0*/  LDL.LU R27, [R1+0x268] ;  /* 0x00026800011b7983 */ /* 0x000f280000300800 */
[----:B------:R-:W-:Y:S01]  /*487b0*/  IMAD.WIDE R4, R8, 0x2, R2 ;  /* 0x0000000208047825 */ /* 0x000fe200078e0202 */
[----:B---3--:R-:W-:Y:S04]  /*487c0*/  @P6 STG.E.U16 [R12.64], R17 ;  /* 0x000000110c006986 */ /* 0x008fe8000c101506 */
[----:B------:R0:W-:Y:S04]  /*487d0*/  @P4 STG.E.U16 [R4.64], R26 ;  /* 0x0000001a04004986 */ /* 0x0001e8000c101506 */
[----:B0-----:R-:W3:Y:S01]  /*487e0*/  LDL.LU R5, [R1+0x258] ;  /* 0x0002580001057983 */ /* 0x001ee20000300800 */
[----:B------:R-:W-:-:S02]  /*487f0*/  ISETP.LT.AND P5, PT, R23, c[0x0][0x178], !P5 ;  /* 0x00005e0017007a0c */ /* 0x000fc40006fa1270 */
[----:B------:R-:W-:Y:S02]  /*48800*/  ISETP.LT.AND P6, PT, R28, c[0x0][0x178], !P2 ;  /* 0x00005e001c007a0c */ /* 0x000fe400057c1270 */
[----:B------:R-:W-:Y:S02]  /*48810*/  ISETP.LT.AND P2, PT, R23, c[0x0][0x178], !P2 ;  /* 0x00005e0017007a0c */ /* 0x000fe40005741270 */
[C---:B------:R-:W-:Y:S01]  /*48820*/  IADD3 R0, R8.reuse, c[0x0][0x198], RZ ;  /* 0x0000660008007a10 */ /* 0x040fe20007ffe0ff */
[----:B------:R-:W-:Y:S01]  /*48830*/  IMAD.WIDE R8, R8, 0x2, R24 ;  /* 0x0000000208087825 */ /* 0x000fe200078e0218 */
[----:B------:R-:W-:-:S03]  /*48840*/  PRMT R21, R17, 0x7632, R21 ;  /* 0x0000763211157816 */ /* 0x000fc60000000015 */
[----:B------:R-:W-:-:S04]  /*48850*/  IMAD.WIDE R12, R0, 0x2, R2 ;  /* 0x00000002000c7825 */ /* 0x000fc800078e0202 */
[----:B------:R-:W-:Y:S01]  /*48860*/  IMAD.WIDE R16, R0, 0x2, R24 ;  /* 0x0000000200107825 */ /* 0x000fe200078e0218 */
[----:B------:R0:W-:Y:S01]  /*48870*/  @P5 STG.E.U16 [R8.64], R21 ;  /* 0x0000001508005986 */ /* 0x0001e2000c101506 */
[----:B------:R-:W-:Y:S02]  /*48880*/  ISETP.LT.AND P5, PT, R28, c[0x0][0x178], !P1 ;  /* 0x00005e001c007a0c */ /* 0x000fe40004fa1270 */
[----:B------:R-:W-:Y:S02]  /*48890*/  ISETP.LT.AND P1, PT, R23, c[0x0][0x178], !P1 ;  /* 0x00005e0017007a0c */ /* 0x000fe40004f21270 */
[----:B0-----:R-:W-:Y:S01]  /*488a0*/  IADD3 R8, R0, c[0x0][0x198], RZ ;  /* 0x0000660000087a10 */ /* 0x001fe20007ffe0ff */
[----:B---3--:R-:W-:Y:S04]  /*488b0*/  @P6 STG.E.U16 [R12.64], R5 ;  /* 0x000000050c006986 */ /* 0x008fe8000c101506 */
[----:B--2---:R0:W-:Y:S02]  /*488c0*/  @P2 STG.E.U16 [R16.64], R29 ;  /* 0x0000001d10002986 */ /* 0x0041e4000c101506 */
[----:B0-----:R-:W-:-:S02]  /*488d0*/  PRMT R17, R29, 0x7632, R17 ;  /* 0x000076321d117816 */ /* 0x001fc40000000011 */
[----:B------:R-:W2:Y:S01]  /*488e0*/  LDL.LU R29, [R1+0x298] ;  /* 0x00029800011d7983 */ /* 0x000ea20000300800 */
[----:B------:R-:W-:Y:S02]  /*488f0*/  ISETP.LT.AND P6, PT, R28, c[0x0][0x178], !P3 ;  /* 0x00005e001c007a0c */ /* 0x000fe40005fc1270 */
[----:B------:R-:W-:Y:S02]  /*48900*/  ISETP.LT.AND P3, PT, R23, c[0x0][0x178], !P3 ;  /* 0x00005e0017007a0c */ /* 0x000fe40005f61270 */
[----:B------:R-:W-:Y:S01]  /*48910*/  PRMT R16, R5, 0x7632, R16 ;  /* 0x0000763205107816 */ /* 0x000fe20000000010 */
[C---:B------:R-:W-:Y:S01]  /*48920*/  IMAD.WIDE R4, R8.reuse, 0x2, R2 ;  /* 0x0000000208047825 */ /* 0x040fe200078e0202 */
[C---:B------:R-:W-:Y:S02]  /*48930*/  IADD3 R12, R19.reuse, 0xe9, RZ ;  /* 0x000000e9130c7810 */ /* 0x040fe40007ffe0ff */
[C---:B------:R-:W-:Y:S01]  /*48940*/  IADD3 R0, R8.reuse, c[0x0][0x198], RZ ;  /* 0x0000660008007a10 */ /* 0x040fe20007ffe0ff */
[----:B------:R-:W-:Y:S01]  /*48950*/  IMAD.WIDE R8, R8, 0x2, R24 ;  /* 0x0000000208087825 */ /* 0x000fe200078e0218 */
[----:B------:R-:W-:Y:S01]  /*48960*/  ISETP.GE.AND P2, PT, R12, c[0x0][0x17c], PT ;  /* 0x00005f000c007a0c */ /* 0x000fe20003f46270 */
[----:B------:R0:W-:Y:S02]  /*48970*/  @P5 STG.E.U16 [R4.64], R16 ;  /* 0x0000001004005986 */ /* 0x0001e4000c101506 */
[----:B------:R-:W-:Y:S01]  /*48980*/  IMAD.WIDE R12, R0, 0x2, R2 ;  /* 0x00000002000c7825 */ /* 0x000fe200078e0202 */
[C---:B------:R-:W-:Y:S01]  /*48990*/  IADD3 R20, R19.reuse, 0xe7, RZ ;  /* 0x000000e713147810 */ /* 0x040fe20007ffe0ff */
[----:B------:R1:W-:Y:S03]  /*489a0*/  @P1 STG.E.U16 [R8.64], R17 ;  /* 0x0000001108001986 */ /* 0x0003e6000c101506 */
[----:B------:R-:W-:Y:S01]  /*489b0*/  ISETP.GE.AND P0, PT, R20, c[0x0][0x17c], PT ;  /* 0x00005f0014007a0c */ /* 0x000fe20003f06270 */
[----:B----4-:R-:W-:Y:S01]  /*489c0*/  @P6 STG.E.U16 [R12.64], R27 ;  /* 0x0000001b0c006986 */ /* 0x010fe2000c101506 */
[----:B0-----:R-:W-:Y:S01]  /*489d0*/  IMAD.WIDE R4, R0, 0x2, R24 ;  /* 0x0000000200047825 */ /* 0x001fe200078e0218 */
[----:B------:R-:W-:-:S04]  /*489e0*/  IADD3 R20, R19, 0xe8, RZ ;  /* 0x000000e813147810 */ /* 0x000fc80007ffe0ff */
[----:B------:R0:W-:Y:S01]  /*489f0*/  @P3 STG.E.U16 [R4.64], R6 ;  /* 0x0000000604003986 */ /* 0x0001e2000c101506 */
[----:B------:R-:W-:Y:S02]  /*48a00*/  ISETP.LT.AND P6, PT, R28, c[0x0][0x178], !P0 ;  /* 0x00005e001c007a0c */ /* 0x000fe400047c1270 */
[----:B------:R-:W-:Y:S02]  /*48a10*/  ISETP.GE.AND P4, PT, R20, c[0x0][0x17c], PT ;  /* 0x00005f0014007a0c */ /* 0x000fe40003f86270 */
[----:B-1----:R-:W-:Y:S02]  /*48a20*/  IADD3 R8, R19, 0xeb, RZ ;  /* 0x000000eb13087810 */ /* 0x002fe40007ffe0ff */
[----:B0-----:R-:W-:Y:S02]  /*48a30*/  PRMT R6, R27, 0x7632, R6 ;  /* 0x000076321b067816 */ /* 0x001fe40000000006 */
[----:B------:R-:W3:Y:S01]  /*48a40*/  LDL.LU R27, [R1+0x288] ;  /* 0x00028800011b7983 */ /* 0x000ee20000300800 */
[----:B------:R-:W-:-:S02]  /*48a50*/  IADD3 R0, R0, c[0x0][0x198], RZ ;  /* 0x0000660000007a10 */ /* 0x000fc40007ffe0ff */
[----:B------:R-:W-:Y:S02]  /*48a60*/  ISETP.LT.AND P0, PT, R23, c[0x0][0x178], !P0 ;  /* 0x00005e0017007a0c */ /* 0x000fe40004701270 */
[----:B------:R-:W-:Y:S01]  /*48a70*/  ISETP.LT.AND P3, PT, R28, c[0x0][0x178], !P4 ;  /* 0x00005e001c007a0c */ /* 0x000fe20006761270 */
[----:B------:R-:W-:Y:S01]  /*48a80*/  IMAD.WIDE R4, R0, 0x2, R2 ;  /* 0x0000000200047825 */ /* 0x000fe200078e0202 */
[----:B------:R-:W-:-:S03]  /*48a90*/  ISETP.GE.AND P1, PT, R8, c[0x0][0x17c], PT ;  /* 0x00005f0008007a0c */ /* 0x000fc60003f26270 */
[C---:B------:R-:W-:Y:S01]  /*48aa0*/  IMAD.WIDE R8, R0.reuse, 0x2, R24 ;  /* 0x0000000200087825 */ /* 0x040fe200078e0218 */
[----:B------:R-:W-:Y:S01]  /*48ab0*/  IADD3 R0, R0, c[0x0][0x198], RZ ;  /* 0x0000660000007a10 */ /* 0x000fe20007ffe0ff */
[----:B------:R0:W-:Y:S01]  /*48ac0*/  @P6 STG.E.U16 [R4.64], R6 ;  /* 0x0000000604006986 */ /* 0x0001e2000c101506 */
[----:B------:R-:W-:-:S05]  /*48ad0*/  PRMT R12, R6, 0x7632, R12 ;  /* 0x00007632060c7816 */ /* 0x000fca000000000c */
[----:B------:R-:W-:Y:S01]  /*48ae0*/  @P0 STG.E.U16 [R8.64], R12 ;  /* 0x0000000c08000986 */ /* 0x000fe2000c101506 */
[----:B0-----:R-:W-:Y:S01]  /*48af0*/  IMAD.WIDE R4, R0, 0x2, R2 ;  /* 0x0000000200047825 */ /* 0x001fe200078e0202 */
[----:B------:R-:W-:-:S04]  /*48b00*/  IADD3 R6, R19, 0xed, RZ ;  /* 0x000000ed13067810 */ /* 0x000fc80007ffe0ff */
[----:B--2---:R0:W-:Y:S01]  /*48b10*/  @P3 STG.E.U16 [R4.64], R29 ;  /* 0x0000001d04003986 */ /* 0x0041e2000c101506 */
[----:B------:R-:W-:Y:S02]  /*48b20*/  ISETP.GE.AND P3, PT, R6, c[0x0][0x17c], PT ;  /* 0x00005f0006007a0c */ /* 0x000fe40003f66270 */
[----:B------:R-:W-:Y:S02]  /*48b30*/  PRMT R6, R29, 0x7632, R6 ;  /* 0x000076321d067816 */ /* 0x000fe40000000006 */
[----:B0-----:R-:W2:Y:S01]  /*48b40*/  LDL.LU R29, [R1+0x278] ;  /* 0x00027800011d7983 */ /* 0x001ea20000300800 */
[----:B------:R-:W-:Y:S02]  /*48b50*/  ISETP.LT.AND P4, PT, R23, c[0x0][0x178], !P4 ;  /* 0x00005e0017007a0c */ /* 0x000fe40006781270 */
[----:B------:R-:W-:Y:S01]  /*48b60*/  IADD3 R20, R19, 0xea, RZ ;  /* 0x000000ea13147810 */ /* 0x000fe20007ffe0ff */
[----:B------:R-:W-:Y:S01]  /*48b70*/  IMAD.WIDE R8, R0, 0x2, R24 ;  /* 0x0000000200087825 */ /* 0x000fe200078e0218 */
[----:B------:R-:W-:-:S02]  /*48b80*/  ISETP.LT.AND P0, PT, R28, c[0x0][0x178], !P2 ;  /* 0x00005e001c007a0c */ /* 0x000fc40005701270 */
[----:B------:R-:W-:Y:S02]  /*48b90*/  ISETP.GE.AND P5, PT, R20, c[0x0][0x17c], PT ;  /* 0x00005f0014007a0c */ /* 0x000fe40003fa6270 */
[----:B------:R-:W-:Y:S02]  /*48ba0*/  IADD3 R0, R0, c[0x0][0x198], RZ ;  /* 0x0000660000007a10 */ /* 0x000fe40007ffe0ff */
[----:B------:R-:W-:-:S03]  /*48bb0*/  ISETP.LT.AND P2, PT, R23, c[0x0][0x178], !P2 ;  /* 0x00005e0017007a0c */ /* 0x000fc60005741270 */
[----:B------:R0:W-:Y:S01]  /*48bc0*/  @P4 STG.E.U16 [R8.64], R10 ;  /* 0x0000000a08004986 */ /* 0x0001e2000c101506 */
[----:B------:R-:W-:Y:S01]  /*48bd0*/  ISETP.LT.AND P4, PT, R28, c[0x0][0x178], !P5 ;  /* 0x00005e001c007a0c */ /* 0x000fe20006f81270 */
[----:B------:R-:W-:Y:S01]  /*48be0*/  IMAD.WIDE R4, R0, 0x2, R2 ;  /* 0x0000000200047825 */ /* 0x000fe200078e0202 */
[----:B------:R-:W-:-:S04]  /*48bf0*/  ISETP.LT.AND P5, PT, R23, c[0x0][0x178], !P5 ;  /* 0x00005e0017007a0c */ /* 0x000fc80006fa1270 */
[----:B------:R1:W-:Y:S01]  /*48c00*/  @P0 STG.E.U16 [R4.64], R6 ;  /* 0x0000000604000986 */ /* 0x0003e2000c101506 */
[C---:B0-----:R-:W-:Y:S01]  /*48c10*/  IMAD.WIDE R8, R0.reuse, 0x2, R24 ;  /* 0x0000000200087825 */ /* 0x041fe200078e0218 */
[----:B------:R-:W-:Y:S02]  /*48c20*/  IADD3 R0, R0, c[0x0][0x198], RZ ;  /* 0x0000660000007a10 */ /* 0x000fe40007ffe0ff */
[----:B------:R-:W-:-:S03]  /*48c30*/  PRMT R10, R10, 0x7632, R10 ;  /* 0x000076320a0a7816 */ /* 0x000fc6000000000a */
[----:B-1----:R-:W-:Y:S01]  /*48c40*/  IMAD.WIDE R4, R0, 0x2, R2 ;  /* 0x0000000200047825 */ /* 0x002fe200078e0202 */
[C---:B------:R-:W-:Y:S01]  /*48c50*/  IADD3 R6, R19.reuse, 0xee, RZ ;  /* 0x000000ee13067810 */ /* 0x040fe20007ffe0ff */
[----:B------:R0:W-:Y:S01]  /*48c60*/  @P2 STG.E.U16 [R8.64], R10 ;  /* 0x0000000a08002986 */ /* 0x0001e2000c101506 */
[----:B------:R-:W-:Y:S02]  /*48c70*/  ISETP.LT.AND P2, PT, R28, c[0x0][0x178], !P1 ;  /* 0x00005e001c007a0c */ /* 0x000fe40004f41270 */
[----:B------:R-:W-:Y:S01]  /*48c80*/  ISETP.GE.AND P0, PT, R6, c[0x0][0x17c], PT ;  /* 0x00005f0006007a0c */ /* 0x000fe20003f06270 */
[----:B---3--:R1:W-:Y:S01]  /*48c90*/  @P4 STG.E.U16 [R4.64], R27 ;  /* 0x0000001b04004986 */ /* 0x0083e2000c101506 */
[C---:B------:R-:W-:Y:S02]  /*48ca0*/  IADD3 R6, R0.reuse, c[0x0][0x198], RZ ;  /* 0x0000660000067a10 */ /* 0x040fe40007ffe0ff */
[C---:B------:R-:W-:Y:S02]  /*48cb0*/  IADD3 R13, R19.reuse, 0xec, RZ ;  /* 0x000000ec130d7810 */ /* 0x040fe40007ffe0ff */
[----:B0-----:R-:W-:Y:S01]  /*48cc0*/  IADD3 R8, R19, 0xef, RZ ;  /* 0x000000ef13087810 */ /* 0x001fe20007ffe0ff */
[----:B-1----:R-:W-:Y:S01]  /*48cd0*/  IMAD.WIDE R4, R0, 0x2, R24 ;  /* 0x0000000200047825 */ /* 0x002fe200078e0218 */
[----:B------:R-:W-:-:S02]  /*48ce0*/  PRMT R0, R27, 0x7632, R0 ;  /* 0x000076321b007816 */ /* 0x000fc40000000000 */
[----:B------:R-:W3:Y:S01]  /*48cf0*/  LDL.LU R27, [R1+0x238] ;  /* 0x00023800011b7983 */ /* 0x000ee20000300800 */
[----:B------:R-:W-:Y:S02]  /*48d00*/  ISETP.GE.AND P6, PT, R13, c[0x0][0x17c], PT ;  /* 0x00005f000d007a0c */ /* 0x000fe40003fc6270 */
[----:B------:R-:W-:Y:S01]  /*48d10*/  ISETP.GE.AND P4, PT, R8, c[0x0][0x17c], PT ;  /* 0x00005f0008007a0c */ /* 0x000fe20003f86270 */
[----:B------:R-:W-:Y:S01]  /*48d20*/  IMAD.WIDE R8, R6, 0x2, R2 ;  /* 0x0000000206087825 */ /* 0x000fe200078e0202 */
[----:B------:R-:W-:Y:S01]  /*48d30*/  ISETP.LT.AND P1, PT, R23, c[0x0][0x178], !P1 ;  /* 0x00005e0017007a0c */ /* 0x000fe20004f21270 */
[----:B-----5:R0:W-:Y:S01]  /*48d40*/  @P5 STG.E.U16 [R4.64], R14 ;  /* 0x0000000e04005986 */ /* 0x0201e2000c101506 */
[----:B------:R-:W-:-:S03]  /*48d50*/  ISETP.LT.AND P5, PT, R28, c[0x0][0x178], !P6 ;  /* 0x00005e001c007a0c */ /* 0x000fc600077a1270 */
[----:B------:R1:W-:Y:S04]  /*48d60*/  @P2 STG.E.U16 [R8.64], R0 ;  /* 0x0000000008002986 */ /* 0x0003e8000c101506 */
[----:B------:R-:W4:Y:S01]  /*48d70*/  LDL.LU R26, [R1+0x22c] ;  /* 0x00022c00011a7983 */ /* 0x000f220000300800 */
[----:B0-----:R-:W-:Y:S01]  /*48d80*/  PRMT R14, R14, 0x7632, R14 ;  /* 0x000076320e0e7816 */ /* 0x001fe2000000000e */
[C---:B------:R-:W-:Y:S01]  /*48d90*/  IMAD.WIDE R4, R6.reuse, 0x2, R24 ;  /* 0x0000000206047825 */ /* 0x040fe200078e0218 */
[----:B-1----:R-:W-:Y:S02]  /*48da0*/  IADD3 R0, R6, c[0x0][0x198], RZ ;  /* 0x0000660006007a10 */ /* 0x002fe40007ffe0ff */
[----:B------:R-:W-:-:S03]  /*48db0*/  IADD3 R6, R19, 0xf1, RZ ;  /* 0x000000f113067810 */ /* 0x000fc60007ffe0ff */
[----:B------:R-:W-:Y:S01]  /*48dc0*/  IMAD.WIDE R8, R0, 0x2, R2 ;  /* 0x0000000200087825 */ /* 0x000fe200078e0202 */
[----:B------:R-:W-:Y:S01]  /*48dd0*/  @P1 STG.E.U16 [R4.64], R14 ;  /* 0x0000000e04001986 */ /* 0x000fe2000c101506 */
[----:B------:R-:W-:-:S03]  /*48de0*/  ISETP.GE.AND P1, PT, R6, c[0x0][0x17c], PT ;  /* 0x00005f0006007a0c */ /* 0x000fc60003f26270 */
[----:B--2---:R0:W-:Y:S01]  /*48df0*/  @P5 STG.E.U16 [R8.64], R29 ;  /* 0x0000001d08005986 */ /* 0x0041e2000c101506 */
[----:B------:R-:W-:-:S03]  /*48e00*/  PRMT R6, R29, 0x7632, R6 ;  /* 0x000076321d067816 */ /* 0x000fc60000000006 */
[----:B0-----:R-:W2:Y:S01]  /*48e10*/  LDL.LU R29, [R1+0x2c] ;  /* 0x00002c00011d7983 */ /* 0x001ea20000300800 */
[C---:B------:R-:W-:Y:S01]  /*48e20*/  ISETP.LT.AND P6, PT, R23.reuse, c[0x0][0x178], !P6 ;  /* 0x00005e0017007a0c */ /* 0x040fe200077c1270 */
[----:B------:R-:W-:Y:S01]  /*48e30*/  IMAD.WIDE R12, R0, 0x2, R24 ;  /* 0x00000002000c7825 */ /* 0x000fe200078e0218 */
[----:B------:R-:W-:Y:S01]  /*48e40*/  ISETP.LT.AND P5, PT, R28, c[0x0][0x178], !P3 ;  /* 0x00005e001c007a0c */ /* 0x000fe20005fa1270 */
[----:B------:R-:W5:Y:S01]  /*48e50*/  LDL.LU R21, [R1+0x24c] ;  /* 0x00024c0001157983 */ /* 0x000f620000300800 */
[----:B------:R-:W-:Y:S02]  /*48e60*/  ISETP.LT.AND P3, PT, R23, c[0x0][0x178], !P3 ;  /* 0x00005e0017007a0c */ /* 0x000fe40005f61270 */
[----:B------:R-:W-:-:S07]  /*48e70*/  IADD3 R8, R0, c[0x0][0x198], RZ ;  /* 0x0000660000087a10 */ /* 0x000fce0007ffe0ff */
[----:B------:R0:W-:Y:S01]  /*48e80*/  @P6 STG.E.U16 [R12.64], R18 ;  /* 0x000000120c006986 */ /* 0x0001e2000c101506 */
[----:B------:R-:W-:Y:S02]  /*48e90*/  ISETP.LT.AND P6, PT, R28, c[0x0][0x178], !P0 ;  /* 0x00005e001c007a0c */ /* 0x000fe400047c1270 */
[----:B------:R-:W-:Y:S02]  /*48ea0*/  ISETP.LT.AND P0, PT, R23, c[0x0][0x178], !P0 ;  /* 0x00005e0017007a0c */ /* 0x000fe40004701270 */
[C---:B------:R-:W-:Y:S01]  /*48eb0*/  IADD3 R0, R8.reuse, c[0x0][0x198], RZ ;  /* 0x0000660008007a10 */ /* 0x040fe20007ffe0ff */
[----:B------:R-:W-:Y:S01]  /*48ec0*/  IMAD.WIDE R4, R8, 0x2, R2 ;  /* 0x0000000208047825 */ /* 0x000fe200078e0202 */
[----:B------:R-:W-:-:S03]  /*48ed0*/  IADD3 R10, R19, 0xf0, RZ ;  /* 0x000000f0130a7810 */ /* 0x000fc60007ffe0ff */
[----:B------:R-:W-:Y:S01]  /*48ee0*/  IMAD.WIDE R8, R8, 0x2, R24 ;  /* 0x0000000208087825 */ /* 0x000fe200078e0218 */
[----:B0-----:R-:W-:-:S03]  /*48ef0*/  PRMT R18, R18, 0x7632, R18 ;  /* 0x0000763212127816 */ /* 0x001fc60000000012 */
[C---:B------:R-:W-:Y:S01]  /*48f00*/  IMAD.WIDE R12, R0.reuse, 0x2, R2 ;  /* 0x00000002000c7825 */ /* 0x040fe200078e0202 */
[----:B------:R0:W-:Y:S03]  /*48f10*/  @P5 STG.E.U16 [R4.64], R6 ;  /* 0x0000000604005986 */ /* 0x0001e6000c101506 */
[----:B------:R-:W-:Y:S01]  /*48f20*/  IMAD.WIDE R16, R0, 0x2, R24 ;  /* 0x0000000200107825 */ /* 0x000fe200078e0218 */
[----:B------:R-:W-:Y:S01]  /*48f30*/  @P3 STG.E.U16 [R8.64], R18 ;  /* 0x0000001208003986 */ /* 0x000fe2000c101506 */
[----:B------:R-:W-:Y:S02]  /*48f40*/  ISETP.GE.AND P2, PT, R10, c[0x0][0x17c], PT ;  /* 0x00005f000a007a0c */ /* 0x000fe40003f46270 */
[----:B------:R-:W-:Y:S01]  /*48f50*/  IADD3 R10, R19, 0xf2, RZ ;  /* 0x000000f2130a7810 */ /* 0x000fe20007ffe0ff */
[----:B---3--:R1:W-:Y:S04]  /*48f60*/  @P6 STG.E.U16 [R12.64], R27 ;  /* 0x0000001b0c006986 */ /* 0x0083e8000c101506 */
[----:B------:R3:W-:Y:S01]  /*48f70*/  @P0 STG.E.U16 [R16.64], R22 ;  /* 0x0000001610000986 */ /* 0x0007e2000c101506 */
[----:B------:R-:W-:-:S02]  /*48f80*/  ISETP.LT.AND P0, PT, R28, c[0x0][0x178], !P4 ;  /* 0x00005e001c007a0c */ /* 0x000fc40006701270 */
[----:B------:R-:W-:Y:S02]  /*48f90*/  ISETP.LT.AND P4, PT, R23, c[0x0][0x178], !P4 ;  /* 0x00005e0017007a0c */ /* 0x000fe40006781270 */
[----:B0-----:R-:W-:Y:S02]  /*48fa0*/  IADD3 R4, R0, c[0x0][0x198], RZ ;  /* 0x0000660000047a10 */ /* 0x001fe40007ffe0ff */
[----:B------:R-:W-:Y:S02]  /*48fb0*/  ISETP.GE.AND P5, PT, R10, c[0x0][0x17c], PT ;  /* 0x00005f000a007a0c */ /* 0x000fe40003fa6270 */
[----:B------:R-:W-:Y:S02]  /*48fc0*/  PRMT R10, R27, 0x7632, R10 ;  /* 0x000076321b0a7816 */ /* 0x000fe4000000000a */
[----:B-1----:R-:W5:Y:S01]  /*48fd0*/  LDL.LU R27, [R1+0x3c] ;  /* 0x00003c00011b7983 */ /* 0x002f620000300800 */
[----:B------:R-:W-:Y:S01]  /*48fe0*/  ISETP.LT.AND P3, PT, R28, c[0x0][0x178], !P2 ;  /* 0x00005e001c007a0c */ /* 0x000fe20005761270 */
[----:B------:R-:W-:Y:S01]  /*48ff0*/  IMAD.WIDE R8, R4, 0x2, R2 ;  /* 0x0000000204087825 */ /* 0x000fe200078e0202 */
[----:B------:R-:W-:-:S02]  /*49000*/  ISETP.LT.AND P2, PT, R23, c[0x0][0x178], !P2 ;  /* 0x00005e0017007a0c */ /* 0x000fc40005741270 */
[C---:B------:R-:W-:Y:S01]  /*49010*/  IADD3 R6, R4.reuse, c[0x0][0x198], RZ ;  /* 0x0000660004067a10 */ /* 0x040fe20007ffe0ff */
[----:B------:R-:W-:Y:S01]  /*49020*/  IMAD.WIDE R4, R4, 0x2, R24 ;  /* 0x0000000204047825 */ /* 0x000fe200078e0218 */
[----:B---3--:R-:W-:Y:S01]  /*49030*/  PRMT R22, R22, 0x7632, R22 ;  /* 0x0000763216167816 */ /* 0x008fe20000000016 */
[----:B------:R0:W-:Y:S04]  /*49040*/  @P0 STG.E.U16 [R8.64], R10 ;  /* 0x0000000a08000986 */ /* 0x0001e8000c101506 */
[----:B------:R1:W-:Y:S01]  /*49050*/  @P4 STG.E.U16 [R4.64], R22 ;  /* 0x0000001604004986 */ /* 0x0003e2000c101506 */
[----:B0-----:R-:W-:-:S04]  /*49060*/  IMAD.WIDE R8, R6, 0x2, R2 ;  /* 0x0000000206087825 */ /* 0x001fc800078e0202 */
[----:B-1----:R-:W-:Y:S01]  /*49070*/  IMAD.WIDE R4, R6, 0x2, R24 ;  /* 0x0000000206047825 */ /* 0x002fe200078e0218 */
[----:B----4-:R-:W-:Y:S01]  /*49080*/  @P3 STG.E.U16 [R8.64], R26 ;  /* 0x0000001a08003986 */ /* 0x010fe2000c101506 */
[----:B--2---:R-:W-:-:S03]  /*49090*/  PRMT R10, R29, 0x7632, R10 ;  /* 0x000076321d0a7816 */ /* 0x004fc6000000000a */
[----:B------:R0:W-:Y:S04]  /*490a0*/  @P2 STG.E.U16 [R4.64], R29 ;  /* 0x0000001d04002986 */ /* 0x0001e8000c101506 */
[----:B0-----:R-:W2:Y:S01]  /*490b0*/  LDL.LU R29, [R1+0x25c] ;  /* 0x00025c00011d7983 */ /* 0x001ea20000300800 */
[----:B------:R-:W-:Y:S02]  /*490c0*/  IADD3 R0, R19, 0xf4, RZ ;  /* 0x000000f413007810 */ /* 0x000fe40007ffe0ff */
[----:B------:R-:W-:Y:S02]  /*490d0*/  ISETP.LT.AND P3, PT, R28, c[0x0][0x178], !P1 ;  /* 0x00005e001c007a0c */ /* 0x000fe40004f61270 */
[----:B------:R-:W-:Y:S02]  /*490e0*/  ISETP.LT.AND P1, PT, R23, c[0x0][0x178], !P1 ;  /* 0x00005e0017007a0c */ /* 0x000fe40004f21270 */
[----:B------:R-:W-:-:S02]  /*490f0*/  IADD3 R12, R19, 0xf3, RZ ;  /* 0x000000f3130c7810 */ /* 0x000fc40007ffe0ff */
[----:B------:R-:W-:Y:S02]  /*49100*/  IADD3 R13, R6, c[0x0][0x198], RZ ;  /* 0x00006600060d7a10 */ /* 0x000fe40007ffe0ff */
[----:B------:R-:W-:Y:S02]  /*49110*/  ISETP.GE.AND P0, PT, R0, c[0x0][0x17c], PT ;  /* 0x00005f0000007a0c */ /* 0x000fe40003f06270 */
[----:B------:R-:W-:Y:S02]  /*49120*/  PRMT R0, R26, 0x7632, R0 ;  /* 0x000076321a007816 */ /* 0x000fe40000000000 */
[----:B------:R-:W-:Y:S01]  /*49130*/  ISETP.LT.AND P4, PT, R28, c[0x0][0x178], !P5 ;  /* 0x00005e001c007a0c */ /* 0x000fe20006f81270 */
[----:B------:R-:W3:Y:S01]  /*49140*/  LDL.LU R26, [R1+0x1c] ;  /* 0x00001c00011a7983 */ /* 0x000ee20000300800 */
[----:B------:R-:W-:Y:S01]  /*49150*/  ISETP.LT.AND P5, PT, R23, c[0x0][0x178], !P5 ;  /* 0x00005e0017007a0c */ /* 0x000fe20006fa1270 */
[----:B------:R-:W-:Y:S01]  /*49160*/  IMAD.WIDE R4, R13, 0x2, R2 ;  /* 0x000000020d047825 */ /* 0x000fe200078e0202 */
[----:B------:R-:W-:-:S02]  /*49170*/  ISETP.GE.AND P6, PT, R12, c[0x0][0x17c], PT ;  /* 0x00005f000c007a0c */ /* 0x000fc40003fc6270 */
[----:B------:R-:W-:Y:S01]  /*49180*/  IADD3 R12, R19, 0xf5, RZ ;  /* 0x000000f5130c7810 */ /* 0x000fe20007ffe0ff */
[C---:B------:R-:W-:Y:S01]  /*49190*/  IMAD.WIDE R8, R13.reuse, 0x2, R24 ;  /* 0x000000020d087825 */ /* 0x040fe200078e0218 */
[----:B------:R-:W-:Y:S01]  /*491a0*/  IADD3 R6, R13, c[0x0][0x198], RZ ;  /* 0x000066000d067a10 */ /* 0x000fe20007ffe0ff */
[----:B------:R0:W-:Y:S01]  /*491b0*/  @P3 STG.E.U16 [R4.64], R0 ;  /* 0x0000000004003986 */ /* 0x0001e2000c101506 */
[----:B------:R-:W-:-:S03]  /*491c0*/  ISETP.GE.AND P2, PT, R12, c[0x0][0x17c], PT ;  /* 0x00005f000c007a0c */ /* 0x000fc60003f46270 */
[----:B------:R-:W-:Y:S01]  /*491d0*/  IMAD.WIDE R12, R6, 0x2, R2 ;  /* 0x00000002060c7825 */ /* 0x000fe200078e0202 */
[----:B------:R1:W-:Y:S01]  /*491e0*/  @P1 STG.E.U16 [R8.64], R10 ;  /* 0x0000000a08001986 */ /* 0x0003e2000c101506 */
[----:B------:R-:W-:Y:S02]  /*491f0*/  ISETP.LT.AND P1, PT, R28, c[0x0][0x178], !P6 ;  /* 0x00005e001c007a0c */ /* 0x000fe40007721270 */
[C---:B------:R-:W-:Y:S01]  /*49200*/  IADD3 R17, R6.reuse, c[0x0][0x198], RZ ;  /* 0x0000660006117a10 */ /* 0x040fe20007ffe0ff */
[----:B0-----:R-:W-:Y:S01]  /*49210*/  IMAD.WIDE R4, R6, 0x2, R24 ;  /* 0x0000000206047825 */ /* 0x001fe200078e0218 */
[----:B-----5:R-:W-:Y:S01]  /*49220*/  @P4 STG.E.U16 [R12.64], R21 ;  /* 0x000000150c004986 */ /* 0x020fe2000c101506 */
[----:B------:R-:W-:Y:S02]  /*49230*/  ISETP.LT.AND P6, PT, R23, c[0x0][0x178], !P6 ;  /* 0x00005e0017007a0c */ /* 0x000fe400077c1270 */
[----:B------:R-:W-:Y:S02]  /*49240*/  ISETP.LT.AND P4, PT, R28, c[0x0][0x178], !P0 ;  /* 0x00005e001c007a0c */ /* 0x000fe40004781270 */
[----:B-1----:R-:W-:Y:S01]  /*49250*/  PRMT R10, R27, 0x7632, R10 ;  /* 0x000076321b0a7816 */ /* 0x002fe2000000000a */
[----:B------:R0:W-:Y:S01]  /*49260*/  @P5 STG.E.U16 [R4.64], R27 ;  /* 0x0000001b04005986 */ /* 0x0001e2000c101506 */
[----:B------:R-:W-:Y:S01]  /*49270*/  PRMT R0, R21, 0x7632, R0 ;  /* 0x0000763215007816 */ /* 0x000fe20000000000 */
[C---:B------:R-:W-:Y:S01]  /*49280*/  IMAD.WIDE R8, R17.reuse, 0x2, R2 ;  /* 0x0000000211087825 */ /* 0x040fe200078e0202 */
[C---:B------:R-:W-:Y:S01]  /*49290*/  IADD3 R6, R17.reuse, c[0x0][0x198], RZ ;  /* 0x0000660011067a10 */ /* 0x040fe20007ffe0ff */
[----:B0-----:R-:W4:Y:S02]  /*492a0*/  LDL.LU R27, [R1+0x26c] ;  /* 0x00026c00011b7983 */ /* 0x001f240000300800 */
[----:B------:R-:W-:-:S02]  /*492b0*/  IMAD.WIDE R4, R17, 0x2, R24 ;  /* 0x0000000211047825 */ /* 0x000fc400078e0218 */
[----:B------:R0:W-:Y:S04]  /*492c0*/  @P1 STG.E.U16 [R8.64], R0 ;  /* 0x0000000008001986 */ /* 0x0001e8000c101506 */
[----:B------:R-:W-:Y:S01]  /*492d0*/  @P6 STG.E.U16 [R4.64], R10 ;  /* 0x0000000a04006986 */ /* 0x000fe2000c101506 */
[----:B0-----:R-:W-:-:S05]  /*492e0*/  IMAD.WIDE R8, R6, 0x2, R2 ;  /* 0x0000000206087825 */ /* 0x001fca00078e0202 */
[----:B--2---:R0:W-:Y:S02]  /*492f0*/  @P4 STG.E.U16 [R8.64], R29 ;  /* 0x0000001d08004986 */ /* 0x0041e4000c101506 */
[----:B0-----:R-:W-:Y:S02]  /*49300*/  PRMT R9, R29, 0x7632, R9 ;  /* 0x000076321d097816 */ /* 0x001fe40000000009 */
[----:B------:R-:W2:Y:S01]  /*49310*/  LDL.LU R29, [R1+0x29c] ;  /* 0x00029c00011d7983 */ /* 0x000ea20000300800 */
[----:B------:R-:W-:Y:S02]  /*49320*/  ISETP.LT.AND P0, PT, R23, c[0x0][0x178], !P0 ;  /* 0x00005e0017007a0c */ /* 0x000fe40004701270 */
[----:B------:R-:W-:Y:S01]  /*49330*/  IADD3 R14, R19, 0xf6, RZ ;  /* 0x000000f6130e7810 */ /* 0x000fe20007ffe0ff */
[----:B------:R-:W-:Y:S01]  /*49340*/  IMAD.WIDE R4, R6, 0x2, R24 ;  /* 0x0000000206047825 */ /* 0x000fe200078e0218 */
[----:B------:R-:W-:Y:S02]  /*49350*/  ISETP.LT.AND P6, PT, R28, c[0x0][0x178], !P2 ;  /* 0x00005e001c007a0c */ /* 0x000fe400057c1270 */
[----:B------:R-:W-:-:S02]  /*49360*/  ISETP.GE.AND P3, PT, R14, c[0x0][0x17c], PT ;  /* 0x00005f000e007a0c */ /* 0x000fc40003f66270 */
[----:B------:R-:W-:Y:S02]  /*49370*/  IADD3 R13, R6, c[0x0][0x198], RZ ;  /* 0x00006600060d7a10 */ /* 0x000fe40007ffe0ff */
[----:B------:R-:W-:-:S03]  /*49380*/  ISETP.LT.AND P2, PT, R23, c[0x0][0x178], !P2 ;  /* 0x00005e0017007a0c */ /* 0x000fc60005741270 */
[----:B---3--:R0:W-:Y:S01]  /*49390*/  @P0 STG.E.U16 [R4.64], R26 ;  /* 0x0000001a04000986 */ /* 0x0081e2000c101506 */
[----:B------:R-:W-:Y:S02]  /*493a0*/  ISETP.LT.AND P0, PT, R28, c[0x0][0x178], !P3 ;  /* 0x00005e001c007a0c */ /* 0x000fe40005f01270 */
[----:B------:R-:W-:Y:S02]  /*493b0*/  ISETP.LT.AND P3, PT, R23, c[0x0][0x178], !P3 ;  /* 0x00005e0017007a0c */ /* 0x000fe40005f61270 */
[----:B------:R-:W-:Y:S02]  /*493c0*/  IADD3 R17, R13, c[0x0][0x198], RZ ;  /* 0x000066000d117a10 */ /* 0x000fe40007ffe0ff */
[----:B------:R-:W-:Y:S01]  /*493d0*/  IADD3 R12, R19, 0xf9, RZ ;  /* 0x000000f9130c7810 */ /* 0x000fe20007ffe0ff */
[----:B0-----:R-:W-:Y:S01]  /*493e0*/  IMAD.WIDE R4, R13, 0x2, R2 ;  /* 0x000000020d047825 */ /* 0x001fe200078e0202 */
[----:B------:R-:W-:Y:S02]  /*493f0*/  IADD3 R16, R19, 0xf7, RZ ;  /* 0x000000f713107810 */ /* 0x000fe40007ffe0ff */
[----:B------:R-:W-:-:S02]  /*49400*/  PRMT R0, R26, 0x7632, R0 ;  /* 0x000076321a007816 */ /* 0x000fc40000000000 */
[----:B------:R0:W-:Y:S01]  /*49410*/  @P6 STG.E.U16 [R4.64], R9 ;  /* 0x0000000904006986 */ /* 0x0001e2000c101506 */
[C---:B------:R-:W-:Y:S02]  /*49420*/  IADD3 R14, R19.reuse, 0xf8, RZ ;  /* 0x000000f8130e7810 */ /* 0x040fe40007ffe0ff */
[----:B------:R-:W-:Y:S02]  /*49430*/  ISETP.GE.AND P4, PT, R12, c[0x0][0x17c], PT ;  /* 0x00005f000c007a0c */ /* 0x000fe40003f86270 */
[----:B------:R-:W-:Y:S02]  /*49440*/  ISETP.GE.AND P5, PT, R16, c[0x0][0x17c], PT ;  /* 0x00005f0010007a0c */ /* 0x000fe40003fa6270 */
[----:B------:R-:W-:Y:S01]  /*49450*/  IADD3 R10, R19, 0xfa, RZ ;  /* 0x000000fa130a7810 */ /* 0x000fe20007ffe0ff */
[----:B0-----:R-:W-:-:S04]  /*49460*/  IMAD.WIDE R4, R13, 0x2, R24 ;  /* 0x000000020d047825 */ /* 0x001fc800078e0218 */
[C---:B------:R-:W-:Y:S01]  /*49470*/  IMAD.WIDE R8, R17.reuse, 0x2, R2 ;  /* 0x0000000211087825 */ /* 0x040fe200078e0202 */
[----:B------:R-:W-:Y:S01]  /*49480*/  ISETP.GE.AND P1, PT, R14, c[0x0][0x17c], PT ;  /* 0x00005f000e007a0c */ /* 0x000fe20003f26270 */
[----:B------:R-:W-:Y:S02]  /*49490*/  @P2 STG.E.U16 [R4.64], R0 ;  /* 0x0000000004002986 */ /* 0x000fe4000c101506 */
[----:B------:R-:W-:Y:S01]  /*494a0*/  IMAD.WIDE R12, R17, 0x2, R24 ;  /* 0x00000002110c7825 */ /* 0x000fe200078e0218 */
[----:B------:R-:W-:Y:S01]  /*494b0*/  ISETP.GE.AND P6, PT, R10, c[0x0][0x17c], PT ;  /* 0x00005f000a007a0c */ /* 0x000fe20003fc6270 */
[----:B----4-:R0:W-:Y:S01]  /*494c0*/  @P0 STG.E.U16 [R8.64], R27 ;  /* 0x0000001b08000986 */ /* 0x0101e2000c101506 */
[----:B------:R-:W-:Y:S02]  /*494d0*/  ISETP.LT.AND P0, PT, R28, c[0x0][0x178], !P5 ;  /* 0x00005e001c007a0c */ /* 0x000fe40006f01270 */
[----:B------:R-:W-:Y:S01]  /*494e0*/  ISETP.LT.AND P5, PT, R23, c[0x0][0x178], !P5 ;  /* 0x00005e0017007a0c */ /* 0x000fe20006fa1270 */
[----:B------:R1:W-:Y:S01]  /*494f0*/  @P3 STG.E.U16 [R12.64], R7 ;  /* 0x000000070c003986 */ /* 0x0003e2000c101506 */
[----:B------:R-:W-:-:S02]  /*49500*/  IADD3 R17, R17, c[0x0][0x198], RZ ;  /* 0x0000660011117a10 */ /* 0x000fc40007ffe0ff */
[----:B------:R-:W-:Y:S02]  /*49510*/  PRMT R10, R27, 0x7632, R10 ;  /* 0x000076321b0a7816 */ /* 0x000fe4000000000a */
[----:B------:R-:W-:Y:S01]  /*49520*/  ISETP.LT.AND P3, PT, R28, c[0x0][0x178], !P1 ;  /* 0x00005e001c007a0c */ /* 0x000fe20004f61270 */
[----:B0-----:R-:W3:Y:S01]  /*49530*/  LDL.LU R27, [R1+0x28c] ;  /* 0x00028c00011b7983 */ /* 0x001ee20000300800 */
[----:B------:R-:W-:Y:S02]  /*49540*/  IADD3 R6, R19, 0xfb, RZ ;  /* 0x000000fb13067810 */ /* 0x000fe40007ffe0ff */
[C---:B------:R-:W-:Y:S01]  /*49550*/  IADD3 R21, R17.reuse, c[0x0][0x198], RZ ;  /* 0x0000660011157a10 */ /* 0x040fe20007ffe0ff */
[----:B------:R-:W-:Y:S01]  /*49560*/  IMAD.WIDE R4, R17, 0x2, R2 ;  /* 0x0000000211047825 */ /* 0x000fe200078e0202 */
[----:B------:R-:W-:Y:S02]  /*49570*/  ISETP.GE.AND P2, PT, R6, c[0x0][0x17c], PT ;  /* 0x00005f0006007a0c */ /* 0x000fe40003f46270 */
[----:B-1----:R-:W-:Y:S01]  /*49580*/  PRMT R13, R7, 0x7632, R13 ;  /* 0x00007632070d7816 */ /* 0x002fe2000000000d */
[----:B------:R-:W-:Y:S01]  /*49590*/  IMAD.WIDE R6, R17, 0x2, R24 ;  /* 0x0000000211067825 */ /* 0x000fe200078e0218 */
[----:B------:R-:W-:-:S03]  /*495a0*/  IADD3 R0, R19, 0xfc, RZ ;  /* 0x000000fc13007810 */ /* 0x000fc60007ffe0ff */
[----:B------:R-:W-:Y:S01]  /*495b0*/  IMAD.WIDE R8, R21, 0x2, R2 ;  /* 0x0000000215087825 */ /* 0x000fe200078e0202 */
[----:B------:R-:W-:Y:S01]  /*495c0*/  @P0 STG.E.U16 [R4.64], R10 ;  /* 0x0000000a04000986 */ /* 0x000fe2000c101506 */
[----:B------:R-:W-:-:S03]  /*495d0*/  ISETP.GE.AND P0, PT, R0, c[0x0][0x17c], PT ;  /* 0x00005f0000007a0c */ /* 0x000fc60003f06270 */
[----:B------:R-:W-:Y:S01]  /*495e0*/  @P5 STG.E.U16 [R6.64], R13 ;  /* 0x0000000d06005986 */ /* 0x000fe2000c101506 */
[----:B--2---:R-:W-:-:S03]  /*495f0*/  PRMT R0, R29, 0x7632, R0 ;  /* 0x000076321d007816 */ /* 0x004fc60000000000 */
[----:B------:R0:W-:Y:S04]  /*49600*/  @P3 STG.E.U16 [R8.64], R29 ;  /* 0x0000001d08003986 */ /* 0x0001e8000c101506 */
[----:B0-----:R-:W2:Y:S01]  /*49610*/  LDL.LU R29, [R1+0x27c] ;  /* 0x00027c00011d7983 */ /* 0x001ea20000300800 */
[----:B------:R-:W-:Y:S01]  /*49620*/  ISETP.LT.AND P1, PT, R23, c[0x0][0x178], !P1 ;  /* 0x00005e0017007a0c */ /* 0x000fe20004f21270 */
[----:B------:R-:W-:Y:S01]  /*49630*/  IMAD.WIDE R12, R21, 0x2, R24 ;  /* 0x00000002150c7825 */ /* 0x000fe200078e0218 */
[----:B------:R-:W-:Y:S02]  /*49640*/  ISETP.LT.AND P3, PT, R28, c[0x0][0x178], !P4 ;  /* 0x00005e001c007a0c */ /* 0x000fe40006761270 */
[----:B------:R-:W-:Y:S02]  /*49650*/  ISETP.LT.AND P4, PT, R23, c[0x0][0x178], !P4 ;  /* 0x00005e0017007a0c */ /* 0x000fe40006781270 */
[----:B------:R-:W-:-:S02]  /*49660*/  IADD3 R21, R21, c[0x0][0x198], RZ ;  /* 0x0000660015157a10 */ /* 0x000fc40007ffe0ff */
[----:B------:R-:W-:Y:S02]  /*49670*/  ISETP.LT.AND P5, PT, R28, c[0x0][0x178], !P6 ;  /* 0x00005e001c007a0c */ /* 0x000fe400077a1270 */
[C---:B------:R-:W-:Y:S01]  /*49680*/  IADD3 R17, R21.reuse, c[0x0][0x198], RZ ;  /* 0x0000660015117a10 */ /* 0x040fe20007ffe0ff */
[----:B------:R-:W-:Y:S01]  /*49690*/  IMAD.WIDE R4, R21, 0x2, R2 ;  /* 0x0000000215047825 */ /* 0x000fe200078e0202 */
[----:B------:R-:W-:-:S03]  /*496a0*/  PRMT R16, R11, 0x7632, R16 ;  /* 0x000076320b107816 */ /* 0x000fc60000000010 */
[----:B------:R-:W-:Y:S01]  /*496b0*/  IMAD.WIDE R6, R21, 0x2, R24 ;  /* 0x0000000215067825 */ /* 0x000fe200078e0218 */
[----:B------:R0:W-:Y:S01]  /*496c0*/  @P1 STG.E.U16 [R12.64], R11 ;  /* 0x0000000b0c001986 */ /* 0x0001e2000c101506 */
[----:B------:R-:W-:Y:S02]  /*496d0*/  ISETP.LT.AND P6, PT, R23, c[0x0][0x178], !P6 ;  /* 0x00005e0017007a0c */ /* 0x000fe400077c1270 */
[----:B------:R-:W-:Y:S01]  /*496e0*/  IMAD.WIDE R8, R17, 0x2, R2 ;  /* 0x0000000211087825 */ /* 0x000fe200078e0202 */
[----:B------:R1:W-:Y:S04]  /*496f0*/  @P3 STG.E.U16 [R4.64], R0 ;  /* 0x0000000004003986 */ /* 0x0003e8000c101506 */
[----:B------:R4:W-:Y:S01]  /*49700*/  @P4 STG.E.U16 [R6.64], R16 ;  /* 0x0000001006004986 */ /* 0x0009e2000c101506 */
[----:B------:R-:W-:-:S02]  /*49710*/  ISETP.LT.AND P4, PT, R28, c[0x0][0x178], !P2 ;  /* 0x00005e001c007a0c */ /* 0x000fc40005781270 */
[----:B------:R-:W-:Y:S02]  /*49720*/  ISETP.LT.AND P2, PT, R23, c[0x0][0x178], !P2 ;  /* 0x00005e0017007a0c */ /* 0x000fe40005741270 */
[----:B0-----:R-:W-:Y:S02]  /*49730*/  IADD3 R11, R17, c[0x0][0x198], RZ ;  /* 0x00006600110b7a10 */ /* 0x001fe40007ffe0ff */
[----:B------:R-:W-:Y:S01]  /*49740*/  IADD3 R14, R19, 0xfd, RZ ;  /* 0x000000fd130e7810 */ /* 0x000fe20007ffe0ff */
[----:B-1----:R-:W-:Y:S01]  /*49750*/  IMAD.WIDE R4, R17, 0x2, R24 ;  /* 0x0000000211047825 */ /* 0x002fe200078e0218 */
[----:B------:R-:W-:Y:S02]  /*49760*/  IADD3 R10, R19, 0xfe, RZ ;  /* 0x000000fe130a7810 */ /* 0x000fe40007ffe0ff */
[C---:B------:R-:W-:Y:S01]  /*49770*/  IADD3 R13, R11.reuse, c[0x0][0x198], RZ ;  /* 0x000066000b0d7a10 */ /* 0x040fe20007ffe0ff */
[----:B----4-:R-:W-:Y:S01]  /*49780*/  IMAD.WIDE R6, R11, 0x2, R2 ;  /* 0x000000020b067825 */ /* 0x010fe200078e0202 */
[----:B------:R-:W-:-:S02]  /*49790*/  ISETP.GE.AND P1, PT, R14, c[0x0][0x17c], PT ;  /* 0x00005f000e007a0c */ /* 0x000fc40003f26270 */
[----:B------:R-:W-:Y:S02]  /*497a0*/  IADD3 R12, R19, 0xff, RZ ;  /* 0x000000ff130c7810 */ /* 0x000fe40007ffe0ff */
[----:B------:R-:W-:Y:S01]  /*497b0*/  ISETP.GE.AND P3, PT, R10, c[0x0][0x17c], PT ;  /* 0x00005f000a007a0c */ /* 0x000fe20003f66270 */
[----:B------:R-:W4:Y:S01]  /*497c0*/  LDL.LU R19, [R1+0x1288] ;  /* 0x0012880001137983 */ /* 0x000f220000300800 */
[----:B------:R-:W-:-:S03]  /*497d0*/  PRMT R0, R15, 0x7632, R0 ;  /* 0x000076320f007816 */ /* 0x000fc60000000000 */
[----:B---3--:R0:W-:Y:S01]  /*497e0*/  @P5 STG.E.U16 [R8.64], R27 ;  /* 0x0000001b08005986 */ /* 0x0081e2000c101506 */
[----:B------:R-:W-:Y:S02]  /*497f0*/  ISETP.LT.AND P5, PT, R28, c[0x0][0x178], !P0 ;  /* 0x00005e001c007a0c */ /* 0x000fe400047a1270 */
[----:B------:R-:W-:Y:S01]  /*49800*/  PRMT R14, R27, 0x7632, R14 ;  /* 0x000076321b0e7816 */ /* 0x000fe2000000000e */
[----:B------:R1:W-:Y:S01]  /*49810*/  @P6 STG.E.U16 [R4.64], R15 ;  /* 0x0000000f04006986 */ /* 0x0003e2000c101506 */
[----:B------:R-:W-:-:S03]  /*49820*/  ISETP.GE.AND P6, PT, R12, c[0x0][0x17c], PT ;  /* 0x00005f000c007a0c */ /* 0x000fc60003fc6270 */
[----:B------:R3:W-:Y:S01]  /*49830*/  @P4 STG.E.U16 [R6.64], R14 ;  /* 0x0000000e06004986 */ /* 0x0007e2000c101506 */
[----:B0-----:R-:W-:-:S03]  /*49840*/  IMAD.WIDE R8, R11, 0x2, R24 ;  /* 0x000000020b087825 */ /* 0x001fc600078e0218 */
[----:B------:R-:W4:Y:S01]  /*49850*/  LDL.LU R27, [R1+0x23c] ;  /* 0x00023c00011b7983 */ /* 0x000f220000300800 */
[----:B------:R-:W-:-:S03]  /*49860*/  IMAD.WIDE R10, R13, 0x2, R2 ;  /* 0x000000020d0a7825 */ /* 0x000fc600078e0202 */
[----:B------:R0:W-:Y:S01]  /*49870*/  @P2 STG.E.U16 [R8.64], R0 ;  /* 0x0000000008002986 */ /* 0x0001e2000c101506 */
[C---:B------:R-:W-:Y:S02]  /*49880*/  ISETP.LT.AND P4, PT, R28.reuse, c[0x0][0x178], !P3 ;  /* 0x00005e001c007a0c */ /* 0x040fe40005f81270 */
[C---:B------:R-:W-:Y:S02]  /*49890*/  ISETP.LT.AND P2, PT, R28.reuse, c[0x0][0x178], !P6 ;  /* 0x00005e001c007a0c */ /* 0x040fe40007741270 */
[C---:B------:R-:W-:Y:S02]  /*498a0*/  ISETP.LT.AND P0, PT, R23.reuse, c[0x0][0x178], !P0 ;  /* 0x00005e0017007a0c */ /* 0x040fe40004701270 */
[C---:B------:R-:W-:Y:S02]  /*498b0*/  ISETP.LT.AND P3, PT, R23.reuse, c[0x0][0x178], !P3 ;  /* 0x00005e0017007a0c */ /* 0x040fe40005f61270 */
[----:B------:R-:W-:Y:S01]  /*498c0*/  ISETP.LT.AND P6, PT, R23, c[0x0][0x178], !P6 ;  /* 0x00005e0017007a0c */ /* 0x000fe200077c1270 */
[----:B--2---:R2:W-:Y:S01]  /*498d0*/  @P5 STG.E.U16 [R10.64], R29 ;  /* 0x0000001d0a005986 */ /* 0x0045e2000c101506 */
[----:B------:R-:W-:-:S02]  /*498e0*/  ISETP.LT.AND P5, PT, R28, c[0x0][0x178], !P1 ;  /* 0x00005e001c007a0c */ /* 0x000fc40004fa1270 */
[----:B------:R-:W-:Y:S02]  /*498f0*/  ISETP.LT.AND P1, PT, R23, c[0x0][0x178], !P1 ;  /* 0x00005e0017007a0c */ /* 0x000fe40004f21270 */
[----:B------:R-:W5:Y:S01]  /*49900*/  LDL.LU R23, [R1+0x1284] ;  /* 0x0012840001177983 */ /* 0x000f620000300800 */
[C---:B------:R-:W-:Y:S01]  /*49910*/  IADD3 R17, R13.reuse, c[0x0][0x198], RZ ;  /* 0x000066000d117a10 */ /* 0x040fe20007ffe0ff */
[----:B-1----:R-:W-:-:S03]  /*49920*/  IMAD.WIDE R4, R13, 0x2, R24 ;  /* 0x000000020d047825 */ /* 0x002fc600078e0218 */
[C---:B------:R-:W-:Y:S01]  /*49930*/  IADD3 R15, R17.reuse, c[0x0][0x198], RZ ;  /* 0x00006600110f7a10 */ /* 0x040fe20007ffe0ff */
[----:B---3--:R-:W-:Y:S01]  /*49940*/  IMAD.WIDE R6, R17, 0x2, R2 ;  /* 0x0000000211067825 */ /* 0x008fe200078e0202 */
[----:B0-----:R-:W-:Y:S02]  /*49950*/  PRMT R0, R29, 0x7632, R0 ;  /* 0x000076321d007816 */ /* 0x001fe40000000000 */
[----:B------:R-:W-:Y:S01]  /*49960*/  IADD3 R21, R15, c[0x0][0x198], RZ ;  /* 0x000066000f157a10 */ /* 0x000fe20007ffe0ff */
[----:B------:R-:W-:-:S04]  /*49970*/  IMAD.WIDE R8, R17, 0x2, R24 ;  /* 0x0000000211087825 */ /* 0x000fc800078e0218 */
[----:B--2---:R-:W-:-:S04]  /*49980*/  IMAD.WIDE R10, R15, 0x2, R2 ;  /* 0x000000020f0a7825 */ /* 0x004fc800078e0202 */
[----:B------:R-:W-:-:S04]  /*49990*/  IMAD.WIDE R12, R15, 0x2, R24 ;  /* 0x000000020f0c7825 */ /* 0x000fc800078e0218 */
[----:B------:R-:W-:-:S04]  /*499a0*/  IMAD.WIDE R2, R21, 0x2, R2 ;  /* 0x0000000215027825 */ /* 0x000fc800078e0202 */
[----:B------:R-:W-:Y:S01]  /*499b0*/  IMAD.WIDE R24, R21, 0x2, R24 ;  /* 0x0000000215187825 */ /* 0x000fe200078e0218 */
[----:B----4-:R-:W-:Y:S01]  /*499c0*/  PRMT R14, R19, 0x7632, R14 ;  /* 0x00007632130e7816 */ /* 0x010fe2000000000e */
[----:B------:R0:W-:Y:S04]  /*499d0*/  @P0 STG.E.U16 [R4.64], R19 ;  /* 0x0000001304000986 */ /* 0x0001e8000c101506 */
[----:B------:R1:W-:Y:S04]  /*499e0*/  @P5 STG.E.U16 [R6.64], R0 ;  /* 0x0000000006005986 */ /* 0x0003e8000c101506 */
[----:B------:R1:W-:Y:S01]  /*499f0*/  @P1 STG.E.U16 [R8.64], R14 ;  /* 0x0000000e08001986 */ /* 0x0003e2000c101506 */
[----:B0-----:R-:W-:-:S03]  /*49a00*/  PRMT R5, R27, 0x7632, R5 ;  /* 0x000076321b057816 */ /* 0x001fc60000000005 */
[----:B------:R1:W-:Y:S04]  /*49a10*/  @P4 STG.E.U16 [R10.64], R27 ;  /* 0x0000001b0a004986 */ /* 0x0003e8000c101506 */
[----:B-----5:R1:W-:Y:S04]  /*49a20*/  @P3 STG.E.U16 [R12.64], R23 ;  /* 0x000000170c003986 */ /* 0x0203e8000c101506 */
[----:B------:R1:W-:Y:S01]  /*49a30*/  @P2 STG.E.U16 [R2.64], R5 ;  /* 0x0000000502002986 */ /* 0x0003e2000c101506 */
[----:B------:R-:W-:Y:S05]  /*49a40*/  @!P6 EXIT ;  /* 0x000000000000e94d */ /* 0x000fea0003800000 */
[----:B-1----:R-:W-:-:S05]  /*49a50*/  PRMT R12, R23, 0x7632, R12 ;  /* 0x00007632170c7816 */ /* 0x002fca000000000c */
[----:B------:R-:W-:Y:S01]  /*49a60*/  STG.E.U16 [R24.64], R12 ;  /* 0x0000000c18007986 */ /* 0x000fe2000c101506 */
[----:B------:R-:W-:Y:S05]  /*49a70*/  EXIT ;  /* 0x000000000000794d */ /* 0x000fea0003800000 */
.L_x_4:
[----:B------:R-:W-:-:S00]  /*49a80*/  BRA `(.L_x_4) ;  /* 0xfffffff000007947 */ /* 0x000fc0000383ffff */
[----:B------:R-:W-:-:S00]  /*49a90*/  NOP ;  /* 0x0000000000007918 */ /* 0x000fc00000000000 */
        /* <DEDUP_REMOVED lines=14> */
.L_x_5:


//--------------------- .nv.shared.matmul_kernel  --------------------------
	.section	.nv.shared.matmul_kernel,"aw",@nobits
	.sectionflags	@""
	.align	16
